	.target	sm_100a

	.elftype	@"ET_EXEC"


//--------------------- .note.nv.tkinfo           --------------------------
	.section	.note.nv.tkinfo,"",@"SHT_NOTE"
	.sectionflags	@"SHF_NOTE_NV_TKINFO"
	.tkinfo
        /*0018*/ 	.word	0x00000002
        /*0030*/ 	.string	""
        /*0030*/ 	.string	"ptxas"
        /*0030*/ 	.string	"Cuda compilation tools, release 13.0, V13.0.88"
        /*0030*/ 	.string	"Build cuda_13.0.r13.0/compiler.36424714_0"
        /*0030*/ 	.string	"-arch sm_100a -m 64 "



//--------------------- .note.nv.cuinfo           --------------------------
	.section	.note.nv.cuinfo,"",@"SHT_NOTE"
	.sectionflags	@"SHF_NOTE_NV_CUINFO"
        /*0018*/ 	.short	0x0002
        /*001a*/ 	.short	0x0064
        /*001c*/ 	.short	0x0082
	.zero		2


//--------------------- .nv.info                  --------------------------
	.section	.nv.info,"",@"SHT_CUDA_INFO"
	.align	4


	//----- nvinfo : EIATTR_REGCOUNT
	.align		4
        /*0000*/ 	.byte	0x04, 0x2f
        /*0002*/ 	.short	(.L_21 - .L_20)
	.align		4
.L_20:
        /*0004*/ 	.word	index@(_ZN7cutlass13device_kernelINS_4fmha6kernel36Sm100FmhaBwdKernelTmaWarpSpecializedIN4cute5tupleIJiiiiNS5_IJNS5_IJiiEEEiEEEEEENS_10bfloat16_tEfNS5_IJNS4_1CILi128EEESB_NSA_ILi112EEESC_EEENS1_10collective6NoMaskEEEEEvNT_6ParamsE)
        /*0008*/ 	.word	0x00000080


	//----- nvinfo : EIATTR_FRAME_SIZE
	.align		4
.L_21:
        /*000c*/ 	.byte	0x04, 0x11
        /*000e*/ 	.short	(.L_23 - .L_22)
	.align		4
.L_22:
        /*0010*/ 	.word	index@($__internal_3_$__cuda_sm20_div_u16)
        /*0014*/ 	.word	0x00000050


	//----- nvinfo : EIATTR_FRAME_SIZE
	.align		4
.L_23:
        /*0018*/ 	.byte	0x04, 0x11
        /*001a*/ 	.short	(.L_25 - .L_24)
	.align		4
.L_24:
        /*001c*/ 	.word	index@($__internal_2_$__cuda_sm10x_tcgen05_guardrail_trap_unallocated_columns_being_dealloced)
        /*0020*/ 	.word	0x00000050


	//----- nvinfo : EIATTR_FRAME_SIZE
	.align		4
.L_25:
        /*0024*/ 	.byte	0x04, 0x11
        /*0026*/ 	.short	(.L_27 - .L_26)
	.align		4
.L_26:
        /*0028*/ 	.word	index@($__internal_1_$__cuda_sm10x_tcgen05_guardrail_trap_phase_invalid_during_alloc)
        /*002c*/ 	.word	0x00000050


	//----- nvinfo : EIATTR_FRAME_SIZE
	.align		4
.L_27:
        /*0030*/ 	.byte	0x04, 0x11
        /*0032*/ 	.short	(.L_29 - .L_28)
	.align		4
.L_28:
        /*0034*/ 	.word	index@($__internal_0_$__cuda_sm10x_tcgen05_guardrail_trap_col_being_dealloced_not_returned_by_alloc)
        /*0038*/ 	.word	0x00000050


	//----- nvinfo : EIATTR_FRAME_SIZE
	.align		4
.L_29:
        /*003c*/ 	.byte	0x04, 0x11
        /*003e*/ 	.short	(.L_31 - .L_30)
	.align		4
.L_30:
        /*0040*/ 	.word	index@(_ZN7cutlass13device_kernelINS_4fmha6kernel36Sm100FmhaBwdKernelTmaWarpSpecializedIN4cute5tupleIJiiiiNS5_IJNS5_IJiiEEEiEEEEEENS_10bfloat16_tEfNS5_IJNS4_1CILi128EEESB_NSA_ILi112EEESC_EEENS1_10collective6NoMaskEEEEEvNT_6ParamsE)
        /*0044*/ 	.word	0x00000050


	//----- nvinfo : EIATTR_MIN_STACK_SIZE
	.align		4
.L_31:
        /*0048*/ 	.byte	0x04, 0x12
        /*004a*/ 	.short	(.L_33 - .L_32)
	.align		4
.L_32:
        /*004c*/ 	.word	index@(_ZN7cutlass13device_kernelINS_4fmha6kernel36Sm100FmhaBwdKernelTmaWarpSpecializedIN4cute5tupleIJiiiiNS5_IJNS5_IJiiEEEiEEEEEENS_10bfloat16_tEfNS5_IJNS4_1CILi128EEESB_NSA_ILi112EEESC_EEENS1_10collective6NoMaskEEEEEvNT_6ParamsE)
        /*0050*/ 	.word	0x00000050
.L_33:


//--------------------- .nv.compat                --------------------------
	.section	.nv.compat,"",@"SHT_CUDA_COMPAT_INFO"
	.align	4
        /*0000*/ 	.byte	0x02, 0x09, 0x01, 0x00, 0x02, 0x02, 0x02, 0x00, 0x02, 0x05, 0x05, 0x00, 0x03, 0x07, 0x01, 0x01
        /*0010*/ 	.byte	0x02, 0x03, 0x01, 0x00, 0x02, 0x06, 0x01, 0x00, 0x04, 0x0b, 0x08, 0x00, 0x01, 0x00, 0x00, 0x00
        /*0020*/ 	.byte	0x00, 0x00, 0x00, 0x00


//--------------------- .nv.info._ZN7cutlass13device_kernelINS_4fmha6kernel36Sm100FmhaBwdKernelTmaWarpSpecializedIN4cute5tupleIJiiiiNS5_IJNS5_IJiiEEEiEEEEEENS_10bfloat16_tEfNS5_IJNS4_1CILi128EEESB_NSA_ILi112EEESC_EEENS1_10collective6NoMaskEEEEEvNT_6ParamsE --------------------------
	.section	.nv.info._ZN7cutlass13device_kernelINS_4fmha6kernel36Sm100FmhaBwdKernelTmaWarpSpecializedIN4cute5tupleIJiiiiNS5_IJNS5_IJiiEEEiEEEEEENS_10bfloat16_tEfNS5_IJNS4_1CILi128EEESB_NSA_ILi112EEESC_EEENS1_10collective6NoMaskEEEEEvNT_6ParamsE,"",@"SHT_CUDA_INFO"
	.sectionflags	@""
	.align	4


	//----- nvinfo : EIATTR_CUDA_API_VERSION
	.align		4
        /*0000*/ 	.byte	0x04, 0x37
        /*0002*/ 	.short	(.L_35 - .L_34)
.L_34:
        /*0004*/ 	.word	0x00000082


	//----- nvinfo : EIATTR_KPARAM_INFO
	.align		4
.L_35:
        /*0008*/ 	.byte	0x04, 0x17
        /*000a*/ 	.short	(.L_37 - .L_36)
.L_36:
        /*000c*/ 	.word	0x00000000
        /*0010*/ 	.short	0x0000
        /*0012*/ 	.short	0x0000
        /*0014*/ 	.byte	0x00, 0xf0, 0x01, 0x1a


	//----- nvinfo : EIATTR_AT_ENTRY_FRAGMENTS
	.align		4
.L_37:
        /*0018*/ 	.byte	0x04, 0x4f
        /*001a*/ 	.short	(.L_39 - .L_38)


	//   ....[0]....
.L_38:
        /*001c*/ 	.word	0x00000006


	//----- nvinfo : EIATTR_RESERVED_SMEM_USED
	.align		4
.L_39:
        /*0020*/ 	.byte	0x01, 0x41
	.zero		2


	//----- nvinfo : EIATTR_SPARSE_MMA_MASK
	.align		4
        /*0024*/ 	.byte	0x03, 0x50
        /*0026*/ 	.short	0x0000


	//----- nvinfo : EIATTR_TCGEN05_1CTA_USED
	.align		4
        /*0028*/ 	.byte	0x01, 0x51
	.zero		2


	//----- nvinfo : EIATTR_MAXREG_COUNT
	.align		4
        /*002c*/ 	.byte	0x03, 0x1b
        /*002e*/ 	.short	0x0080


	//----- nvinfo : EIATTR_NUM_BARRIERS
	.align		4
        /*0030*/ 	.byte	0x02, 0x4c
        /*0032*/ 	.byte	0x04
	.zero		1


	//----- nvinfo : EIATTR_EXTERNS
	.align		4
        /*0034*/ 	.byte	0x04, 0x0f
        /*0036*/ 	.short	(.L_41 - .L_40)


	//   ....[0]....
	.align		4
.L_40:
        /*0038*/ 	.word	index@(__assertfail)


	//----- nvinfo : EIATTR_ANNOTATIONS
	.align		4
.L_41:
        /*003c*/ 	.byte	0x04, 0x55
        /*003e*/ 	.short	(.L_43 - .L_42)


	//   ....[0]....
.L_42:
        /*0040*/ 	.word	0x00000001
        /*0044*/ 	.byte	0xf0, 0x00, 0x00, 0x00, 0x01, 0x00, 0x00, 0x00, 0x10, 0x12, 0x00, 0x00, 0x01, 0x00, 0x00, 0x00
        /* <DEDUP_REMOVED lines=30> */
        /*0234*/ 	.byte	0x50, 0xff, 0x00, 0x00


	//----- nvinfo : EIATTR_MERCURY_ISA_VERSION
	.align		4
.L_43:
        /*0238*/ 	.byte	0x03, 0x5f
        /*023a*/ 	.short	0x0101


	//----- nvinfo : EIATTR_INT_WARP_WIDE_INSTR_OFFSETS
	.align		4
        /*023c*/ 	.byte	0x04, 0x31
        /*023e*/ 	.short	(.L_45 - .L_44)


	//   ....[0]....
.L_44:
        /*0240*/ 	.word	0x000101b0


	//   ....[1]....
        /*0244*/ 	.word	0x000101d0


	//   ....[2]....
        /*0248*/ 	.word	0x00010200


	//----- nvinfo : EIATTR_COOP_GROUP_MASK_REGIDS
	.align		4
.L_45:
        /*024c*/ 	.byte	0x04, 0x29
        /*024e*/ 	.short	(.L_47 - .L_46)


	//   ....[0]....
.L_46:
        /*0250*/ 	.word	0xffffffff


	//   ....[1]....
        /*0254*/ 	.word	0xffffffff


	//   ....[2]....
        /*0258*/ 	.word	0xffffffff


	//   ....[3]....
        /*025c*/ 	.word	0xffffffff


	//   ....[4]....
        /*0260*/ 	.word	0xffffffff


	//   ....[5]....
        /*0264*/ 	.word	0xffffffff


	//   ....[6]....
        /*0268*/ 	.word	0xffffffff


	//   ....[7]....
        /*026c*/ 	.word	0xffffffff


	//   ....[8]....
        /*0270*/ 	.word	0xffffffff


	//   ....[9]....
        /*0274*/ 	.word	0xffffffff


	//   ....[10]....
        /*0278*/ 	.word	0xffffffff


	//   ....[11]....
        /*027c*/ 	.word	0xffffffff


	//   ....[12]....
        /*0280*/ 	.word	0xffffffff


	//   ....[13]....
        /*0284*/ 	.word	0xffffffff


	//   ....[14]....
        /*0288*/ 	.word	0xffffffff


	//   ....[15]....
        /*028c*/ 	.word	0xffffffff


	//----- nvinfo : EIATTR_COOP_GROUP_INSTR_OFFSETS
	.align		4
.L_47:
        /*0290*/ 	.byte	0x04, 0x28
        /*0292*/ 	.short	(.L_49 - .L_48)


	//   ....[0]....
.L_48:
        /*0294*/ 	.word	0x00000080


	//   ....[1]....
        /*0298*/ 	.word	0x00000380


	//   ....[2]....
        /*029c*/ 	.word	0x000005c0


	//   ....[3]....
        /*02a0*/ 	.word	0x000006b0


	//   ....[4]....
        /*02a4*/ 	.word	0x000007f0


	//   ....[5]....
        /*02a8*/ 	.word	0x00000930


	//   ....[6]....
        /*02ac*/ 	.word	0x00000a70


	//   ....[7]....
        /*02b0*/ 	.word	0x00000bb0


	//   ....[8]....
        /*02b4*/ 	.word	0x00000cf0


	//   ....[9]....
        /*02b8*/ 	.word	0x00000e30


	//   ....[10]....
        /*02bc*/ 	.word	0x00000f70


	//   ....[11]....
        /*02c0*/ 	.word	0x00004630


	//   ....[12]....
        /*02c4*/ 	.word	0x00004830


	//   ....[13]....
        /*02c8*/ 	.word	0x00004850


	//   ....[14]....
        /*02cc*/ 	.word	0x000100a0


	//   ....[15]....
        /*02d0*/ 	.word	0x000102d0


	//----- nvinfo : EIATTR_REG_RECONFIG
	.align		4
.L_49:
        /*02d4*/ 	.byte	0x01, 0x54
	.zero		2


	//----- nvinfo : EIATTR_VRC_CTA_INIT_COUNT
	.align		4
        /*02d8*/ 	.byte	0x02, 0x4a
        /*02da*/ 	.byte	0x80
	.zero		1


	//----- nvinfo : EIATTR_SYSCALL_OFFSETS
	.align		4
        /*02dc*/ 	.byte	0x04, 0x46
        /*02de*/ 	.short	(.L_51 - .L_50)


	//   ....[0]....
.L_50:
        /*02e0*/ 	.word	0x000096a0


	//   ....[1]....
        /*02e4*/ 	.word	0x00009810


	//   ....[2]....
        /*02e8*/ 	.word	0x00009990


	//   ....[3]....
        /*02ec*/ 	.word	0x0000b190


	//   ....[4]....
        /*02f0*/ 	.word	0x0000b300


	//   ....[5]....
        /*02f4*/ 	.word	0x0000b470


	//   ....[6]....
        /*02f8*/ 	.word	0x0000b5e0


	//   ....[7]....
        /*02fc*/ 	.word	0x0000ba70


	//   ....[8]....
        /*0300*/ 	.word	0x0000bc20


	//   ....[9]....
        /*0304*/ 	.word	0x0000bd90


	//   ....[10]....
        /*0308*/ 	.word	0x0000bf00


	//   ....[11]....
        /*030c*/ 	.word	0x0000ccc0


	//   ....[12]....
        /*0310*/ 	.word	0x0000dcd0


	//   ....[13]....
        /*0314*/ 	.word	0x0000de40


	//   ....[14]....
        /*0318*/ 	.word	0x0000dfb0


	//   ....[15]....
        /*031c*/ 	.word	0x0000ed40


	//   ....[16]....
        /*0320*/ 	.word	0x0000eeb0


	//   ....[17]....
        /*0324*/ 	.word	0x0000f020


	//----- nvinfo : EIATTR_MBARRIER_INSTR_OFFSETS
	.align		4
.L_51:
        /*0328*/ 	.byte	0x04, 0x39
        /*032a*/ 	.short	(.L_53 - .L_52)


	//   ....[0]....
.L_52:
        /*032c*/ 	.word	0x00000460
        /*0330*/ 	.word	0x000000ff
        /*0334*/ 	.word	0x00033800
        /*0338*/ 	.short	0x0100
        /*033a*/ 	.byte	0x04
	.zero		1


	//   ....[1]....
        /*033c*/ 	.word	0x00000470
        /*0340*/ 	.word	0x000000ff
        /*0344*/ 	.word	0x00033810
        /*0348*/ 	.short	0x0100
        /*034a*/ 	.byte	0x04
	.zero		1


	//   ....[2]....
        /*034c*/ 	.word	0x00000480
        /*0350*/ 	.word	0x000000ff
        /*0354*/ 	.word	0x00033808
        /*0358*/ 	.short	0x0100
        /*035a*/ 	.byte	0x04
	.zero		1


	//   ....[3]....
        /*035c*/ 	.word	0x00000490
        /*0360*/ 	.word	0x000000ff
        /*0364*/ 	.word	0x00033818
        /*0368*/ 	.short	0x0100
        /*036a*/ 	.byte	0x04
	.zero		1


	//   ....[4]....
        /*036c*/ 	.word	0x00000680
        /*0370*/ 	.word	0x000000ff
        /*0374*/ 	.word	0x00033820
        /*0378*/ 	.short	0x0100
        /*037a*/ 	.byte	0x06
	.zero		1


	//   ....[5]....
        /*037c*/ 	.word	0x00000690
        /*0380*/ 	.word	0x000000ff
        /*0384*/ 	.word	0x00033828
        /*0388*/ 	.short	0x0100
        /*038a*/ 	.byte	0x06
	.zero		1


	//   ....[6]....
        /*038c*/ 	.word	0x000007c0
        /*0390*/ 	.word	0x000000ff
        /*0394*/ 	.word	0x00033830
        /*0398*/ 	.short	0x0100
        /*039a*/ 	.byte	0x04
	.zero		1


	//   ....[7]....
        /*039c*/ 	.word	0x000007d0
        /*03a0*/ 	.word	0x000000ff
        /*03a4*/ 	.word	0x00033838
        /*03a8*/ 	.short	0x0100
        /*03aa*/ 	.byte	0x04
	.zero		1


	//   ....[8]....
        /*03ac*/ 	.word	0x00000900
        /*03b0*/ 	.word	0x000000ff
        /*03b4*/ 	.word	0x00033840
        /*03b8*/ 	.short	0x0100
        /*03ba*/ 	.byte	0x04
	.zero		1


	//   ....[9]....
        /*03bc*/ 	.word	0x00000910
        /*03c0*/ 	.word	0x000000ff
        /*03c4*/ 	.word	0x00033848
        /*03c8*/ 	.short	0x0100
        /*03ca*/ 	.byte	0x04
	.zero		1


	//   ....[10]....
        /*03cc*/ 	.word	0x00000a40
        /*03d0*/ 	.word	0x000000ff
        /*03d4*/ 	.word	0x00033850
        /*03d8*/ 	.short	0x0100
        /*03da*/ 	.byte	0x04
	.zero		1


	//   ....[11]....
        /*03dc*/ 	.word	0x00000a50
        /*03e0*/ 	.word	0x000000ff
        /*03e4*/ 	.word	0x00033858
        /*03e8*/ 	.short	0x0100
        /*03ea*/ 	.byte	0x04
	.zero		1


	//   ....[12]....
        /*03ec*/ 	.word	0x00000b80
        /*03f0*/ 	.word	0x000000ff
        /*03f4*/ 	.word	0x00033860
        /*03f8*/ 	.short	0x0100
        /*03fa*/ 	.byte	0x04
	.zero		1


	//   ....[13]....
        /*03fc*/ 	.word	0x00000b90
        /*0400*/ 	.word	0x000000ff
        /*0404*/ 	.word	0x00033868
        /*0408*/ 	.short	0x0100
        /*040a*/ 	.byte	0x04
	.zero		1


	//   ....[14]....
        /*040c*/ 	.word	0x00000cc0
        /*0410*/ 	.word	0x000000ff
        /*0414*/ 	.word	0x00033870
        /*0418*/ 	.short	0x0100
        /*041a*/ 	.byte	0x04
	.zero		1


	//   ....[15]....
        /*041c*/ 	.word	0x00000cd0
        /*0420*/ 	.word	0x000000ff
        /*0424*/ 	.word	0x00033878
        /*0428*/ 	.short	0x0100
        /*042a*/ 	.byte	0x04
	.zero		1


	//   ....[16]....
        /*042c*/ 	.word	0x00000e00
        /*0430*/ 	.word	0x000000ff
        /*0434*/ 	.word	0x00033880
        /*0438*/ 	.short	0x0100
        /*043a*/ 	.byte	0x04
	.zero		1


	//   ....[17]....
        /*043c*/ 	.word	0x00000e10
        /*0440*/ 	.word	0x000000ff
        /*0444*/ 	.word	0x00033888
        /*0448*/ 	.short	0x0100
        /*044a*/ 	.byte	0x04
	.zero		1


	//   ....[18]....
        /*044c*/ 	.word	0x00000f40
        /*0450*/ 	.word	0x000000ff
        /*0454*/ 	.word	0x00033890
        /*0458*/ 	.short	0x0100
        /*045a*/ 	.byte	0x04
	.zero		1


	//   ....[19]....
        /*045c*/ 	.word	0x00000f50
        /*0460*/ 	.word	0x000000ff
        /*0464*/ 	.word	0x00033898
        /*0468*/ 	.short	0x0100
        /*046a*/ 	.byte	0x04
	.zero		1


	//   ....[20]....
        /*046c*/ 	.word	0x00001080
        /*0470*/ 	.word	0x000000ff
        /*0474*/ 	.word	0x000338a0
        /*0478*/ 	.short	0x0100
        /*047a*/ 	.byte	0x04
	.zero		1


	//   ....[21]....
        /*047c*/ 	.word	0x00001090
        /*0480*/ 	.word	0x000000ff
        /*0484*/ 	.word	0x000338b0
        /*0488*/ 	.short	0x0100
        /*048a*/ 	.byte	0x04
	.zero		1


	//   ....[22]....
        /*048c*/ 	.word	0x000010a0
        /*0490*/ 	.word	0x000000ff
        /*0494*/ 	.word	0x000338a8
        /*0498*/ 	.short	0x0100
        /*049a*/ 	.byte	0x04
	.zero		1


	//   ....[23]....
        /*049c*/ 	.word	0x000010b0
        /*04a0*/ 	.word	0x000000ff
        /*04a4*/ 	.word	0x000338b8
        /*04a8*/ 	.short	0x0100
        /*04aa*/ 	.byte	0x04
	.zero		1


	//   ....[24]....
        /*04ac*/ 	.word	0x00002350
        /*04b0*/ 	.word	0x000000ff
        /*04b4*/ 	.word	0x00033810
        /*04b8*/ 	.short	0x010a
        /*04ba*/ 	.byte	0x38
	.zero		1


	//   ....[25]....
        /*04bc*/ 	.word	0x000024c0
        /*04c0*/ 	.word	0x000000ff
        /*04c4*/ 	.word	0x00033800
        /*04c8*/ 	.short	0x010b
        /*04ca*/ 	.byte	0x38
	.zero		1


	//   ....[26]....
        /*04cc*/ 	.word	0x00002ad0
        /*04d0*/ 	.word	0x000000ff
        /*04d4*/ 	.word	0x00033838
        /*04d8*/ 	.short	0x010a
        /*04da*/ 	.byte	0x38
	.zero		1


	//   ....[27]....
        /*04dc*/ 	.word	0x00002cc0
        /*04e0*/ 	.word	0x000000ff
        /*04e4*/ 	.word	0x00033830
        /*04e8*/ 	.short	0x0107
        /*04ea*/ 	.byte	0x38
	.zero		1


	//   ....[28]....
        /*04ec*/ 	.word	0x00002d20
        /*04f0*/ 	.word	0x000000ff
        /*04f4*/ 	.word	0x00033830
        /*04f8*/ 	.short	0x0101
        /*04fa*/ 	.byte	0x38
	.zero		1


	//   ....[29]....
        /*04fc*/ 	.word	0x00002d70
        /*0500*/ 	.word	0x000000ff
        /*0504*/ 	.word	0x00033828
        /*0508*/ 	.short	0x010a
        /*050a*/ 	.byte	0x38
	.zero		1


	//   ....[30]....
        /*050c*/ 	.word	0x00002e90
        /*0510*/ 	.word	0x000000ff
        /*0514*/ 	.word	0x00033820
        /*0518*/ 	.short	0x010b
        /*051a*/ 	.byte	0x38
	.zero		1


	//   ....[31]....
        /*051c*/ 	.word	0x00003490
        /*0520*/ 	.word	0x000000ff
        /*0524*/ 	.word	0x00033848
        /*0528*/ 	.short	0x010a
        /*052a*/ 	.byte	0x38
	.zero		1


	//   ....[32]....
        /*052c*/ 	.word	0x000035f0
        /*0530*/ 	.word	0x000000ff
        /*0534*/ 	.word	0x00033840
        /*0538*/ 	.short	0x0107
        /*053a*/ 	.byte	0x38
	.zero		1


	//   ....[33]....
        /*053c*/ 	.word	0x00003660
        /*0540*/ 	.word	0x000000ff
        /*0544*/ 	.word	0x00033840
        /*0548*/ 	.short	0x0101
        /*054a*/ 	.byte	0x38
	.zero		1


	//   ....[34]....
        /*054c*/ 	.word	0x00003830
        /*0550*/ 	.word	0x000000ff
        /*0554*/ 	.word	0x00033810
        /*0558*/ 	.short	0x010a
        /*055a*/ 	.byte	0x31
	.zero		1


	//   ....[35]....
        /*055c*/ 	.word	0x00003d00
        /*0560*/ 	.word	0x000000ff
        /*0564*/ 	.word	0x00033838
        /*0568*/ 	.short	0x010a
        /*056a*/ 	.byte	0x38
	.zero		1


	//   ....[36]....
        /*056c*/ 	.word	0x00003ef0
        /*0570*/ 	.word	0x000000ff
        /*0574*/ 	.word	0x00033830
        /*0578*/ 	.short	0x0107
        /*057a*/ 	.byte	0x38
	.zero		1


	//   ....[37]....
        /*057c*/ 	.word	0x00003f50
        /*0580*/ 	.word	0x000000ff
        /*0584*/ 	.word	0x00033830
        /*0588*/ 	.short	0x0101
        /*058a*/ 	.byte	0x38
	.zero		1


	//   ....[38]....
        /*058c*/ 	.word	0x00003fb0
        /*0590*/ 	.word	0x000000ff
        /*0594*/ 	.word	0x00033828
        /*0598*/ 	.short	0x010a
        /*059a*/ 	.byte	0x38
	.zero		1


	//   ....[39]....
        /*059c*/ 	.word	0x00004350
        /*05a0*/ 	.word	0x000000ff
        /*05a4*/ 	.word	0x00033848
        /*05a8*/ 	.short	0x010a
        /*05aa*/ 	.byte	0x38
	.zero		1


	//   ....[40]....
        /*05ac*/ 	.word	0x000044b0
        /*05b0*/ 	.word	0x000000ff
        /*05b4*/ 	.word	0x00033840
        /*05b8*/ 	.short	0x0107
        /*05ba*/ 	.byte	0x38
	.zero		1


	//   ....[41]....
        /*05bc*/ 	.word	0x00004520
        /*05c0*/ 	.word	0x000000ff
        /*05c4*/ 	.word	0x00033840
        /*05c8*/ 	.short	0x0101
        /*05ca*/ 	.byte	0x38
	.zero		1


	//   ....[42]....
        /*05cc*/ 	.word	0x00004a80
        /*05d0*/ 	.word	0x000000ff
        /*05d4*/ 	.word	0x00033800
        /*05d8*/ 	.short	0x010a
        /*05da*/ 	.byte	0x18
	.zero		1


	//   ....[43]....
        /*05dc*/ 	.word	0x00004ab0
        /*05e0*/ 	.word	0x000000ff
        /*05e4*/ 	.word	0x00033858
        /*05e8*/ 	.short	0x010a
        /*05ea*/ 	.byte	0x18
	.zero		1


	//   ....[44]....
        /*05ec*/ 	.word	0x00004f20
        /*05f0*/ 	.word	0x000000ff
        /*05f4*/ 	.word	0x00033820
        /*05f8*/ 	.short	0x010a
        /*05fa*/ 	.byte	0x18
	.zero		1


	//   ....[45]....
        /*05fc*/ 	.word	0x00004f60
        /*0600*/ 	.word	0x000000ff
        /*0604*/ 	.word	0x00033868
        /*0608*/ 	.short	0x010a
        /*060a*/ 	.byte	0x18
	.zero		1


	//   ....[46]....
        /*060c*/ 	.word	0x00004fa0
        /*0610*/ 	.word	0x000000ff
        /*0614*/ 	.word	0x00033878
        /*0618*/ 	.short	0x010a
        /*061a*/ 	.byte	0x18
	.zero		1


	//   ....[47]....
        /*061c*/ 	.word	0x000053b0
        /*0620*/ 	.word	0x000000ff
        /*0624*/ 	.word	0x00033880
        /*0628*/ 	.short	0x010a
        /*062a*/ 	.byte	0x18
	.zero		1


	//   ....[48]....
        /*062c*/ 	.word	0x00005d60
        /*0630*/ 	.word	0x000000ff
        /*0634*/ 	.word	0x00033800
        /*0638*/ 	.short	0x010a
        /*063a*/ 	.byte	0x06
	.zero		1


	//   ....[49]....
        /*063c*/ 	.word	0x00005e00
        /*0640*/ 	.word	0x000000ff
        /*0644*/ 	.word	0x00033858
        /*0648*/ 	.short	0x010a
        /*064a*/ 	.byte	0x18
	.zero		1


	//   ....[50]....
        /*064c*/ 	.word	0x000061d0
        /*0650*/ 	.word	0x000000ff
        /*0654*/ 	.word	0x00033890
        /*0658*/ 	.short	0x010a
        /*065a*/ 	.byte	0x18
	.zero		1


	//   ....[51]....
        /*065c*/ 	.word	0x00006220
        /*0660*/ 	.word	0x000000ff
        /*0664*/ 	.word	0x00033868
        /*0668*/ 	.short	0x010a
        /*066a*/ 	.byte	0x18
	.zero		1


	//   ....[52]....
        /*066c*/ 	.word	0x000069f0
        /*0670*/ 	.word	0x000000ff
        /*0674*/ 	.word	0x00033878
        /*0678*/ 	.short	0x010a
        /*067a*/ 	.byte	0x18
	.zero		1


	//   ....[53]....
        /*067c*/ 	.word	0x00006a60
        /*0680*/ 	.word	0x000000ff
        /*0684*/ 	.word	0x00033820
        /*0688*/ 	.short	0x010a
        /*068a*/ 	.byte	0x18
	.zero		1


	//   ....[54]....
        /*068c*/ 	.word	0x00006e40
        /*0690*/ 	.word	0x000000ff
        /*0694*/ 	.word	0x00033880
        /*0698*/ 	.short	0x010a
        /*069a*/ 	.byte	0x18
	.zero		1


	//   ....[55]....
        /*069c*/ 	.word	0x000073e0
        /*06a0*/ 	.word	0x000000ff
        /*06a4*/ 	.word	0x000338b0
        /*06a8*/ 	.short	0x010a
        /*06aa*/ 	.byte	0x18
	.zero		1


	//   ....[56]....
        /*06ac*/ 	.word	0x00007460
        /*06b0*/ 	.word	0x000000ff
        /*06b4*/ 	.word	0x000338b8
        /*06b8*/ 	.short	0x010a
        /*06ba*/ 	.byte	0x18
	.zero		1


	//   ....[57]....
        /*06bc*/ 	.word	0x000074d0
        /*06c0*/ 	.word	0x000000ff
        /*06c4*/ 	.word	0x00033890
        /*06c8*/ 	.short	0x010a
        /*06ca*/ 	.byte	0x18
	.zero		1


	//   ....[58]....
        /*06cc*/ 	.word	0x00008270
        /*06d0*/ 	.word	0x000000ff
        /*06d4*/ 	.word	0x00033870
        /*06d8*/ 	.short	0x010a
        /*06da*/ 	.byte	0x0e
	.zero		1


	//   ....[59]....
        /*06dc*/ 	.word	0x00008410
        /*06e0*/ 	.word	0x000000ff
        /*06e4*/ 	.word	0x00000000
        /*06e8*/ 	.short	0x0101
        /*06ea*/ 	.byte	0x04
	.zero		1


	//   ....[60]....
        /*06ec*/ 	.word	0x000093d0
        /*06f0*/ 	.word	0x00000002
        /*06f4*/ 	.word	0x00033850
        /*06f8*/ 	.short	0x010a
        /*06fa*/ 	.byte	0xff
	.zero		1


	//   ....[61]....
        /*06fc*/ 	.word	0x00009450
        /*0700*/ 	.word	0x00000002
        /*0704*/ 	.word	0x00033888
        /*0708*/ 	.short	0x010a
        /*070a*/ 	.byte	0xff
	.zero		1


	//   ....[62]....
        /*070c*/ 	.word	0x000094c0
        /*0710*/ 	.word	0x00000002
        /*0714*/ 	.word	0x00033830
        /*0718*/ 	.short	0x010a
        /*071a*/ 	.byte	0xff
	.zero		1


	//   ....[63]....
        /*071c*/ 	.word	0x0000b6c0
        /*0720*/ 	.word	0x00000002
        /*0724*/ 	.word	0x00033880
        /*0728*/ 	.short	0x0101
        /*072a*/ 	.byte	0xff
	.zero		1


	//   ....[64]....
        /*072c*/ 	.word	0x0000b720
        /*0730*/ 	.word	0x00000000
        /*0734*/ 	.word	0x00000000
        /*0738*/ 	.short	0x0101
        /*073a*/ 	.byte	0xff
	.zero		1


	//   ....[65]....
        /*073c*/ 	.word	0x0000b770
        /*0740*/ 	.word	0x00000000
        /*0744*/ 	.word	0x00000000
        /*0748*/ 	.short	0x0101
        /*074a*/ 	.byte	0xff
	.zero		1


	//   ....[66]....
        /*074c*/ 	.word	0x0000b7d0
        /*0750*/ 	.word	0x00000002
        /*0754*/ 	.word	0x00033840
        /*0758*/ 	.short	0x010a
        /*075a*/ 	.byte	0xff
	.zero		1


	//   ....[67]....
        /*075c*/ 	.word	0x0000b850
        /*0760*/ 	.word	0x00000002
        /*0764*/ 	.word	0x00033860
        /*0768*/ 	.short	0x010a
        /*076a*/ 	.byte	0xff
	.zero		1


	//   ....[68]....
        /*076c*/ 	.word	0x0000b910
        /*0770*/ 	.word	0x00000002
        /*0774*/ 	.word	0x00033898
        /*0778*/ 	.short	0x010a
        /*077a*/ 	.byte	0xff
	.zero		1


	//   ....[69]....
        /*077c*/ 	.word	0x0000cb90
        /*0780*/ 	.word	0x000000ff
        /*0784*/ 	.word	0x00000000
        /*0788*/ 	.short	0x0101
        /*078a*/ 	.byte	0x04
	.zero		1


	//   ....[70]....
        /*078c*/ 	.word	0x0000d7e0
        /*0790*/ 	.word	0x000000ff
        /*0794*/ 	.word	0x00033890
        /*0798*/ 	.short	0x0101
        /*079a*/ 	.byte	0x24
	.zero		1


	//   ....[71]....
        /*079c*/ 	.word	0x0000d880
        /*07a0*/ 	.word	0x000000ff
        /*07a4*/ 	.word	0x00000000
        /*07a8*/ 	.short	0x0101
        /*07aa*/ 	.byte	0x04
	.zero		1


	//   ....[72]....
        /*07ac*/ 	.word	0x0000db80
        /*07b0*/ 	.word	0x000000ff
        /*07b4*/ 	.word	0x000338a0
        /*07b8*/ 	.short	0x010a
        /*07ba*/ 	.byte	0x24
	.zero		1


	//   ....[73]....
        /*07bc*/ 	.word	0x0000ebc0
        /*07c0*/ 	.word	0x000000ff
        /*07c4*/ 	.word	0x00000000
        /*07c8*/ 	.short	0x0101
        /*07ca*/ 	.byte	0x04
	.zero		1


	//   ....[74]....
        /*07cc*/ 	.word	0x0000ec10
        /*07d0*/ 	.word	0x000000ff
        /*07d4*/ 	.word	0x000338a8
        /*07d8*/ 	.short	0x010a
        /*07da*/ 	.byte	0x24
	.zero		1


	//   ....[75]....
        /*07dc*/ 	.word	0x0000fff0
        /*07e0*/ 	.word	0x000000ff
        /*07e4*/ 	.word	0x00000000
        /*07e8*/ 	.short	0x0101
        /*07ea*/ 	.byte	0x04
	.zero		1


	//   ....[76]....
        /*07ec*/ 	.word	0x00010300
        /*07f0*/ 	.word	0x00000004
        /*07f4*/ 	.word	0x00033810
        /*07f8*/ 	.short	0x010a
        /*07fa*/ 	.byte	0xff
	.zero		1


	//   ....[77]....
        /*07fc*/ 	.word	0x00010360
        /*0800*/ 	.word	0x00000002
        /*0804*/ 	.word	0x00033838
        /*0808*/ 	.short	0x010a
        /*080a*/ 	.byte	0xff
	.zero		1


	//   ....[78]....
        /*080c*/ 	.word	0x000103c0
        /*0810*/ 	.word	0x00000002
        /*0814*/ 	.word	0x00033828
        /*0818*/ 	.short	0x010a
        /*081a*/ 	.byte	0xff
	.zero		1


	//   ....[79]....
        /*081c*/ 	.word	0x00010420
        /*0820*/ 	.word	0x00000002
        /*0824*/ 	.word	0x00033848
        /*0828*/ 	.short	0x010a
        /*082a*/ 	.byte	0xff
	.zero		1


	//   ....[80]....
        /*082c*/ 	.word	0x00010480
        /*0830*/ 	.word	0x00000002
        /*0834*/ 	.word	0x00033810
        /*0838*/ 	.short	0x010a
        /*083a*/ 	.byte	0xff
	.zero		1


	//   ....[81]....
        /*083c*/ 	.word	0x000104e0
        /*0840*/ 	.word	0x00000002
        /*0844*/ 	.word	0x00033838
        /*0848*/ 	.short	0x010a
        /*084a*/ 	.byte	0xff
	.zero		1


	//   ....[82]....
        /*084c*/ 	.word	0x00010540
        /*0850*/ 	.word	0x00000006
        /*0854*/ 	.word	0x00033828
        /*0858*/ 	.short	0x010a
        /*085a*/ 	.byte	0xff
	.zero		1


	//   ....[83]....
        /*085c*/ 	.word	0x000105a0
        /*0860*/ 	.word	0x00000006
        /*0864*/ 	.word	0x00033848
        /*0868*/ 	.short	0x010a
        /*086a*/ 	.byte	0xff
	.zero		1


	//   ....[84]....
        /*086c*/ 	.word	0x00010600
        /*0870*/ 	.word	0x00000000
        /*0874*/ 	.word	0x00033800
        /*0878*/ 	.short	0x010a
        /*087a*/ 	.byte	0xff
	.zero		1


	//   ....[85]....
        /*087c*/ 	.word	0x00010660
        /*0880*/ 	.word	0x00000004
        /*0884*/ 	.word	0x00033858
        /*0888*/ 	.short	0x010a
        /*088a*/ 	.byte	0xff
	.zero		1


	//   ....[86]....
        /*088c*/ 	.word	0x000106c0
        /*0890*/ 	.word	0x00000000
        /*0894*/ 	.word	0x00033820
        /*0898*/ 	.short	0x010a
        /*089a*/ 	.byte	0xff
	.zero		1


	//   ....[87]....
        /*089c*/ 	.word	0x00010720
        /*08a0*/ 	.word	0x00000000
        /*08a4*/ 	.word	0x00033868
        /*08a8*/ 	.short	0x010a
        /*08aa*/ 	.byte	0xff
	.zero		1


	//   ....[88]....
        /*08ac*/ 	.word	0x00010780
        /*08b0*/ 	.word	0x00000003
        /*08b4*/ 	.word	0x00033878
        /*08b8*/ 	.short	0x010a
        /*08ba*/ 	.byte	0xff
	.zero		1


	//   ....[89]....
        /*08bc*/ 	.word	0x000107e0
        /*08c0*/ 	.word	0x00000003
        /*08c4*/ 	.word	0x00033880
        /*08c8*/ 	.short	0x010a
        /*08ca*/ 	.byte	0xff
	.zero		1


	//   ....[90]....
        /*08cc*/ 	.word	0x00010840
        /*08d0*/ 	.word	0x00000000
        /*08d4*/ 	.word	0x00033800
        /*08d8*/ 	.short	0x010a
        /*08da*/ 	.byte	0xff
	.zero		1


	//   ....[91]....
        /*08dc*/ 	.word	0x000108a0
        /*08e0*/ 	.word	0x00000003
        /*08e4*/ 	.word	0x00033858
        /*08e8*/ 	.short	0x010a
        /*08ea*/ 	.byte	0xff
	.zero		1


	//   ....[92]....
        /*08ec*/ 	.word	0x00010900
        /*08f0*/ 	.word	0x00000000
        /*08f4*/ 	.word	0x00033890
        /*08f8*/ 	.short	0x010a
        /*08fa*/ 	.byte	0xff
	.zero		1


	//   ....[93]....
        /*08fc*/ 	.word	0x00010960
        /*0900*/ 	.word	0x00000000
        /*0904*/ 	.word	0x00033868
        /*0908*/ 	.short	0x010a
        /*090a*/ 	.byte	0xff
	.zero		1


	//   ....[94]....
        /*090c*/ 	.word	0x000109c0
        /*0910*/ 	.word	0x00000000
        /*0914*/ 	.word	0x00033878
        /*0918*/ 	.short	0x010a
        /*091a*/ 	.byte	0xff
	.zero		1


	//   ....[95]....
        /*091c*/ 	.word	0x00010a20
        /*0920*/ 	.word	0x00000003
        /*0924*/ 	.word	0x00033820
        /*0928*/ 	.short	0x010a
        /*092a*/ 	.byte	0xff
	.zero		1


	//   ....[96]....
        /*092c*/ 	.word	0x00010a80
        /*0930*/ 	.word	0x00000004
        /*0934*/ 	.word	0x00033880
        /*0938*/ 	.short	0x010a
        /*093a*/ 	.byte	0xff
	.zero		1


	//   ....[97]....
        /*093c*/ 	.word	0x00010ae0
        /*0940*/ 	.word	0x00000000
        /*0944*/ 	.word	0x000338b0
        /*0948*/ 	.short	0x010a
        /*094a*/ 	.byte	0xff
	.zero		1


	//   ....[98]....
        /*094c*/ 	.word	0x00010b40
        /*0950*/ 	.word	0x00000000
        /*0954*/ 	.word	0x000338b8
        /*0958*/ 	.short	0x010a
        /*095a*/ 	.byte	0xff
	.zero		1


	//   ....[99]....
        /*095c*/ 	.word	0x00010ba0
        /*0960*/ 	.word	0x00000000
        /*0964*/ 	.word	0x00033890
        /*0968*/ 	.short	0x010a
        /*096a*/ 	.byte	0xff
	.zero		1


	//   ....[100]....
        /*096c*/ 	.word	0x00010c00
        /*0970*/ 	.word	0x00000002
        /*0974*/ 	.word	0x00033870
        /*0978*/ 	.short	0x010a
        /*097a*/ 	.byte	0xff
	.zero		1


	//   ....[101]....
        /*097c*/ 	.word	0x00010c50
        /*0980*/ 	.word	0x00000002
        /*0984*/ 	.word	0x00033850
        /*0988*/ 	.short	0x010a
        /*098a*/ 	.byte	0xff
	.zero		1


	//   ....[102]....
        /*098c*/ 	.word	0x00010ca0
        /*0990*/ 	.word	0x00000002
        /*0994*/ 	.word	0x00033888
        /*0998*/ 	.short	0x010a
        /*099a*/ 	.byte	0xff
	.zero		1


	//   ....[103]....
        /*099c*/ 	.word	0x00010cf0
        /*09a0*/ 	.word	0x00000002
        /*09a4*/ 	.word	0x00033830
        /*09a8*/ 	.short	0x010a
        /*09aa*/ 	.byte	0xff
	.zero		1


	//   ....[104]....
        /*09ac*/ 	.word	0x00010d40
        /*09b0*/ 	.word	0x00000002
        /*09b4*/ 	.word	0x00033840
        /*09b8*/ 	.short	0x010a
        /*09ba*/ 	.byte	0xff
	.zero		1


	//   ....[105]....
        /*09bc*/ 	.word	0x00010d90
        /*09c0*/ 	.word	0x00000002
        /*09c4*/ 	.word	0x00033860
        /*09c8*/ 	.short	0x010a
        /*09ca*/ 	.byte	0xff
	.zero		1


	//   ....[106]....
        /*09cc*/ 	.word	0x00010de0
        /*09d0*/ 	.word	0x00000002
        /*09d4*/ 	.word	0x00033898
        /*09d8*/ 	.short	0x010a
        /*09da*/ 	.byte	0xff
	.zero		1


	//   ....[107]....
        /*09dc*/ 	.word	0x00010e40
        /*09e0*/ 	.word	0x00000003
        /*09e4*/ 	.word	0x000338a0
        /*09e8*/ 	.short	0x010a
        /*09ea*/ 	.byte	0xff
	.zero		1


	//   ....[108]....
        /*09ec*/ 	.word	0x00010ea0
        /*09f0*/ 	.word	0x00000000
        /*09f4*/ 	.word	0x000338a8
        /*09f8*/ 	.short	0x010a
        /*09fa*/ 	.byte	0xff
	.zero		1


	//----- nvinfo : EIATTR_NUM_MBARRIERS
	.align		4
.L_53:
        /*09fc*/ 	.byte	0x03, 0x38
        /*09fe*/ 	.short	0x0018


	//----- nvinfo : EIATTR_EXIT_INSTR_OFFSETS
	.align		4
        /*0a00*/ 	.byte	0x04, 0x1c
        /*0a02*/ 	.short	(.L_55 - .L_54)


	//   ....[0]....
.L_54:
        /*0a04*/ 	.word	0x000011b0


	//   ....[1]....
        /*0a08*/ 	.word	0x000021a0


	//   ....[2]....
        /*0a0c*/ 	.word	0x00003680


	//   ....[3]....
        /*0a10*/ 	.word	0x000045e0


	//   ....[4]....
        /*0a14*/ 	.word	0x00008080


	//   ....[5]....
        /*0a18*/ 	.word	0x000080c0


	//   ....[6]....
        /*0a1c*/ 	.word	0x000091f0


	//   ....[7]....
        /*0a20*/ 	.word	0x00009220


	//   ....[8]....
        /*0a24*/ 	.word	0x00010020


	//   ....[9]....
        /*0a28*/ 	.word	0x000102e0


	//----- nvinfo : EIATTR_INDIRECT_BRANCH_TARGETS
	.align		4
.L_55:
        /*0a2c*/ 	.byte	0x04, 0x34
        /*0a2e*/ 	.short	(.L_57 - .L_56)


	//   ....[0]....
.L_56:
        /*0a30*/ 	.word	.L_x_312@srel
        /*0a34*/ 	.short	0x0
        /*0a36*/ 	.short	0x0
        /*0a38*/ 	.word	0x3
        /*0a3c*/ 	.word	.L_x_313@srel
        /*0a40*/ 	.word	.L_x_314@srel
        /*0a44*/ 	.word	.L_x_315@srel


	//   ....[1]....
        /*0a48*/ 	.word	.L_x_316@srel
        /*0a4c*/ 	.short	0x0
        /*0a4e*/ 	.short	0x0
        /*0a50*/ 	.word	0x3
        /*0a54*/ 	.word	.L_x_175@srel
        /*0a58*/ 	.word	.L_x_154@srel
        /*0a5c*/ 	.word	.L_x_315@srel


	//----- nvinfo : EIATTR_MAX_THREADS
	.align		4
.L_57:
        /*0a60*/ 	.byte	0x04, 0x05
        /*0a62*/ 	.short	(.L_59 - .L_58)
.L_58:
        /*0a64*/ 	.word	0x00000200
        /*0a68*/ 	.word	0x00000001
        /*0a6c*/ 	.word	0x00000001


	//----- nvinfo : EIATTR_CRS_STACK_SIZE
	.align		4
.L_59:
        /*0a70*/ 	.byte	0x04, 0x1e
        /*0a72*/ 	.short	(.L_61 - .L_60)
.L_60:
        /*0a74*/ 	.word	0x00000000


	//----- nvinfo : EIATTR_CBANK_PARAM_SIZE
	.align		4
.L_61:
        /*0a78*/ 	.byte	0x03, 0x19
        /*0a7a*/ 	.short	0x0680


	//----- nvinfo : EIATTR_PARAM_CBANK
	.align		4
        /*0a7c*/ 	.byte	0x04, 0x0a
        /*0a7e*/ 	.short	(.L_63 - .L_62)
	.align		4
.L_62:
        /*0a80*/ 	.word	index@(.nv.constant0._ZN7cutlass13device_kernelINS_4fmha6kernel36Sm100FmhaBwdKernelTmaWarpSpecializedIN4cute5tupleIJiiiiNS5_IJNS5_IJiiEEEiEEEEEENS_10bfloat16_tEfNS5_IJNS4_1CILi128EEESB_NSA_ILi112EEESC_EEENS1_10collective6NoMaskEEEEEvNT_6ParamsE)
        /*0a84*/ 	.short	0x0380
        /*0a86*/ 	.short	0x0680


	//----- nvinfo : EIATTR_SW_WAR
	.align		4
.L_63:
        /*0a88*/ 	.byte	0x04, 0x36
        /*0a8a*/ 	.short	(.L_65 - .L_64)
.L_64:
        /*0a8c*/ 	.word	0x00000008
.L_65:


//--------------------- .nv.callgraph             --------------------------
	.section	.nv.callgraph,"",@"SHT_CUDA_CALLGRAPH"
	.align	4
	.sectionentsize	8
	.align		4
        /*0000*/ 	.word	0x00000000
	.align		4
        /*0004*/ 	.word	0xffffffff
	.align		4
        /*0008*/ 	.word	index@(_ZN7cutlass13device_kernelINS_4fmha6kernel36Sm100FmhaBwdKernelTmaWarpSpecializedIN4cute5tupleIJiiiiNS5_IJNS5_IJiiEEEiEEEEEENS_10bfloat16_tEfNS5_IJNS4_1CILi128EEESB_NSA_ILi112EEESC_EEENS1_10collective6NoMaskEEEEEvNT_6ParamsE)
	.align		4
        /*000c*/ 	.word	index@(__assertfail)
	.align		4
        /*0010*/ 	.word	0x00000000
	.align		4
        /*0014*/ 	.word	0xfffffffe
	.align		4
        /*0018*/ 	.word	0x00000000
	.align		4
        /*001c*/ 	.word	0xfffffffd
	.align		4
        /*0020*/ 	.word	0x00000000
	.align		4
        /*0024*/ 	.word	0xfffffffc


//--------------------- .nv.constant4             --------------------------
	.section	.nv.constant4,"a",@progbits
	.align	8
	.align		8
.nv.constant4:
        /*0000*/ 	.dword	__assertfail
	.align		8
        /*0008*/ 	.dword	__unnamed_1
	.align		8
        /*0010*/ 	.dword	__unnamed_2
	.align		8
        /*0018*/ 	.dword	__unnamed_3
	.align		8
        /*0020*/ 	.dword	__unnamed_4
	.align		8
        /*0028*/ 	.dword	_ZN39_INTERNAL_b3aece75_4_k_cu_673de839_37404cuda3std3__45__cpo5beginE
	.align		8
        /*0030*/ 	.dword	_ZN39_INTERNAL_b3aece75_4_k_cu_673de839_37404cuda3std3__45__cpo3endE
	.align		8
        /*0038*/ 	.dword	_ZN39_INTERNAL_b3aece75_4_k_cu_673de839_37404cuda3std3__45__cpo6cbeginE
	.align		8
        /*0040*/ 	.dword	_ZN39_INTERNAL_b3aece75_4_k_cu_673de839_37404cuda3std3__45__cpo4cendE
	.align		8
        /*0048*/ 	.dword	_ZN39_INTERNAL_b3aece75_4_k_cu_673de839_37404cuda3std3__441_GLOBAL__N__b3aece75_4_k_cu_673de839_37406ignoreE
	.align		8
        /*0050*/ 	.dword	_ZN39_INTERNAL_b3aece75_4_k_cu_673de839_37404cuda3std3__419piecewise_constructE
	.align		8
        /*0058*/ 	.dword	_ZN39_INTERNAL_b3aece75_4_k_cu_673de839_37404cuda3std3__48in_placeE
	.align		8
        /*0060*/ 	.dword	_ZN39_INTERNAL_b3aece75_4_k_cu_673de839_37404cuda3std6ranges3__45__cpo4swapE
	.align		8
        /*0068*/ 	.dword	_ZN39_INTERNAL_b3aece75_4_k_cu_673de839_37404cuda3std6ranges3__45__cpo9iter_moveE
	.align		8
        /*0070*/ 	.dword	_ZN39_INTERNAL_b3aece75_4_k_cu_673de839_37404cute7productE
	.align		8
        /*0078*/ 	.dword	_ZN39_INTERNAL_b3aece75_4_k_cu_673de839_37404cute1_E
	.align		8
        /*0080*/ 	.dword	$str$23
	.align		8
        /*0088*/ 	.dword	$str$24
	.align		8
        /*0090*/ 	.dword	$str$25
	.align		8
        /*0098*/ 	.dword	$str$26


//--------------------- .nv.constant2._ZN7cutlass13device_kernelINS_4fmha6kernel36Sm100FmhaBwdKernelTmaWarpSpecializedIN4cute5tupleIJiiiiNS5_IJNS5_IJiiEEEiEEEEEENS_10bfloat16_tEfNS5_IJNS4_1CILi128EEESB_NSA_ILi112EEESC_EEENS1_10collective6NoMaskEEEEEvNT_6ParamsE --------------------------
	.section	.nv.constant2._ZN7cutlass13device_kernelINS_4fmha6kernel36Sm100FmhaBwdKernelTmaWarpSpecializedIN4cute5tupleIJiiiiNS5_IJNS5_IJiiEEEiEEEEEENS_10bfloat16_tEfNS5_IJNS4_1CILi128EEESB_NSA_ILi112EEESC_EEENS1_10collective6NoMaskEEEEEvNT_6ParamsE,"a",@progbits
	.sectionflags	@""
	.align	4
.nv.constant2._ZN7cutlass13device_kernelINS_4fmha6kernel36Sm100FmhaBwdKernelTmaWarpSpecializedIN4cute5tupleIJiiiiNS5_IJNS5_IJiiEEEiEEEEEENS_10bfloat16_tEfNS5_IJNS4_1CILi128EEESB_NSA_ILi112EEESC_EEENS1_10collective6NoMaskEEEEEvNT_6ParamsE:
        /*0000*/ 	.byte	0x70, 0x22, 0x00, 0x00, 0xf0, 0x45, 0x00, 0x00, 0x00, 0x92, 0x00, 0x00, 0x30, 0x92, 0x00, 0x00
        /*0010*/ 	.byte	0x60, 0x81, 0x00, 0x00, 0x00, 0x92, 0x00, 0x00


//--------------------- .text._ZN7cutlass13device_kernelINS_4fmha6kernel36Sm100FmhaBwdKernelTmaWarpSpecializedIN4cute5tupleIJiiiiNS5_IJNS5_IJiiEEEiEEEEEENS_10bfloat16_tEfNS5_IJNS4_1CILi128EEESB_NSA_ILi112EEESC_EEENS1_10collective6NoMaskEEEEEvNT_6ParamsE --------------------------
	.section	.text._ZN7cutlass13device_kernelINS_4fmha6kernel36Sm100FmhaBwdKernelTmaWarpSpecializedIN4cute5tupleIJiiiiNS5_IJNS5_IJiiEEEiEEEEEENS_10bfloat16_tEfNS5_IJNS4_1CILi128EEESB_NSA_ILi112EEESC_EEENS1_10collective6NoMaskEEEEEvNT_6ParamsE,"ax",@progbits
	.align	128
.text._ZN7cutlass13device_kernelINS_4fmha6kernel36Sm100FmhaBwdKernelTmaWarpSpecializedIN4cute5tupleIJiiiiNS5_IJNS5_IJiiEEEiEEEEEENS_10bfloat16_tEfNS5_IJNS4_1CILi128EEESB_NSA_ILi112EEESC_EEENS1_10collective6NoMaskEEEEEvNT_6ParamsE:
        .type           _ZN7cutlass13device_kernelINS_4fmha6kernel36Sm100FmhaBwdKernelTmaWarpSpecializedIN4cute5tupleIJiiiiNS5_IJNS5_IJiiEEEiEEEEEENS_10bfloat16_tEfNS5_IJNS4_1CILi128EEESB_NSA_ILi112EEESC_EEENS1_10collective6NoMaskEEEEEvNT_6ParamsE,@function
        .size           _ZN7cutlass13device_kernelINS_4fmha6kernel36Sm100FmhaBwdKernelTmaWarpSpecializedIN4cute5tupleIJiiiiNS5_IJNS5_IJiiEEEiEEEEEENS_10bfloat16_tEfNS5_IJNS4_1CILi128EEESB_NSA_ILi112EEESC_EEENS1_10collective6NoMaskEEEEEvNT_6ParamsE,(.L_x_320 - _ZN7cutlass13device_kernelINS_4fmha6kernel36Sm100FmhaBwdKernelTmaWarpSpecializedIN4cute5tupleIJiiiiNS5_IJNS5_IJiiEEEiEEEEEENS_10bfloat16_tEfNS5_IJNS4_1CILi128EEESB_NSA_ILi112EEESC_EEENS1_10collective6NoMaskEEEEEvNT_6ParamsE)
        .other          _ZN7cutlass13device_kernelINS_4fmha6kernel36Sm100FmhaBwdKernelTmaWarpSpecializedIN4cute5tupleIJiiiiNS5_IJNS5_IJiiEEEiEEEEEENS_10bfloat16_tEfNS5_IJNS4_1CILi128EEESB_NSA_ILi112EEESC_EEENS1_10collective6NoMaskEEEEEvNT_6ParamsE,@"STO_CUDA_ENTRY STV_DEFAULT"
_ZN7cutlass13device_kernelINS_4fmha6kernel36Sm100FmhaBwdKernelTmaWarpSpecializedIN4cute5tupleIJiiiiNS5_IJNS5_IJiiEEEiEEEEEENS_10bfloat16_tEfNS5_IJNS4_1CILi128EEESB_NSA_ILi112EEESC_EEENS1_10collective6NoMaskEEEEEvNT_6ParamsE:
[----:B------:R-:W1:Y:S02]  /*0000*/  LDC R1, c[0x0][0x37c] ;  /* 0x0000df00ff017b82 */ /* 0x000e640000000800 */
[----:B-1----:R-:W-:Y:S01]  /*0010*/  IADD3 R1, PT, PT, R1, -0x50, RZ ;  /* 0xffffffb001017810 */ /* 0x002fe20007ffe0ff */
[----:B------:R-:W1:Y:S01]  /*0020*/  S2R R13, SR_TID.X ;  /* 0x00000000000d7919 */ /* 0x000e620000002100 */
[----:B------:R-:W-:Y:S01]  /*0030*/  UMOV UR5, 0x33334444 ;  /* 0x3333444400057882 */ /* 0x000fe20000000000 */
[----:B------:R-:W-:Y:S01]  /*0040*/  ELECT P0, URZ, PT ;  /* 0x0000000000ff782f */ /* 0x000fe20003800000 */
[----:B------:R-:W-:Y:S01]  /*0050*/  BSSY.RECONVERGENT B0, `(.L_x_0) ;  /* 0x0000032000007945 */ /* 0x000fe20003800200 */
[--C-:B-1----:R-:W-:Y:S01]  /*0060*/  SHF.R.U32.HI R5, RZ, 0x5, R13.reuse ;  /* 0x00000005ff057819 */ /* 0x102fe2000001160d */
[----:B------:R-:W-:-:S04]  /*0070*/  IMAD.MOV.U32 R2, RZ, RZ, R13 ;  /* 0x000000ffff027224 */ /* 0x000fc800078e000d */
[----:B------:R-:W1:Y:S02]  /*0080*/  SHFL.IDX PT, R0, R5, RZ, 0x1f ;  /* 0x00001fff05007589 */ /* 0x000e6400000e0000 */
[----:B-1----:R-:W-:-:S13]  /*0090*/  R2UR UR38, R0 ;  /* 0x00000000002672ca */ /* 0x002fda00000e0000 */
[----:B------:R-:W-:-:S04]  /*00a0*/  USHF.L.U32 UR4, UR38, 0x2, URZ ;  /* 0x0000000226047899 */ /* 0x000fc800080006ff */
[----:B------:R-:W-:-:S04]  /*00b0*/  USHF.R.U64 UR4, UR5, UR4, 0x123333 ;  /* 0x0012333305047499 */ /* 0x000fc80008001204 */
[----:B------:R-:W-:-:S06]  /*00c0*/  ULOP3.LUT UR6, UR4, 0x7, URZ, 0xc0, !UPT ;  /* 0x0000000704067892 */ /* 0x000fcc000f8ec0ff */
[----:B------:R-:W-:Y:S02]  /*00d0*/  IMAD.U32 R6, RZ, RZ, UR6 ;  /* 0x00000006ff067e24 */ /* 0x000fe4000f8e00ff */
[----:B------:R-:W-:-:S03]  /*00e0*/  IMAD.U32 R0, RZ, RZ, UR6 ;  /* 0x00000006ff007e24 */ /* 0x000fc6000f8e00ff */
[----:B------:R1:W-:Y:S02]  /*00f0*/  STL [R1], R6 ;  /* 0x0000000601007387 */ /* 0x0003e40000100800 */
[----:B------:R-:W-:-:S04]  /*0100*/  ISETP.NE.OR P1, PT, R0, 0x1, !P0 ;  /* 0x000000010000780c */ /* 0x000fc80004725670 */
[----:B------:R-:W-:-:S09]  /*0110*/  P2R R3, PR, RZ, 0x2 ;  /* 0x00000002ff037803 */ /* 0x000fd20000000000 */
[----:B------:R-:W-:Y:S05]  /*0120*/  @P1 BRA `(.L_x_1) ;  /* 0x0000000000381947 */ /* 0x000fea0003800000 */
[----:B------:R-:W2:Y:S02]  /*0130*/  LDCU.64 UR4, c[0x0][0x348] ;  /* 0x00006900ff0477ac */ /* 0x000ea40008000a00 */
[----:B--2---:R-:W-:Y:S02]  /*0140*/  UIADD3 UR10, UP3, UPT, UR4, 0x300, URZ ;  /* 0x00000300040a7890 */ /* 0x004fe4000ff7e0ff */
[----:B------:R-:W-:Y:S02]  /*0150*/  UIADD3 UR8, UP2, UPT, UR4, 0x100, URZ ;  /* 0x0000010004087890 */ /* 0x000fe4000ff5e0ff */
[----:B------:R-:W-:Y:S02]  /*0160*/  UIADD3 UR6, UP1, UPT, UR4, 0x200, URZ ;  /* 0x0000020004067890 */ /* 0x000fe4000ff3e0ff */
[----:B------:R-:W-:Y:S02]  /*0170*/  UIADD3 UR4, UP0, UPT, UR4, 0x400, URZ ;  /* 0x0000040004047890 */ /* 0x000fe4000ff1e0ff */
[----:B------:R-:W-:-:S02]  /*0180*/  UIADD3.X UR11, UPT, UPT, URZ, UR5, URZ, UP3, !UPT ;  /* 0x00000005ff0b7290 */ /* 0x000fc40009ffe4ff */
[----:B------:R-:W-:Y:S02]  /*0190*/  UIADD3.X UR9, UPT, UPT, URZ, UR5, URZ, UP2, !UPT ;  /* 0x00000005ff097290 */ /* 0x000fe400097fe4ff */
[----:B------:R-:W-:Y:S02]  /*01a0*/  UIADD3.X UR7, UPT, UPT, URZ, UR5, URZ, UP1, !UPT ;  /* 0x00000005ff077290 */ /* 0x000fe40008ffe4ff */
[----:B------:R-:W-:-:S03]  /*01b0*/  UIADD3.X UR5, UPT, UPT, URZ, UR5, URZ, UP0, !UPT ;  /* 0x00000005ff057290 */ /* 0x000fc600087fe4ff */
[----:B------:R2:W-:Y:S02]  /*01c0*/  UTMACCTL.PF [UR10] ;  /* 0x000000000a0079b9 */ /* 0x0005e40008040000 */
[----:B------:R2:W-:Y:S02]  /*01d0*/  UTMACCTL.PF [UR8] ;  /* 0x00000000080079b9 */ /* 0x0005e40008040000 */
[----:B------:R2:W-:Y:S02]  /*01e0*/  UTMACCTL.PF [UR6] ;  /* 0x00000000060079b9 */ /* 0x0005e40008040000 */
[----:B------:R2:W-:Y:S02]  /*01f0*/  UTMACCTL.PF [UR4] ;  /* 0x00000000040079b9 */ /* 0x0005e40008040000 */
[----:B--2---:R-:W-:Y:S05]  /*0200*/  BRA `(.L_x_2) ;  /* 0x00000000002c7947 */ /* 0x004fea0003800000 */
.L_x_1:
[----:B------:R-:W-:-:S13]  /*0210*/  R2UR UR4, R6 ;  /* 0x00000000060472ca */ /* 0x000fda00000e0000 */
[----:B------:R-:W-:-:S09]  /*0220*/  UISETP.NE.AND UP0, UPT, UR4, 0x2, UPT ;  /* 0x000000020400788c */ /* 0x000fd2000bf05270 */
[----:B------:R-:W-:Y:S05]  /*0230*/  BRA.U !UP0, `(.L_x_3) ;  /* 0x0000000108387547 */ /* 0x000fea000b800000 */
[----:B------:R-:W-:Y:S02]  /*0240*/  R2UR UR4, R6 ;  /* 0x00000000060472ca */ /* 0x000fe400000e0000 */
[----:B------:R-:W-:Y:S02]  /*0250*/  PLOP3.LUT P0, PT, PT, PT, PT, 0x80, 0x8 ;  /* 0x000000000008781c */ /* 0x000fe40003f0f070 */
[----:B------:R-:W-:Y:S02]  /*0260*/  PLOP3.LUT P2, PT, PT, PT, PT, 0x80, 0x8 ;  /* 0x000000000008781c */ /* 0x000fe40003f4f070 */
[----:B------:R-:W-:Y:S02]  /*0270*/  PLOP3.LUT P1, PT, PT, PT, PT, 0x8, 0x80 ;  /* 0x000000000080781c */ /* 0x000fe40003f2e170 */
[----:B------:R-:W-:Y:S02]  /*0280*/  PLOP3.LUT P4, PT, PT, PT, PT, 0x80, 0x8 ;  /* 0x000000000008781c */ /* 0x000fe40003f8f070 */
[----:B------:R-:W-:-:S03]  /*0290*/  P2R R0, PR, RZ, 0x1 ;  /* 0x00000001ff007803 */ /* 0x000fc60000000000 */
[----:B------:R-:W-:-:S09]  /*02a0*/  UISETP.NE.AND UP0, UPT, UR4, 0x1, UPT ;  /* 0x000000010400788c */ /* 0x000fd2000bf05270 */
[----:B------:R-:W-:Y:S05]  /*02b0*/  BRA.U UP0, `(.L_x_4) ;  /* 0x00000001002c7547 */ /* 0x000fea000b800000 */
.L_x_2:
[----:B------:R-:W-:Y:S02]  /*02c0*/  PLOP3.LUT P0, PT, PT, PT, PT, 0x8, 0x80 ;  /* 0x000000000080781c */ /* 0x000fe40003f0e170 */
[----:B------:R-:W-:Y:S02]  /*02d0*/  PLOP3.LUT P2, PT, PT, PT, PT, 0x80, 0x8 ;  /* 0x000000000008781c */ /* 0x000fe40003f4f070 */
[----:B------:R-:W-:Y:S02]  /*02e0*/  PLOP3.LUT P1, PT, PT, PT, PT, 0x8, 0x80 ;  /* 0x000000000080781c */ /* 0x000fe40003f2e170 */
[----:B------:R-:W-:Y:S02]  /*02f0*/  PLOP3.LUT P4, PT, PT, PT, PT, 0x8, 0x80 ;  /* 0x000000000080781c */ /* 0x000fe40003f8e170 */
[----:B------:R-:W-:Y:S01]  /*0300*/  P2R R0, PR, RZ, 0x1 ;  /* 0x00000001ff007803 */ /* 0x000fe20000000000 */
[----:B------:R-:W-:Y:S05]  /*0310*/  BRA `(.L_x_4) ;  /* 0x0000000000147947 */ /* 0x000fea0003800000 */
.L_x_3:
[----:B------:R-:W-:Y:S02]  /*0320*/  PLOP3.LUT P0, PT, PT, PT, PT, 0x80, 0x8 ;  /* 0x000000000008781c */ /* 0x000fe40003f0f070 */
[----:B------:R-:W-:Y:S02]  /*0330*/  PLOP3.LUT P2, PT, PT, PT, PT, 0x8, 0x80 ;  /* 0x000000000080781c */ /* 0x000fe40003f4e170 */
[----:B------:R-:W-:Y:S02]  /*0340*/  PLOP3.LUT P1, PT, PT, PT, PT, 0x80, 0x8 ;  /* 0x000000000008781c */ /* 0x000fe40003f2f070 */
[----:B------:R-:W-:Y:S02]  /*0350*/  PLOP3.LUT P4, PT, PT, PT, PT, 0x8, 0x80 ;  /* 0x000000000080781c */ /* 0x000fe40003f8e170 */
[----:B------:R-:W-:-:S11]  /*0360*/  P2R R0, PR, RZ, 0x1 ;  /* 0x00000001ff007803 */ /* 0x000fd60000000000 */
.L_x_4:
[----:B------:R-:W-:Y:S05]  /*0370*/  BSYNC.RECONVERGENT B0 ;  /* 0x0000000000007941 */ /* 0x000fea0003800200 */
.L_x_0:
[----:B------:R-:W2:Y:S01]  /*0380*/  SHFL.IDX PT, R4, R5, RZ, 0x1f ;  /* 0x00001fff05047589 */ /* 0x000ea200000e0000 */
[----:B------:R-:W-:-:S13]  /*0390*/  R2UR UR4, R6 ;  /* 0x00000000060472ca */ /* 0x000fda00000e0000 */
[----:B------:R-:W-:Y:S01]  /*03a0*/  UISETP.NE.AND UP0, UPT, UR4, 0x2, UPT ;  /* 0x000000020400788c */ /* 0x000fe2000bf05270 */
[----:B--2---:R-:W-:-:S13]  /*03b0*/  ISETP.NE.AND P0, PT, R4, RZ, PT ;  /* 0x000000ff0400720c */ /* 0x004fda0003f05270 */
[----:B------:R-:W-:Y:S05]  /*03c0*/  @P0 BRA `(.L_x_5) ;  /* 0x0000000000380947 */ /* 0x000fea0003800000 */
[----:B------:R-:W2:Y:S01]  /*03d0*/  S2UR UR4, SR_CgaCtaId ;  /* 0x00000000000479c3 */ /* 0x000ea20000008800 */
[----:B------:R-:W-:Y:S01]  /*03e0*/  UMOV UR5, 0x400 ;  /* 0x0000040000057882 */ /* 0x000fe20000000000 */
[----:B------:R-:W-:Y:S01]  /*03f0*/  UMOV UR6, 0x1 ;  /* 0x0000000100067882 */ /* 0x000fe20000000000 */
[----:B------:R-:W-:Y:S01]  /*0400*/  ELECT P0, URZ, PT ;  /* 0x0000000000ff782f */ /* 0x000fe20003800000 */
[----:B------:R-:W-:-:S04]  /*0410*/  UIADD3 UR6, UPT, UPT, -UR6, 0x100000, URZ ;  /* 0x0010000006067890 */ /* 0x000fc8000fffe1ff */
[----:B------:R-:W-:Y:S02]  /*0420*/  USHF.L.U32 UR7, UR6, 0xb, URZ ;  /* 0x0000000b06077899 */ /* 0x000fe400080006ff */
[----:B------:R-:W-:Y:S02]  /*0430*/  USHF.L.U32 UR6, UR6, 0x1, URZ ;  /* 0x0000000106067899 */ /* 0x000fe400080006ff */
[----:B--2---:R-:W-:Y:S01]  /*0440*/  ULEA UR4, UR4, UR5, 0x18 ;  /* 0x0000000504047291 */ /* 0x004fe2000f8ec0ff */
[----:B------:R-:W2:Y:S11]  /*0450*/  FENCE.VIEW.ASYNC.S ;  /* 0x00000000000073c6 */ /* 0x000eb60000000000 */
[----:B--2---:R2:W3:Y:S01]  /*0460*/  SYNCS.EXCH.64 URZ, [UR4+0x33800], UR6 ;  /* 0x0338000604ff75b2 */ /* 0x0044e20008000100 */
[----:B------:R2:W4:Y:S01]  /*0470*/  SYNCS.EXCH.64 URZ, [UR4+0x33810], UR6 ;  /* 0x0338100604ff75b2 */ /* 0x0005220008000100 */
[----:B------:R2:W1:Y:S01]  /*0480*/  SYNCS.EXCH.64 URZ, [UR4+0x33808], UR6 ;  /* 0x0338080604ff75b2 */ /* 0x0004620008000100 */
[----:B------:R2:W1:Y:S01]  /*0490*/  SYNCS.EXCH.64 URZ, [UR4+0x33818], UR6 ;  /* 0x0338180604ff75b2 */ /* 0x0004620008000100 */
[----:B------:R-:W-:Y:S01]  /*04a0*/  NOP ;  /* 0x0000000000007918 */ /* 0x000fe20000000000 */
.L_x_5:
[----:B------:R-:W-:Y:S01]  /*04b0*/  NOP ;  /* 0x0000000000007918 */ /* 0x000fe20000000000 */
[----:B------:R-:W-:Y:S05]  /*04c0*/  BRA.U !UP0, `(.L_x_6) ;  /* 0x00000001082c7547 */ /* 0x000fea000b800000 */
[----:B--2---:R-:W-:Y:S01]  /*04d0*/  R2UR UR4, R6 ;  /* 0x00000000060472ca */ /* 0x004fe200000e0000 */
[----:B------:R-:W-:Y:S02]  /*04e0*/  UPLOP3.LUT UP1, UPT, UPT, UPT, UPT, 0x80, 0x8 ;  /* 0x000000000008789c */ /* 0x000fe40003f2f070 */
[----:B------:R-:W-:Y:S02]  /*04f0*/  UPLOP3.LUT UP4, UPT, UPT, UPT, UPT, 0x40, 0x4 ;  /* 0x000000000004789c */ /* 0x000fe40003f8e870 */
[----:B------:R-:W-:Y:S02]  /*0500*/  UPLOP3.LUT UP3, UPT, UPT, UPT, UPT, 0x80, 0x8 ;  /* 0x000000000008789c */ /* 0x000fe40003f6f070 */
[----:B------:R-:W-:-:S06]  /*0510*/  UPLOP3.LUT UP2, UPT, UPT, UPT, UPT, 0x80, 0x8 ;  /* 0x000000000008789c */ /* 0x000fcc0003f4f070 */
[----:B------:R-:W-:-:S09]  /*0520*/  UISETP.NE.AND UP0, UPT, UR4, 0x1, UPT ;  /* 0x000000010400788c */ /* 0x000fd2000bf05270 */
[----:B------:R-:W-:Y:S05]  /*0530*/  BRA.U UP0, `(.L_x_7) ;  /* 0x0000000100207547 */ /* 0x000fea000b800000 */
[----:B------:R-:W-:Y:S02]  /*0540*/  UPLOP3.LUT UP4, UPT, UPT, UPT, UPT, 0x40, 0x4 ;  /* 0x000000000004789c */ /* 0x000fe40003f8e870 */
[----:B------:R-:W-:Y:S02]  /*0550*/  UPLOP3.LUT UP3, UPT, UPT, UPT, UPT, 0x40, 0x4 ;  /* 0x000000000004789c */ /* 0x000fe40003f6e870 */
[----:B------:R-:W-:Y:S01]  /*0560*/  UPLOP3.LUT UP2, UPT, UPT, UPT, UPT, 0x40, 0x4 ;  /* 0x000000000004789c */ /* 0x000fe20003f4e870 */
[----:B------:R-:W-:Y:S05]  /*0570*/  BRA `(.L_x_7) ;  /* 0x0000000000107947 */ /* 0x000fea0003800000 */
.L_x_6:
[----:B------:R-:W-:Y:S02]  /*0580*/  UPLOP3.LUT UP1, UPT, UPT, UPT, UPT, 0x40, 0x4 ;  /* 0x000000000004789c */ /* 0x000fe40003f2e870 */
[----:B------:R-:W-:Y:S02]  /*0590*/  UPLOP3.LUT UP4, UPT, UPT, UPT, UPT, 0x80, 0x8 ;  /* 0x000000000008789c */ /* 0x000fe40003f8f070 */
[----:B------:R-:W-:Y:S02]  /*05a0*/  UPLOP3.LUT UP3, UPT, UPT, UPT, UPT, 0x40, 0x4 ;  /* 0x000000000004789c */ /* 0x000fe40003f6e870 */
[----:B------:R-:W-:Y:S02]  /*05b0*/  UPLOP3.LUT UP2, UPT, UPT, UPT, UPT, 0x80, 0x8 ;  /* 0x000000000008789c */ /* 0x000fe40003f4f070 */
.L_x_7:
[----:B------:R-:W5:Y:S02]  /*05c0*/  SHFL.IDX PT, R4, R5, RZ, 0x1f ;  /* 0x00001fff05047589 */ /* 0x000f6400000e0000 */
[----:B-----5:R-:W-:-:S13]  /*05d0*/  ISETP.NE.AND P0, PT, R4, 0x1, PT ;  /* 0x000000010400780c */ /* 0x020fda0003f05270 */
[----:B------:R-:W-:Y:S05]  /*05e0*/  @P0 BRA `(.L_x_8) ;  /* 0x0000000000300947 */ /* 0x000fea0003800000 */
[----:B--2---:R-:W2:Y:S01]  /*05f0*/  S2UR UR4, SR_CgaCtaId ;  /* 0x00000000000479c3 */ /* 0x004ea20000008800 */
[----:B------:R-:W-:Y:S01]  /*0600*/  UMOV UR6, 0x400 ;  /* 0x0000040000067882 */ /* 0x000fe20000000000 */
[----:B------:R-:W-:Y:S01]  /*0610*/  UMOV UR5, 0x1 ;  /* 0x0000000100057882 */ /* 0x000fe20000000000 */
[----:B------:R-:W-:Y:S01]  /*0620*/  ELECT P0, URZ, PT ;  /* 0x0000000000ff782f */ /* 0x000fe20003800000 */
[----:B--2---:R-:W-:Y:S02]  /*0630*/  ULEA UR6, UR4, UR6, 0x18 ;  /* 0x0000000604067291 */ /* 0x004fe4000f8ec0ff */
[----:B------:R-:W-:-:S04]  /*0640*/  UIADD3 UR4, UPT, UPT, -UR5, 0x100000, URZ ;  /* 0x0010000005047890 */ /* 0x000fc8000fffe1ff */
[----:B------:R-:W-:Y:S02]  /*0650*/  USHF.L.U32 UR5, UR4, 0xb, URZ ;  /* 0x0000000b04057899 */ /* 0x000fe400080006ff */
[----:B------:R-:W-:Y:S01]  /*0660*/  USHF.L.U32 UR4, UR4, 0x1, URZ ;  /* 0x0000000104047899 */ /* 0x000fe200080006ff */
[----:B------:R-:W2:Y:S11]  /*0670*/  FENCE.VIEW.ASYNC.S ;  /* 0x00000000000073c6 */ /* 0x000eb60000000000 */
[----:B--2---:R2:W1:Y:S01]  /*0680*/  SYNCS.EXCH.64 URZ, [UR6+0x33820], UR4 ;  /* 0x0338200406ff75b2 */ /* 0x0044620008000100 */
[----:B------:R2:W1:Y:S01]  /*0690*/  SYNCS.EXCH.64 URZ, [UR6+0x33828], UR4 ;  /* 0x0338280406ff75b2 */ /* 0x0004620008000100 */
[----:B------:R-:W-:Y:S01]  /*06a0*/  NOP ;  /* 0x0000000000007918 */ /* 0x000fe20000000000 */
.L_x_8:
[----:B------:R-:W5:Y:S01]  /*06b0*/  SHFL.IDX PT, R4, R5, RZ, 0x1f ;  /* 0x00001fff05047589 */ /* 0x000f6200000e0000 */
[----:B------:R-:W-:Y:S01]  /*06c0*/  NOP ;  /* 0x0000000000007918 */ /* 0x000fe20000000000 */
[----:B-----5:R-:W-:-:S13]  /*06d0*/  ISETP.NE.AND P0, PT, R4, 0x2, PT ;  /* 0x000000020400780c */ /* 0x020fda0003f05270 */
[----:B------:R-:W-:Y:S05]  /*06e0*/  @P0 BRA `(.L_x_9) ;  /* 0x0000000000400947 */ /* 0x000fea0003800000 */
[----:B--2---:R-:W2:Y:S01]  /*06f0*/  S2UR UR4, SR_CgaCtaId ;  /* 0x00000000000479c3 */ /* 0x004ea20000008800 */
[----:B------:R-:W-:Y:S01]  /*0700*/  UMOV UR5, 0x400 ;  /* 0x0000040000057882 */ /* 0x000fe20000000000 */
[----:B------:R-:W-:Y:S01]  /*0710*/  UMOV UR8, 0x20 ;  /* 0x0000002000087882 */ /* 0x000fe20000000000 */
[----:B------:R-:W-:Y:S01]  /*0720*/  UMOV UR6, 0x100 ;  /* 0x0000010000067882 */ /* 0x000fe20000000000 */
[----:B------:R-:W-:-:S04]  /*0730*/  UIADD3 UR8, UPT, UPT, -UR8, 0x100000, URZ ;  /* 0x0010000008087890 */ /* 0x000fc8000fffe1ff */
[----:B------:R-:W-:Y:S02]  /*0740*/  USHF.L.U32 UR9, UR8, 0xb, URZ ;  /* 0x0000000b08097899 */ /* 0x000fe400080006ff */
[----:B------:R-:W-:Y:S02]  /*0750*/  USHF.L.U32 UR8, UR8, 0x1, URZ ;  /* 0x0000000108087899 */ /* 0x000fe400080006ff */
[----:B------:R-:W-:-:S04]  /*0760*/  UIADD3 UR6, UPT, UPT, -UR6, 0x100000, URZ ;  /* 0x0010000006067890 */ /* 0x000fc8000fffe1ff */
[----:B------:R-:W-:Y:S02]  /*0770*/  USHF.L.U32 UR7, UR6, 0xb, URZ ;  /* 0x0000000b06077899 */ /* 0x000fe400080006ff */
[----:B------:R-:W-:Y:S01]  /*0780*/  USHF.L.U32 UR6, UR6, 0x1, URZ ;  /* 0x0000000106067899 */ /* 0x000fe200080006ff */
[----:B------:R-:W-:Y:S01]  /*0790*/  ELECT P0, URZ, PT ;  /* 0x0000000000ff782f */ /* 0x000fe20003800000 */
[----:B--2---:R-:W-:Y:S01]  /*07a0*/  ULEA UR4, UR4, UR5, 0x18 ;  /* 0x0000000504047291 */ /* 0x004fe2000f8ec0ff */
[----:B------:R-:W2:Y:S11]  /*07b0*/  FENCE.VIEW.ASYNC.S ;  /* 0x00000000000073c6 */ /* 0x000eb60000000000 */
[----:B--2---:R2:W1:Y:S01]  /*07c0*/  SYNCS.EXCH.64 URZ, [UR4+0x33830], UR8 ;  /* 0x0338300804ff75b2 */ /* 0x0044620008000100 */
[----:B------:R2:W1:Y:S01]  /*07d0*/  SYNCS.EXCH.64 URZ, [UR4+0x33838], UR6 ;  /* 0x0338380604ff75b2 */ /* 0x0004620008000100 */
[----:B------:R-:W-:Y:S01]  /*07e0*/  NOP ;  /* 0x0000000000007918 */ /* 0x000fe20000000000 */
.L_x_9:
        /* <DEDUP_REMOVED lines=20> */
.L_x_10:
        /* <DEDUP_REMOVED lines=20> */
.L_x_11:
        /* <DEDUP_REMOVED lines=20> */
.L_x_12:
        /* <DEDUP_REMOVED lines=20> */
.L_x_13:
        /* <DEDUP_REMOVED lines=20> */
.L_x_14:
        /* <DEDUP_REMOVED lines=20> */
.L_x_15:
        /* <DEDUP_REMOVED lines=19> */
[----:B------:R2:W1:Y:S01]  /*10a0*/  SYNCS.EXCH.64 URZ, [UR4+0x338a8], UR8 ;  /* 0x0338a80804ff75b2 */ /* 0x0004620008000100 */
[----:B------:R2:W1:Y:S01]  /*10b0*/  SYNCS.EXCH.64 URZ, [UR4+0x338b8], UR6 ;  /* 0x0338b80604ff75b2 */ /* 0x0004620008000100 */
[----:B------:R-:W-:Y:S01]  /*10c0*/  NOP ;  /* 0x0000000000007918 */ /* 0x000fe20000000000 */
.L_x_16:
[----:B------:R-:W-:Y:S01]  /*10d0*/  NOP ;  /* 0x0000000000007918 */ /* 0x000fe20000000000 */
[----:B--2---:R-:W2:Y:S01]  /*10e0*/  LDCU.64 UR6, c[0x0][0x380] ;  /* 0x00007000ff0677ac */ /* 0x004ea20008000a00 */
[----:B------:R-:W5:Y:S08]  /*10f0*/  S2UR UR59, SR_CTAID.X ;  /* 0x00000000003b79c3 */ /* 0x000f700000002500 */
[----:B------:R-:W1:Y:S08]  /*1100*/  S2UR UR53, SR_CTAID.Y ;  /* 0x00000000003579c3 */ /* 0x000e700000002600 */
[----:B------:R-:W1:Y:S01]  /*1110*/  S2UR UR54, SR_CTAID.Z ;  /* 0x00000000003679c3 */ /* 0x000e620000002700 */
[----:B--2---:R-:W-:-:S04]  /*1120*/  UIADD3 UR4, UPT, UPT, UR6, 0x7f, URZ ;  /* 0x0000007f06047890 */ /* 0x004fc8000fffe0ff */
[----:B------:R-:W-:Y:S02]  /*1130*/  USHF.R.S32.HI UR5, URZ, 0x1f, UR4 ;  /* 0x0000001fff057899 */ /* 0x000fe40008011404 */
[----:B-----5:R-:W-:Y:S02]  /*1140*/  USHF.L.U32 UR59, UR59, 0x7, URZ ;  /* 0x000000073b3b7899 */ /* 0x020fe400080006ff */
[----:B------:R-:W-:Y:S02]  /*1150*/  ULEA.HI UR4, UR5, UR4, URZ, 0x7 ;  /* 0x0000000405047291 */ /* 0x000fe4000f8f38ff */
[----:B------:R-:W-:Y:S02]  /*1160*/  UISETP.GE.U32.AND UP0, UPT, UR59, UR7, UPT ;  /* 0x000000073b00728c */ /* 0x000fe4000bf06070 */
[----:B------:R-:W-:Y:S01]  /*1170*/  USHF.R.S32.HI UR47, URZ, 0x7, UR4 ;  /* 0x00000007ff2f7899 */ /* 0x000fe20008011404 */
[----:B-1-34-:R-:W-:Y:S08]  /*1180*/  BAR.SYNC.DEFER_BLOCKING 0x0 ;  /* 0x0000000000007b1d */ /* 0x01aff00000010000 */
[----:B------:R-:W-:Y:S01]  /*1190*/  BAR.SYNC.DEFER_BLOCKING 0x0 ;  /* 0x0000000000007b1d */ /* 0x000fe20000010000 */
[----:B------:R-:W-:-:S13]  /*11a0*/  PLOP3.LUT P0, PT, PT, PT, UP0, 0x80, 0x8 ;  /* 0x000000000008781c */ /* 0x000fda0003f0f008 */
[----:B------:R-:W-:Y:S05]  /*11b0*/  @P0 EXIT ;  /* 0x000000000000094d */ /* 0x000fea0003800000 */
[----:B------:R-:W1:Y:S01]  /*11c0*/  LDCU UR4, c[0x0][0x390] ;  /* 0x00007200ff0477ac */ /* 0x000e620008000800 */
[----:B------:R-:W2:Y:S01]  /*11d0*/  LDCU.64 UR62, c[0x0][0x358] ;  /* 0x00006b00ff3e77ac */ /* 0x000ea20008000a00 */
[----:B-1----:R-:W-:-:S04]  /*11e0*/  UIMAD UR4, UR47, UR4, URZ ;  /* 0x000000042f0472a4 */ /* 0x002fc8000f8e02ff */
[----:B------:R-:W-:Y:S02]  /*11f0*/  UISETP.GT.AND UP0, UPT, UR4, URZ, UPT ;  /* 0x000000ff0400728c */ /* 0x000fe4000bf04270 */
[----:B------:R-:W-:-:S05]  /*1200*/  MOV R4, UR4 ;  /* 0x0000000400047c02 */ /* 0x000fca0008000f00 */
[----:B------:R1:W-:Y:S02]  /*1210*/  STL [R1+0x4], R4 ;  /* 0x0000040401007387 */ /* 0x0003e40000100800 */
[----:B--2---:R-:W-:Y:S05]  /*1220*/  BRA.U UP0, `(.L_x_17) ;  /* 0x0000000d00e07547 */ /* 0x004fea000b800000 */
[----:B------:R-:W2:Y:S01]  /*1230*/  LDC R14, c[0x0][0x360] ;  /* 0x0000d800ff0e7b82 */ /* 0x000ea20000000800 */
[----:B------:R-:W3:Y:S01]  /*1240*/  LDCU.64 UR4, c[0x0][0x988] ;  /* 0x00013100ff0477ac */ /* 0x000ee20008000a00 */
[----:B-1----:R-:W-:Y:S01]  /*1250*/  MOV R4, 0x1360 ;  /* 0x0000136000047802 */ /* 0x002fe20000000f00 */
[----:B------:R-:W1:Y:S01]  /*1260*/  LDCU.64 UR6, c[0x0][0x9a0] ;  /* 0x00013400ff0677ac */ /* 0x000e620008000a00 */
[----:B------:R-:W4:Y:S01]  /*1270*/  LDCU UR8, c[0x0][0x990] ;  /* 0x00013200ff0877ac */ /* 0x000f220008000800 */
[----:B------:R-:W5:Y:S01]  /*1280*/  LDCU UR9, c[0x0][0x9a8] ;  /* 0x00013500ff0977ac */ /* 0x000f620008000800 */
[----:B---3--:R-:W-:Y:S02]  /*1290*/  UIMAD UR5, UR53, UR5, URZ ;  /* 0x00000005350572a4 */ /* 0x008fe4000f8e02ff */
[----:B-1----:R-:W-:Y:S01]  /*12a0*/  UIMAD UR53, UR53, UR7, URZ ;  /* 0x00000007353572a4 */ /* 0x002fe2000f8e02ff */
[----:B--2---:R-:W-:Y:S01]  /*12b0*/  IMAD.IADD R0, R2, 0x1, R14 ;  /* 0x0000000102007824 */ /* 0x004fe200078e020e */
[----:B------:R-:W-:Y:S01]  /*12c0*/  UIMAD UR5, UR59, UR4, UR5 ;  /* 0x000000043b0572a4 */ /* 0x000fe2000f8e0205 */
[----:B------:R-:W-:Y:S01]  /*12d0*/  LOP3.LUT R6, R14, 0xffff, RZ, 0xc0, !PT ;  /* 0x0000ffff0e067812 */ /* 0x000fe200078ec0ff */
[----:B------:R-:W-:Y:S01]  /*12e0*/  UIMAD UR53, UR59, UR6, UR53 ;  /* 0x000000063b3572a4 */ /* 0x000fe2000f8e0235 */
[----:B------:R-:W-:Y:S01]  /*12f0*/  IMAD.MOV R0, RZ, RZ, -R0 ;  /* 0x000000ffff007224 */ /* 0x000fe200078e0a00 */
[----:B----4-:R-:W-:-:S02]  /*1300*/  UIMAD UR5, UR54, UR8, UR5 ;  /* 0x00000008360572a4 */ /* 0x010fc4000f8e0205 */
[----:B-----5:R-:W-:Y:S02]  /*1310*/  UIMAD UR54, UR54, UR9, UR53 ;  /* 0x00000009363672a4 */ /* 0x020fe4000f8e0235 */
[----:B------:R-:W-:-:S05]  /*1320*/  PRMT R0, R0, 0x7710, RZ ;  /* 0x0000771000007816 */ /* 0x000fca00000000ff */
[----:B------:R-:W-:-:S05]  /*1330*/  VIADD R0, R0, 0x37ff ;  /* 0x000037ff00007836 */ /* 0x000fca0000000000 */
[----:B------:R-:W-:Y:S02]  /*1340*/  LOP3.LUT R0, R0, 0xffff, RZ, 0xc0, !PT ;  /* 0x0000ffff00007812 */ /* 0x000fe400078ec0ff */
[----:B------:R-:W-:Y:S05]  /*1350*/  CALL.REL.NOINC `($__internal_3_$__cuda_sm20_div_u16) ;  /* 0x000000fc00087944 */ /* 0x000fea0003c00000 */
[----:B------:R-:W-:Y:S01]  /*1360*/  LOP3.LUT R16, R16, 0x3, RZ, 0xc0, !PT ;  /* 0x0000000310107812 */ /* 0x000fe200078ec0ff */
[----:B------:R-:W1:Y:S01]  /*1370*/  LDCU UR4, c[0x0][0x388] ;  /* 0x00007100ff0477ac */ /* 0x000e620008000800 */
[----:B------:R-:W-:Y:S01]  /*1380*/  BSSY.RECONVERGENT B1, `(.L_x_18) ;  /* 0x000001d000017945 */ /* 0x000fe20003800200 */
[----:B------:R-:W-:Y:S01]  /*1390*/  IMAD.MOV.U32 R6, RZ, RZ, R2 ;  /* 0x000000ffff067224 */ /* 0x000fe200078e0002 */
[----:B------:R-:W-:-:S13]  /*13a0*/  ISETP.NE.AND P0, PT, R16, 0x2, PT ;  /* 0x000000021000780c */ /* 0x000fda0003f05270 */
[----:B------:R-:W-:Y:S05]  /*13b0*/  @!P0 BRA `(.L_x_19) ;  /* 0x0000000000648947 */ /* 0x000fea0003800000 */
[----:B------:R-:W2:Y:S01]  /*13c0*/  LDC R5, c[0x0][0x384] ;  /* 0x0000e100ff057b82 */ /* 0x000ea20000000800 */
[----:B------:R-:W-:Y:S01]  /*13d0*/  HFMA2 R7, -RZ, RZ, 0, 0 ;  /* 0x00000000ff077431 */ /* 0x000fe200000001ff */
[----:B------:R-:W-:-:S07]  /*13e0*/  MOV R6, R2 ;  /* 0x0000000200067202 */ /* 0x000fce0000000f00 */
.L_x_22:
[----:B------:R-:W-:Y:S01]  /*13f0*/  LOP3.LUT R3, R6, 0x7f, RZ, 0xc0, !PT ;  /* 0x0000007f06037812 */ /* 0x000fe200078ec0ff */
[----:B------:R-:W-:Y:S01]  /*1400*/  VIADD R7, R7, 0x1 ;  /* 0x0000000107077836 */ /* 0x000fe20000000000 */
[----:B------:R-:W-:Y:S03]  /*1410*/  BSSY.RECONVERGENT B0, `(.L_x_20) ;  /* 0x0000011000007945 */ /* 0x000fe60003800200 */
[----:B------:R-:W-:Y:S01]  /*1420*/  VIADD R4, R3, UR59 ;  /* 0x0000003b03047c36 */ /* 0x000fe20008000000 */
[----:B------:R-:W-:Y:S04]  /*1430*/  LOP3.LUT R0, R7, R16, RZ, 0x3c, !PT ;  /* 0x0000001007007212 */ /* 0x000fe800078e3cff */
[----:B--2---:R-:W-:Y:S02]  /*1440*/  ISETP.GE.U32.AND P0, PT, R4, R5, PT ;  /* 0x000000050400720c */ /* 0x004fe40003f06070 */
[----:B------:R-:W-:Y:S11]  /*1450*/  ISETP.NE.AND P2, PT, R0, 0x2, PT ;  /* 0x000000020000780c */ /* 0x000ff60003f45270 */
[----:B------:R-:W-:Y:S05]  /*1460*/  @P0 BRA `(.L_x_21) ;  /* 0x00000000002c0947 */ /* 0x000fea0003800000 */
[----:B------:R-:W-:Y:S04]  /*1470*/  SHF.R.U32.HI R0, RZ, 0x7, R6 ;  /* 0x00000007ff007819 */ /* 0x000fe80000011606 */
[----:B-1----:R-:W-:Y:S11]  /*1480*/  ISETP.GE.AND P0, PT, R0, UR4, PT ;  /* 0x0000000400007c0c */ /* 0x002ff6000bf06270 */
[----:B------:R-:W-:Y:S02]  /*1490*/  @!UPT UIADD3 URZ, UPT, UPT, URZ, URZ, URZ ;  /* 0x000000fffffff290 */ /* 0x000fe4000fffe0ff */
[----:B------:R-:W1:Y:S08]  /*14a0*/  @!P0 LDC R4, c[0x0][0x988] ;  /* 0x00026200ff048b82 */ /* 0x000e700000000800 */
[----:B------:R-:W2:Y:S01]  /*14b0*/  @!P0 LDC.64 R8, c[0x0][0x980] ;  /* 0x00026000ff088b82 */ /* 0x000ea20000000a00 */
[----:B-1----:R-:W-:Y:S05]  /*14c0*/  @!P0 IMAD R0, R3, R4, R0 ;  /* 0x0000000403008224 */ /* 0x002fea00078e0200 */
[C---:B------:R-:W-:Y:S04]  /*14d0*/  @!P0 IADD3 R3, P1, PT, R0.reuse, UR5, RZ ;  /* 0x0000000500038c10 */ /* 0x040fe8000ff3e0ff */
[----:B------:R-:W-:Y:S02]  /*14e0*/  @!P0 LEA.HI.X.SX32 R0, R0, RZ, 0x1, P1 ;  /* 0x000000ff00008211 */ /* 0x000fe400008f0eff */
[C---:B--2---:R-:W-:Y:S04]  /*14f0*/  @!P0 LEA R8, P1, R3.reuse, R8, 0x1 ;  /* 0x0000000803088211 */ /* 0x044fe800078208ff */
[----:B------:R-:W-:Y:S05]  /*1500*/  @!P0 LEA.HI.X R9, R3, R9, R0, 0x1, P1 ;  /* 0x0000000903098211 */ /* 0x000fea00008f0c00 */
[----:B------:R2:W-:Y:S04]  /*1510*/  @!P0 STG.E.U16 desc[UR62][R8.64], RZ ;  /* 0x000000ff08008986 */ /* 0x0005e8000c10153e */
.L_x_21:
[----:B-1----:R-:W-:Y:S05]  /*1520*/  BSYNC.RECONVERGENT B0 ;  /* 0x0000000000007941 */ /* 0x002fea0003800200 */
.L_x_20:
[----:B------:R-:W-:Y:S01]  /*1530*/  IADD3 R6, PT, PT, R14, R6, RZ ;  /* 0x000000060e067210 */ /* 0x000fe20007ffe0ff */
[----:B------:R-:W-:Y:S06]  /*1540*/  @P2 BRA `(.L_x_22) ;  /* 0xfffffffc00a82947 */ /* 0x000fec000383ffff */
.L_x_19:
[----:B-1----:R-:W-:Y:S05]  /*1550*/  BSYNC.RECONVERGENT B1 ;  /* 0x0000000000017941 */ /* 0x002fea0003800200 */
.L_x_18:
[----:B------:R-:W1:Y:S01]  /*1560*/  LDC R17, c[0x0][0x384] ;  /* 0x0000e100ff117b82 */ /* 0x000e620000000800 */
[----:B------:R-:W-:Y:S01]  /*1570*/  BSSY.RECONVERGENT B1, `(.L_x_23) ;  /* 0x0000052000017945 */ /* 0x000fe20003800200 */
[C---:B------:R-:W-:Y:S01]  /*1580*/  LEA R5, R14.reuse, R6, 0x1 ;  /* 0x000000060e057211 */ /* 0x040fe200078e08ff */
[C---:B------:R-:W-:Y:S01]  /*1590*/  IMAD R4, R14.reuse, 0x3, R6 ;  /* 0x000000030e047824 */ /* 0x040fe200078e0206 */
[----:B------:R-:W-:Y:S01]  /*15a0*/  SHF.L.U32 R15, R14, 0x2, RZ ;  /* 0x000000020e0f7819 */ /* 0x000fe200000006ff */
[----:B------:R-:W3:Y:S01]  /*15b0*/  LDCU UR4, c[0x0][0x388] ;  /* 0x00007100ff0477ac */ /* 0x000ee20008000800 */
[----:B------:R-:W-:-:S07]  /*15c0*/  IADD3 R3, PT, PT, R6, R14, RZ ;  /* 0x0000000e06037210 */ /* 0x000fce0007ffe0ff */
.L_x_32:
[----:B------:R-:W-:Y:S01]  /*15d0*/  LOP3.LUT R7, R6, 0x7f, RZ, 0xc0, !PT ;  /* 0x0000007f06077812 */ /* 0x000fe200078ec0ff */
[----:B------:R-:W-:Y:S01]  /*15e0*/  BSSY.RECONVERGENT B0, `(.L_x_24) ;  /* 0x0000018000007945 */ /* 0x000fe20003800200 */
[----:B--234-:R-:W-:Y:S02]  /*15f0*/  LOP3.LUT R9, R3, 0x7f, RZ, 0xc0, !PT ;  /* 0x0000007f03097812 */ /* 0x01cfe400078ec0ff */
[----:B------:R-:W-:Y:S01]  /*1600*/  LOP3.LUT R10, R5, 0x7f, RZ, 0xc0, !PT ;  /* 0x0000007f050a7812 */ /* 0x000fe200078ec0ff */
[----:B-1----:R-:W-:Y:S01]  /*1610*/  VIADD R13, R7, UR59 ;  /* 0x0000003b070d7c36 */ /* 0x002fe20008000000 */
[----:B------:R-:W-:Y:S01]  /*1620*/  LOP3.LUT R11, R4, 0x7f, RZ, 0xc0, !PT ;  /* 0x0000007f040b7812 */ /* 0x000fe200078ec0ff */
[----:B------:R-:W-:Y:S02]  /*1630*/  VIADD R12, R9, UR59 ;  /* 0x0000003b090c7c36 */ /* 0x000fe40008000000 */
[----:B------:R-:W-:Y:S01]  /*1640*/  VIADD R8, R10, UR59 ;  /* 0x0000003b0a087c36 */ /* 0x000fe20008000000 */
[-C--:B-1----:R-:W-:Y:S01]  /*1650*/  ISETP.GE.U32.AND P0, PT, R13, R17.reuse, PT ;  /* 0x000000110d00720c */ /* 0x082fe20003f06070 */
[----:B------:R-:W-:Y:S01]  /*1660*/  VIADD R0, R11, UR59 ;  /* 0x0000003b0b007c36 */ /* 0x000fe20008000000 */
[-C--:B------:R-:W-:Y:S02]  /*1670*/  ISETP.GE.U32.AND P4, PT, R12, R17.reuse, PT ;  /* 0x000000110c00720c */ /* 0x080fe40003f86070 */
[-C--:B------:R-:W-:Y:S02]  /*1680*/  ISETP.GE.U32.AND P2, PT, R8, R17.reuse, PT ;  /* 0x000000110800720c */ /* 0x080fe40003f46070 */
[----:B------:R-:W-:Y:S07]  /*1690*/  ISETP.GE.U32.AND P1, PT, R0, R17, PT ;  /* 0x000000110000720c */ /* 0x000fee0003f26070 */
[----:B------:R-:W-:Y:S06]  /*16a0*/  @P0 BRA `(.L_x_25) ;  /* 0x00000000002c0947 */ /* 0x000fec0003800000 */
[----:B------:R-:W-:Y:S04]  /*16b0*/  SHF.R.U32.HI R0, RZ, 0x7, R6 ;  /* 0x00000007ff007819 */ /* 0x000fe80000011606 */
[----:B---3--:R-:W-:Y:S11]  /*16c0*/  ISETP.GE.AND P0, PT, R0, UR4, PT ;  /* 0x0000000400007c0c */ /* 0x008ff6000bf06270 */
        /* <DEDUP_REMOVED lines=9> */
.L_x_25:
[----:B---3--:R-:W-:Y:S05]  /*1760*/  BSYNC.RECONVERGENT B0 ;  /* 0x0000000000007941 */ /* 0x008fea0003800200 */
.L_x_24:
[----:B------:R-:W-:Y:S04]  /*1770*/  BSSY.RECONVERGENT B0, `(.L_x_26) ;  /* 0x000000d000007945 */ /* 0x000fe80003800200 */
[----:B------:R-:W-:Y:S05]  /*1780*/  @P4 BRA `(.L_x_27) ;  /* 0x00000000002c4947 */ /* 0x000fea0003800000 */
[----:B------:R-:W-:Y:S04]  /*1790*/  SHF.R.U32.HI R0, RZ, 0x7, R3 ;  /* 0x00000007ff007819 */ /* 0x000fe80000011603 */
[----:B------:R-:W-:Y:S11]  /*17a0*/  ISETP.GE.AND P0, PT, R0, UR4, PT ;  /* 0x0000000400007c0c */ /* 0x000ff6000bf06270 */
[----:B------:R-:W-:Y:S02]  /*17b0*/  @!UPT UIADD3 URZ, UPT, UPT, URZ, URZ, URZ ;  /* 0x000000fffffff290 */ /* 0x000fe4000fffe0ff */
[----:B------:R-:W2:Y:S08]  /*17c0*/  @!P0 LDC R7, c[0x0][0x988] ;  /* 0x00026200ff078b82 */ /* 0x000eb00000000800 */
[----:B-1----:R-:W1:Y:S01]  /*17d0*/  @!P0 LDC.64 R12, c[0x0][0x980] ;  /* 0x00026000ff0c8b82 */ /* 0x002e620000000a00 */
[----:B--2---:R-:W-:Y:S05]  /*17e0*/  @!P0 IMAD R0, R9, R7, R0 ;  /* 0x0000000709008224 */ /* 0x004fea00078e0200 */
[C---:B------:R-:W-:Y:S04]  /*17f0*/  @!P0 IADD3 R7, P3, PT, R0.reuse, UR5, RZ ;  /* 0x0000000500078c10 */ /* 0x040fe8000ff7e0ff */
[----:B------:R-:W-:Y:S02]  /*1800*/  @!P0 LEA.HI.X.SX32 R0, R0, RZ, 0x1, P3 ;  /* 0x000000ff00008211 */ /* 0x000fe400018f0eff */
[C---:B-1----:R-:W-:Y:S04]  /*1810*/  @!P0 LEA R12, P3, R7.reuse, R12, 0x1 ;  /* 0x0000000c070c8211 */ /* 0x042fe800078608ff */
[----:B------:R-:W-:Y:S05]  /*1820*/  @!P0 LEA.HI.X R13, R7, R13, R0, 0x1, P3 ;  /* 0x0000000d070d8211 */ /* 0x000fea00018f0c00 */
[----:B------:R2:W-:Y:S04]  /*1830*/  @!P0 STG.E.U16 desc[UR62][R12.64], RZ ;  /* 0x000000ff0c008986 */ /* 0x0005e8000c10153e */
.L_x_27:
[----:B------:R-:W-:Y:S05]  /*1840*/  BSYNC.RECONVERGENT B0 ;  /* 0x0000000000007941 */ /* 0x000fea0003800200 */
.L_x_26:
[----:B------:R-:W-:Y:S04]  /*1850*/  BSSY.RECONVERGENT B0, `(.L_x_28) ;  /* 0x000000d000007945 */ /* 0x000fe80003800200 */
[----:B------:R-:W-:Y:S05]  /*1860*/  @P2 BRA `(.L_x_29) ;  /* 0x00000000002c2947 */ /* 0x000fea0003800000 */
[----:B------:R-:W-:Y:S04]  /*1870*/  SHF.R.U32.HI R0, RZ, 0x7, R5 ;  /* 0x00000007ff007819 */ /* 0x000fe80000011605 */
[----:B------:R-:W-:Y:S11]  /*1880*/  ISETP.GE.AND P0, PT, R0, UR4, PT ;  /* 0x0000000400007c0c */ /* 0x000ff6000bf06270 */
[----:B------:R-:W-:Y:S02]  /*1890*/  @!UPT UIADD3 URZ, UPT, UPT, URZ, URZ, URZ ;  /* 0x000000fffffff290 */ /* 0x000fe4000fffe0ff */
[----:B------:R-:W3:Y:S08]  /*18a0*/  @!P0 LDC R7, c[0x0][0x988] ;  /* 0x00026200ff078b82 */ /* 0x000ef00000000800 */
[----:B------:R-:W4:Y:S01]  /*18b0*/  @!P0 LDC.64 R8, c[0x0][0x980] ;  /* 0x00026000ff088b82 */ /* 0x000f220000000a00 */
[----:B---3--:R-:W-:Y:S05]  /*18c0*/  @!P0 IMAD R0, R10, R7, R0 ;  /* 0x000000070a008224 */ /* 0x008fea00078e0200 */
[C---:B------:R-:W-:Y:S04]  /*18d0*/  @!P0 IADD3 R7, P2, PT, R0.reuse, UR5, RZ ;  /* 0x0000000500078c10 */ /* 0x040fe8000ff5e0ff */
[----:B------:R-:W-:Y:S02]  /*18e0*/  @!P0 LEA.HI.X.SX32 R0, R0, RZ, 0x1, P2 ;  /* 0x000000ff00008211 */ /* 0x000fe400010f0eff */
[C---:B----4-:R-:W-:Y:S04]  /*18f0*/  @!P0 LEA R8, P2, R7.reuse, R8, 0x1 ;  /* 0x0000000807088211 */ /* 0x050fe800078408ff */
[----:B------:R-:W-:Y:S05]  /*1900*/  @!P0 LEA.HI.X R9, R7, R9, R0, 0x1, P2 ;  /* 0x0000000907098211 */ /* 0x000fea00010f0c00 */
[----:B------:R3:W-:Y:S04]  /*1910*/  @!P0 STG.E.U16 desc[UR62][R8.64], RZ ;  /* 0x000000ff08008986 */ /* 0x0007e8000c10153e */
.L_x_29:
[----:B------:R-:W-:Y:S05]  /*1920*/  BSYNC.RECONVERGENT B0 ;  /* 0x0000000000007941 */ /* 0x000fea0003800200 */
.L_x_28:
[----:B------:R-:W-:Y:S01]  /*1930*/  IADD3 R7, PT, PT, R14, R6, R14 ;  /* 0x000000060e077210 */ /* 0x000fe20007ffe00e */
[----:B------:R-:W-:Y:S04]  /*1940*/  BSSY.RECONVERGENT B0, `(.L_x_30) ;  /* 0x000000d000007945 */ /* 0x000fe80003800200 */
[----:B------:R-:W-:Y:S05]  /*1950*/  @P1 BRA `(.L_x_31) ;  /* 0x00000000002c1947 */ /* 0x000fea0003800000 */
[----:B------:R-:W-:Y:S04]  /*1960*/  SHF.R.U32.HI R0, RZ, 0x7, R4 ;  /* 0x00000007ff007819 */ /* 0x000fe80000011604 */
[----:B------:R-:W-:Y:S11]  /*1970*/  ISETP.GE.AND P0, PT, R0, UR4, PT ;  /* 0x0000000400007c0c */ /* 0x000ff6000bf06270 */
[----:B------:R-:W-:Y:S02]  /*1980*/  @!UPT UIADD3 URZ, UPT, UPT, URZ, URZ, URZ ;  /* 0x000000fffffff290 */ /* 0x000fe4000fffe0ff */
[----:B------:R-:W4:Y:S08]  /*1990*/  @!P0 LDC R6, c[0x0][0x988] ;  /* 0x00026200ff068b82 */ /* 0x000f300000000800 */
[----:B---3--:R-:W3:Y:S01]  /*19a0*/  @!P0 LDC.64 R8, c[0x0][0x980] ;  /* 0x00026000ff088b82 */ /* 0x008ee20000000a00 */
[----:B----4-:R-:W-:Y:S05]  /*19b0*/  @!P0 IMAD R0, R11, R6, R0 ;  /* 0x000000060b008224 */ /* 0x010fea00078e0200 */
[C---:B------:R-:W-:Y:S04]  /*19c0*/  @!P0 IADD3 R6, P1, PT, R0.reuse, UR5, RZ ;  /* 0x0000000500068c10 */ /* 0x040fe8000ff3e0ff */
[----:B------:R-:W-:Y:S02]  /*19d0*/  @!P0 LEA.HI.X.SX32 R0, R0, RZ, 0x1, P1 ;  /* 0x000000ff00008211 */ /* 0x000fe400008f0eff */
[C---:B---3--:R-:W-:Y:S04]  /*19e0*/  @!P0 LEA R8, P1, R6.reuse, R8, 0x1 ;  /* 0x0000000806088211 */ /* 0x048fe800078208ff */
[----:B------:R-:W-:Y:S05]  /*19f0*/  @!P0 LEA.HI.X R9, R6, R9, R0, 0x1, P1 ;  /* 0x0000000906098211 */ /* 0x000fea00008f0c00 */
[----:B------:R4:W-:Y:S04]  /*1a00*/  @!P0 STG.E.U16 desc[UR62][R8.64], RZ ;  /* 0x000000ff08008986 */ /* 0x0009e8000c10153e */
.L_x_31:
[----:B------:R-:W-:Y:S05]  /*1a10*/  BSYNC.RECONVERGENT B0 ;  /* 0x0000000000007941 */ /* 0x000fea0003800200 */
.L_x_30:
[----:B------:R-:W-:Y:S01]  /*1a20*/  IADD3 R6, PT, PT, R14, R7, R14 ;  /* 0x000000070e067210 */ /* 0x000fe20007ffe00e */
[C---:B------:R-:W-:Y:S01]  /*1a30*/  IMAD.IADD R5, R15.reuse, 0x1, R5 ;  /* 0x000000010f057824 */ /* 0x040fe200078e0205 */
[C---:B------:R-:W-:Y:S01]  /*1a40*/  IADD3 R4, PT, PT, R15.reuse, R4, RZ ;  /* 0x000000040f047210 */ /* 0x040fe20007ffe0ff */
[----:B------:R-:W-:Y:S01]  /*1a50*/  IMAD.IADD R3, R15, 0x1, R3 ;  /* 0x000000010f037824 */ /* 0x000fe200078e0203 */
[----:B------:R-:W-:Y:S11]  /*1a60*/  ISETP.GE.U32.AND P0, PT, R6, 0x3800, PT ;  /* 0x000038000600780c */ /* 0x000ff60003f06070 */
[----:B------:R-:W-:Y:S02]  /*1a70*/  @!UPT UIADD3 URZ, UPT, UPT, URZ, URZ, URZ ;  /* 0x000000fffffff290 */ /* 0x000fe4000fffe0ff */
[----:B------:R-:W-:Y:S05]  /*1a80*/  @!P0 BRA `(.L_x_32) ;  /* 0xfffffff800d08947 */ /* 0x000fea000383ffff */
[----:B------:R-:W-:Y:S05]  /*1a90*/  BSYNC.RECONVERGENT B1 ;  /* 0x0000000000017941 */ /* 0x000fea0003800200 */
.L_x_23:
[----:B------:R-:W-:Y:S01]  /*1aa0*/  ISETP.NE.AND P0, PT, R16, 0x2, PT ;  /* 0x000000021000780c */ /* 0x000fe20003f05270 */
[----:B------:R-:W1:Y:S01]  /*1ab0*/  LDCU UR4, c[0x0][0x38c] ;  /* 0x00007180ff0477ac */ /* 0x000e620008000800 */
[----:B------:R-:W-:Y:S11]  /*1ac0*/  BSSY.RECONVERGENT B1, `(.L_x_33) ;  /* 0x000001a000017945 */ /* 0x000ff60003800200 */
[----:B------:R-:W-:Y:S05]  /*1ad0*/  @!P0 BRA `(.L_x_34) ;  /* 0x0000000000608947 */ /* 0x000fea0003800000 */
[----:B------:R-:W1:Y:S01]  /*1ae0*/  LDC R5, c[0x0][0x384] ;  /* 0x0000e100ff057b82 */ /* 0x000e620000000800 */
[----:B---34-:R-:W-:-:S07]  /*1af0*/  HFMA2 R8, -RZ, RZ, 0, 0 ;  /* 0x00000000ff087431 */ /* 0x018fce00000001ff */
.L_x_37:
[----:B------:R-:W-:Y:S01]  /*1b00*/  LOP3.LUT R3, R2, 0x7f, RZ, 0xc0, !PT ;  /* 0x0000007f02037812 */ /* 0x000fe200078ec0ff */
[----:B------:R-:W-:Y:S01]  /*1b10*/  VIADD R8, R8, 0x1 ;  /* 0x0000000108087836 */ /* 0x000fe20000000000 */
[----:B------:R-:W-:Y:S03]  /*1b20*/  BSSY.RECONVERGENT B0, `(.L_x_35) ;  /* 0x0000011000007945 */ /* 0x000fe60003800200 */
[----:B------:R-:W-:Y:S01]  /*1b30*/  VIADD R4, R3, UR59 ;  /* 0x0000003b03047c36 */ /* 0x000fe20008000000 */
[----:B------:R-:W-:Y:S04]  /*1b40*/  LOP3.LUT R0, R8, R16, RZ, 0x3c, !PT ;  /* 0x0000001008007212 */ /* 0x000fe800078e3cff */
[----:B-1----:R-:W-:Y:S02]  /*1b50*/  ISETP.GE.U32.AND P0, PT, R4, R5, PT ;  /* 0x000000050400720c */ /* 0x002fe40003f06070 */
[----:B------:R-:W-:Y:S11]  /*1b60*/  ISETP.NE.AND P2, PT, R0, 0x2, PT ;  /* 0x000000020000780c */ /* 0x000ff60003f45270 */
[----:B------:R-:W-:Y:S05]  /*1b70*/  @P0 BRA `(.L_x_36) ;  /* 0x00000000002c0947 */ /* 0x000fea0003800000 */
[----:B------:R-:W-:Y:S04]  /*1b80*/  SHF.R.U32.HI R0, RZ, 0x7, R2 ;  /* 0x00000007ff007819 */ /* 0x000fe80000011602 */
[----:B------:R-:W-:Y:S11]  /*1b90*/  ISETP.GE.AND P0, PT, R0, UR4, PT ;  /* 0x0000000400007c0c */ /* 0x000ff6000bf06270 */
[----:B------:R-:W-:Y:S02]  /*1ba0*/  @!UPT UIADD3 URZ, UPT, UPT, URZ, URZ, URZ ;  /* 0x000000fffffff290 */ /* 0x000fe4000fffe0ff */
[----:B------:R-:W1:Y:S08]  /*1bb0*/  @!P0 LDC R4, c[0x0][0x9a0] ;  /* 0x00026800ff048b82 */ /* 0x000e700000000800 */
[----:B------:R-:W3:Y:S01]  /*1bc0*/  @!P0 LDC.64 R6, c[0x0][0x998] ;  /* 0x00026600ff068b82 */ /* 0x000ee20000000a00 */
[----:B-1----:R-:W-:Y:S05]  /*1bd0*/  @!P0 IMAD R0, R3, R4, R0 ;  /* 0x0000000403008224 */ /* 0x002fea00078e0200 */
[C---:B------:R-:W-:Y:S04]  /*1be0*/  @!P0 IADD3 R3, P1, PT, R0.reuse, UR54, RZ ;  /* 0x0000003600038c10 */ /* 0x040fe8000ff3e0ff */
[----:B------:R-:W-:Y:S02]  /*1bf0*/  @!P0 LEA.HI.X.SX32 R0, R0, RZ, 0x1, P1 ;  /* 0x000000ff00008211 */ /* 0x000fe400008f0eff */
[C---:B---3--:R-:W-:Y:S04]  /*1c00*/  @!P0 LEA R6, P1, R3.reuse, R6, 0x1 ;  /* 0x0000000603068211 */ /* 0x048fe800078208ff */
[----:B------:R-:W-:Y:S05]  /*1c10*/  @!P0 LEA.HI.X R7, R3, R7, R0, 0x1, P1 ;  /* 0x0000000703078211 */ /* 0x000fea00008f0c00 */
[----:B------:R1:W-:Y:S04]  /*1c20*/  @!P0 STG.E.U16 desc[UR62][R6.64], RZ ;  /* 0x000000ff06008986 */ /* 0x0003e8000c10153e */
.L_x_36:
[----:B------:R-:W-:Y:S05]  /*1c30*/  BSYNC.RECONVERGENT B0 ;  /* 0x0000000000007941 */ /* 0x000fea0003800200 */
.L_x_35:
[----:B------:R-:W-:Y:S01]  /*1c40*/  IADD3 R2, PT, PT, R14, R2, RZ ;  /* 0x000000020e027210 */ /* 0x000fe20007ffe0ff */
[----:B------:R-:W-:Y:S06]  /*1c50*/  @P2 BRA `(.L_x_37) ;  /* 0xfffffffc00a82947 */ /* 0x000fec000383ffff */
.L_x_34:
[----:B-1----:R-:W-:Y:S05]  /*1c60*/  BSYNC.RECONVERGENT B1 ;  /* 0x0000000000017941 */ /* 0x002fea0003800200 */
.L_x_33:
[----:B------:R-:W1:Y:S01]  /*1c70*/  LDC R11, c[0x0][0x384] ;  /* 0x0000e100ff0b7b82 */ /* 0x000e620000000800 */
[----:B------:R-:W-:Y:S01]  /*1c80*/  BSSY.RECONVERGENT B1, `(.L_x_38) ;  /* 0x0000051000017945 */ /* 0x000fe20003800200 */
[C---:B------:R-:W-:Y:S01]  /*1c90*/  LEA R5, R14.reuse, R2, 0x1 ;  /* 0x000000020e057211 */ /* 0x040fe200078e08ff */
[----:B------:R-:W-:Y:S01]  /*1ca0*/  IMAD R4, R14, 0x3, R2 ;  /* 0x000000030e047824 */ /* 0x000fe200078e0202 */
[----:B------:R-:W-:Y:S01]  /*1cb0*/  IADD3 R3, PT, PT, R2, R14, RZ ;  /* 0x0000000e02037210 */ /* 0x000fe20007ffe0ff */
[----:B------:R-:W1:Y:S06]  /*1cc0*/  LDCU UR4, c[0x0][0x38c] ;  /* 0x00007180ff0477ac */ /* 0x000e6c0008000800 */
.L_x_47:
[----:B----4-:R-:W-:Y:S01]  /*1cd0*/  LOP3.LUT R6, R2, 0x7f, RZ, 0xc0, !PT ;  /* 0x0000007f02067812 */ /* 0x010fe200078ec0ff */
[----:B------:R-:W-:Y:S01]  /*1ce0*/  BSSY.RECONVERGENT B0, `(.L_x_39) ;  /* 0x0000018000007945 */ /* 0x000fe20003800200 */
[----:B---34-:R-:W-:Y:S02]  /*1cf0*/  LOP3.LUT R8, R3, 0x7f, RZ, 0xc0, !PT ;  /* 0x0000007f03087812 */ /* 0x018fe400078ec0ff */
[----:B------:R-:W-:Y:S01]  /*1d00*/  LOP3.LUT R9, R5, 0x7f, RZ, 0xc0, !PT ;  /* 0x0000007f05097812 */ /* 0x000fe200078ec0ff */
[----:B-12---:R-:W-:Y:S01]  /*1d10*/  VIADD R13, R6, UR59 ;  /* 0x0000003b060d7c36 */ /* 0x006fe20008000000 */
        /* <DEDUP_REMOVED lines=10> */
[----:B------:R-:W-:Y:S11]  /*1dc0*/  ISETP.GE.AND P0, PT, R0, UR4, PT ;  /* 0x0000000400007c0c */ /* 0x000ff6000bf06270 */
        /* <DEDUP_REMOVED lines=9> */
.L_x_40:
[----:B------:R-:W-:Y:S05]  /*1e60*/  BSYNC.RECONVERGENT B0 ;  /* 0x0000000000007941 */ /* 0x000fea0003800200 */
.L_x_39:
        /* <DEDUP_REMOVED lines=13> */
.L_x_42:
[----:B------:R-:W-:Y:S05]  /*1f40*/  BSYNC.RECONVERGENT B0 ;  /* 0x0000000000007941 */ /* 0x000fea0003800200 */
.L_x_41:
[----:B------:R-:W-:Y:S04]  /*1f50*/  BSSY.RECONVERGENT B0, `(.L_x_43) ;  /* 0x000000d000007945 */ /* 0x000fe80003800200 */
[----:B------:R-:W-:Y:S05]  /*1f60*/  @P2 BRA `(.L_x_44) ;  /* 0x00000000002c2947 */ /* 0x000fea0003800000 */
[----:B------:R-:W-:Y:S04]  /*1f70*/  SHF.R.U32.HI R0, RZ, 0x7, R5 ;  /* 0x00000007ff007819 */ /* 0x000fe80000011605 */
[----:B------:R-:W-:Y:S11]  /*1f80*/  ISETP.GE.AND P0, PT, R0, UR4, PT ;  /* 0x0000000400007c0c */ /* 0x000ff6000bf06270 */
[----:B------:R-:W-:Y:S02]  /*1f90*/  @!UPT UIADD3 URZ, UPT, UPT, URZ, URZ, URZ ;  /* 0x000000fffffff290 */ /* 0x000fe4000fffe0ff */
[----:B------:R-:W3:Y:S08]  /*1fa0*/  @!P0 LDC R6, c[0x0][0x9a0] ;  /* 0x00026800ff068b82 */ /* 0x000ef00000000800 */
[----:B-12---:R-:W1:Y:S01]  /*1fb0*/  @!P0 LDC.64 R12, c[0x0][0x998] ;  /* 0x00026600ff0c8b82 */ /* 0x006e620000000a00 */
[----:B---3--:R-:W-:Y:S05]  /*1fc0*/  @!P0 IMAD R0, R9, R6, R0 ;  /* 0x0000000609008224 */ /* 0x008fea00078e0200 */
[C---:B------:R-:W-:Y:S04]  /*1fd0*/  @!P0 IADD3 R6, P2, PT, R0.reuse, UR54, RZ ;  /* 0x0000003600068c10 */ /* 0x040fe8000ff5e0ff */
[----:B------:R-:W-:Y:S02]  /*1fe0*/  @!P0 LEA.HI.X.SX32 R0, R0, RZ, 0x1, P2 ;  /* 0x000000ff00008211 */ /* 0x000fe400010f0eff */
[C---:B-1----:R-:W-:Y:S04]  /*1ff0*/  @!P0 LEA R12, P2, R6.reuse, R12, 0x1 ;  /* 0x0000000c060c8211 */ /* 0x042fe800078408ff */
[----:B------:R-:W-:Y:S05]  /*2000*/  @!P0 LEA.HI.X R13, R6, R13, R0, 0x1, P2 ;  /* 0x0000000d060d8211 */ /* 0x000fea00010f0c00 */
[----:B------:R3:W-:Y:S04]  /*2010*/  @!P0 STG.E.U16 desc[UR62][R12.64], RZ ;  /* 0x000000ff0c008986 */ /* 0x0007e8000c10153e */
.L_x_44:
[----:B------:R-:W-:Y:S05]  /*2020*/  BSYNC.RECONVERGENT B0 ;  /* 0x0000000000007941 */ /* 0x000fea0003800200 */
.L_x_43:
[----:B------:R-:W-:Y:S01]  /*2030*/  IADD3 R8, PT, PT, R14, R2, R14 ;  /* 0x000000020e087210 */ /* 0x000fe20007ffe00e */
[----:B------:R-:W-:Y:S04]  /*2040*/  BSSY.RECONVERGENT B0, `(.L_x_45) ;  /* 0x000000d000007945 */ /* 0x000fe80003800200 */
[----:B------:R-:W-:Y:S05]  /*2050*/  @P1 BRA `(.L_x_46) ;  /* 0x00000000002c1947 */ /* 0x000fea0003800000 */
[----:B------:R-:W-:Y:S04]  /*2060*/  SHF.R.U32.HI R0, RZ, 0x7, R4 ;  /* 0x00000007ff007819 */ /* 0x000fe80000011604 */
[----:B------:R-:W-:Y:S11]  /*2070*/  ISETP.GE.AND P0, PT, R0, UR4, PT ;  /* 0x0000000400007c0c */ /* 0x000ff6000bf06270 */
[----:B------:R-:W-:Y:S02]  /*2080*/  @!UPT UIADD3 URZ, UPT, UPT, URZ, URZ, URZ ;  /* 0x000000fffffff290 */ /* 0x000fe4000fffe0ff */
[----:B------:R-:W4:Y:S08]  /*2090*/  @!P0 LDC R2, c[0x0][0x9a0] ;  /* 0x00026800ff028b82 */ /* 0x000f300000000800 */
[----:B------:R-:W5:Y:S01]  /*20a0*/  @!P0 LDC.64 R6, c[0x0][0x998] ;  /* 0x00026600ff068b82 */ /* 0x000f620000000a00 */
[----:B----4-:R-:W-:Y:S05]  /*20b0*/  @!P0 IMAD R0, R10, R2, R0 ;  /* 0x000000020a008224 */ /* 0x010fea00078e0200 */
[C---:B------:R-:W-:Y:S04]  /*20c0*/  @!P0 IADD3 R2, P1, PT, R0.reuse, UR54, RZ ;  /* 0x0000003600028c10 */ /* 0x040fe8000ff3e0ff */
[----:B------:R-:W-:Y:S02]  /*20d0*/  @!P0 LEA.HI.X.SX32 R0, R0, RZ, 0x1, P1 ;  /* 0x000000ff00008211 */ /* 0x000fe400008f0eff */
[C---:B-----5:R-:W-:Y:S04]  /*20e0*/  @!P0 LEA R6, P1, R2.reuse, R6, 0x1 ;  /* 0x0000000602068211 */ /* 0x060fe800078208ff */
[----:B------:R-:W-:Y:S05]  /*20f0*/  @!P0 LEA.HI.X R7, R2, R7, R0, 0x1, P1 ;  /* 0x0000000702078211 */ /* 0x000fea00008f0c00 */
[----:B------:R4:W-:Y:S04]  /*2100*/  @!P0 STG.E.U16 desc[UR62][R6.64], RZ ;  /* 0x000000ff06008986 */ /* 0x0009e8000c10153e */
.L_x_46:
[----:B------:R-:W-:Y:S05]  /*2110*/  BSYNC.RECONVERGENT B0 ;  /* 0x0000000000007941 */ /* 0x000fea0003800200 */
.L_x_45:
        /* <DEDUP_REMOVED lines=8> */
.L_x_38:
[----:B------:R-:W-:Y:S05]  /*21a0*/  EXIT ;  /* 0x000000000000794d */ /* 0x000fea0003800000 */
.L_x_17:
[----:B-1----:R-:W2:Y:S02]  /*21b0*/  LDL R4, [R1] ;  /* 0x0000000001047983 */ /* 0x002ea40000100800 */
[----:B--2---:R-:W-:-:S13]  /*21c0*/  R2UR UR4, R4 ;  /* 0x00000000040472ca */ /* 0x004fda00000e0000 */
[----:B------:R-:W-:-:S09]  /*21d0*/  UISETP.GT.AND UP0, UPT, UR4, 0x2, UPT ;  /* 0x000000020400788c */ /* 0x000fd2000bf04270 */
[----:B------:R-:W-:Y:S05]  /*21e0*/  BRA.U UP0, `(.L_x_48) ;  /* 0x0000005d00b87547 */ /* 0x000fea000b800000 */
[----:B------:R-:W-:Y:S01]  /*21f0*/  R2UR UR4, R4 ;  /* 0x00000000040472ca */ /* 0x000fe200000e0000 */
[----:B------:R-:W-:-:S12]  /*2200*/  IMAD.MOV.U32 R4, RZ, RZ, -0x1 ;  /* 0xffffffffff047424 */ /* 0x000fd800078e00ff */
[----:B------:R-:W-:-:S05]  /*2210*/  IMAD.U32 R5, RZ, RZ, UR4 ;  /* 0x00000004ff057e24 */ /* 0x000fca000f8e00ff */
[----:B------:R-:W-:-:S05]  /*2220*/  VIADDMNMX.U32 R5, R4, R5, 0x2, PT ;  /* 0x0000000204057446 */ /* 0x000fca0003800005 */
[----:B------:R-:W-:-:S06]  /*2230*/  IMAD.SHL.U32 R6, R5, 0x4, RZ ;  /* 0x0000000405067824 */ /* 0x000fcc00078e00ff */
[----:B------:R-:W1:Y:S02]  /*2240*/  LDC R6, c[0x2][R6] ;  /* 0x0080000006067b82 */ /* 0x000e640000000800 */
[----:B-1----:R-:W-:-:S04]  /*2250*/  SHF.R.S32.HI R7, RZ, 0x1f, R6 ;  /* 0x0000001fff077819 */ /* 0x002fc80000011406 */
.L_x_312:
[----:B------:R-:W-:Y:S05]  /*2260*/  BRX R6 -0x2270                                                                                                                                                                                                                                        (*"BRANCH_TARGETS .L_x_313,.L_x_314,.L_x_315"*) ;  /* 0xffffffdc06647949 */ /* 0x000fea000383ffff */
.L_x_313:
[----:B------:R-:W-:-:S08]  /*2270*/  NOP ;  /* 0x0000000000007918 */ /* 0x000fd00000000000 */
[----:B------:R-:W1:-:S00]  /*2280*/  USETMAXREG.DEALLOC.CTAPOOL 0x60 ;  /* 0x00000060000079c8 */ /* 0x000e4000080e0500 */
[----:B-1----:R-:W-:Y:S01]  /*2290*/  ISETP.NE.AND P0, PT, R0, RZ, PT ;  /* 0x000000ff0000720c */ /* 0x002fe20003f05270 */
[----:B------:R-:W-:-:S12]  /*22a0*/  BSSY.RECONVERGENT B0, `(.L_x_49) ;  /* 0x0000003000007945 */ /* 0x000fd80003800200 */
[----:B------:R-:W-:Y:S05]  /*22b0*/  @!P0 BRA `(.L_x_50) ;  /* 0x0000000000048947 */ /* 0x000fea0003800000 */
[----:B------:R-:W-:Y:S05]  /*22c0*/  BPT.TRAP 0x1 ;  /* 0x000000040000795c */ /* 0x000fea0000300000 */
.L_x_50:
[----:B------:R-:W-:Y:S05]  /*22d0*/  BSYNC.RECONVERGENT B0 ;  /* 0x0000000000007941 */ /* 0x000fea0003800200 */
.L_x_49:
[----:B------:R-:W1:Y:S01]  /*22e0*/  S2UR UR56, SR_CgaCtaId ;  /* 0x00000000003879c3 */ /* 0x000e620000008800 */
[----:B------:R-:W-:Y:S01]  /*22f0*/  UMOV UR4, 0x400 ;  /* 0x0000040000047882 */ /* 0x000fe20000000000 */
[----:B------:R-:W-:Y:S01]  /*2300*/  IMAD.MOV.U32 R6, RZ, RZ, 0x1 ;  /* 0x00000001ff067424 */ /* 0x000fe200078e00ff */
[----:B------:R-:W-:-:S04]  /*2310*/  ISETP.NE.AND P2, PT, R3, RZ, PT ;  /* 0x000000ff0300720c */ /* 0x000fc80003f45270 */
[----:B------:R-:W-:-:S09]  /*2320*/  SHF.L.U32 R6, R6, 0x1f, RZ ;  /* 0x0000001f06067819 */ /* 0x000fd200000006ff */
[----:B------:R-:W-:Y:S01]  /*2330*/  @!P2 IMAD.MOV.U32 R5, RZ, RZ, 0x7000 ;  /* 0x00007000ff05a424 */ /* 0x000fe200078e00ff */
[----:B-1----:R-:W-:-:S09]  /*2340*/  ULEA UR56, UR56, UR4, 0x18 ;  /* 0x0000000438387291 */ /* 0x002fd2000f8ec0ff */
[----:B------:R-:W1:Y:S02]  /*2350*/  SYNCS.PHASECHK.TRANS64.TRYWAIT P0, [UR56+0x33810], R6 ;  /* 0x03381006ff0075a7 */ /* 0x000e640008001138 */
[----:B-1----:R-:W-:Y:S05]  /*2360*/  @!P0 BRA `(.L_x_51) ;  /* 0x000000dc00e08947 */ /* 0x002fea0003800000 */
.L_x_253:
[----:B------:R-:W-:Y:S01]  /*2370*/  ISETP.NE.AND P2, PT, R3, RZ, PT ;  /* 0x000000ff0300720c */ /* 0x000fe20003f45270 */
[----:B------:R-:W-:Y:S01]  /*2380*/  BSSY.RECONVERGENT B0, `(.L_x_52) ;  /* 0x0000005000007945 */ /* 0x000fe20003800200 */
[----:B------:R-:W-:-:S11]  /*2390*/  PLOP3.LUT P4, PT, P1, P4, PT, 0xf8, 0x8f ;  /* 0x00000000008f781c */ /* 0x000fd60000f89f70 */
[----:B------:R2:W-:Y:S02]  /*23a0*/  @!P2 SYNCS.ARRIVE.TRANS64 RZ, [UR56+0x33800], R5 ;  /* 0x03380005ffffa9a7 */ /* 0x0005e40008000038 */
[----:B------:R-:W-:Y:S05]  /*23b0*/  @!P4 BRA `(.L_x_53) ;  /* 0x000000000004c947 */ /* 0x000fea0003800000 */
[----:B------:R-:W-:Y:S05]  /*23c0*/  BPT.TRAP 0x1 ;  /* 0x000000040000795c */ /* 0x000fea0000300000 */
.L_x_53:
[----:B------:R-:W-:Y:S05]  /*23d0*/  BSYNC.RECONVERGENT B0 ;  /* 0x0000000000007941 */ /* 0x000fea0003800200 */
.L_x_52:
[----:B-1----:R-:W-:Y:S01]  /*23e0*/  LOP3.LUT P0, R4, R2, 0x1f, RZ, 0xc0, !PT ;  /* 0x0000001f02047812 */ /* 0x002fe2000780c0ff */
[----:B------:R-:W-:Y:S03]  /*23f0*/  BSSY.RECONVERGENT B0, `(.L_x_54) ;  /* 0x0000004000007945 */ /* 0x000fe60003800200 */
[----:B------:R-:W-:-:S13]  /*2400*/  PLOP3.LUT P0, PT, P0, P2, PT, 0x8f, 0xf8 ;  /* 0x0000000000f8781c */ /* 0x000fda0000705177 */
[----:B------:R-:W-:Y:S05]  /*2410*/  @P0 BRA `(.L_x_55) ;  /* 0x0000000000040947 */ /* 0x000fea0003800000 */
[----:B------:R-:W-:Y:S05]  /*2420*/  BPT.TRAP 0x1 ;  /* 0x000000040000795c */ /* 0x000fea0000300000 */
.L_x_55:
[----:B------:R-:W-:Y:S05]  /*2430*/  BSYNC.RECONVERGENT B0 ;  /* 0x0000000000007941 */ /* 0x000fea0003800200 */
.L_x_54:
[----:B------:R-:W-:Y:S01]  /*2440*/  ISETP.NE.AND P0, PT, R0, RZ, PT ;  /* 0x000000ff0000720c */ /* 0x000fe20003f05270 */
[----:B------:R-:W-:-:S12]  /*2450*/  BSSY.RECONVERGENT B0, `(.L_x_56) ;  /* 0x0000003000007945 */ /* 0x000fd80003800200 */
[----:B------:R-:W-:Y:S05]  /*2460*/  @!P0 BRA `(.L_x_57) ;  /* 0x0000000000048947 */ /* 0x000fea0003800000 */
[----:B------:R-:W-:Y:S05]  /*2470*/  BPT.TRAP 0x1 ;  /* 0x000000040000795c */ /* 0x000fea0000300000 */
.L_x_57:
[----:B------:R-:W-:Y:S05]  /*2480*/  BSYNC.RECONVERGENT B0 ;  /* 0x0000000000007941 */ /* 0x000fea0003800200 */
.L_x_56:
[----:B------:R-:W-:Y:S02]  /*2490*/  ELECT P0, URZ, PT ;  /* 0x0000000000ff782f */ /* 0x000fe40003800000 */
[----:B------:R-:W-:Y:S01]  /*24a0*/  @!P2 MOV R2, 0x7000 ;  /* 0x000070000002a802 */ /* 0x000fe20000000f00 */
[----:B------:R-:W-:Y:S03]  /*24b0*/  BSSY.RECONVERGENT B0, `(.L_x_58) ;  /* 0x0000030000007945 */ /* 0x000fe60003800200 */
[----:B------:R1:W-:Y:S07]  /*24c0*/  @!P2 SYNCS.ARRIVE.TRANS64.RED.A0TR RZ, [UR56+0x33800], R2 ;  /* 0x03380002ffffa9a7 */ /* 0x0003ee0008300438 */
[----:B------:R-:W-:Y:S05]  /*24d0*/  @!P0 BRA `(.L_x_59) ;  /* 0x0000000000b48947 */ /* 0x000fea0003800000 */
[----:B------:R-:W3:Y:S01]  /*24e0*/  LDCU.64 UR4, c[0x0][0x348] ;  /* 0x00006900ff0477ac */ /* 0x000ee20008000a00 */
[----:B------:R-:W-:Y:S02]  /*24f0*/  UIADD3 UR57, UPT, UPT, UR56, 0x33800, URZ ;  /* 0x0003380038397890 */ /* 0x000fe4000fffe0ff */
[----:B------:R-:W-:Y:S02]  /*2500*/  UIADD3 UR16, UPT, UPT, UR56, 0x1000, URZ ;  /* 0x0000100038107890 */ /* 0x000fe4000fffe0ff */
[----:B------:R-:W-:Y:S01]  /*2510*/  UIADD3 UR8, UPT, UPT, UR56, 0x2000, URZ ;  /* 0x0000200038087890 */ /* 0x000fe2000fffe0ff */
[----:B------:R-:W-:Y:S01]  /*2520*/  UMOV UR14, 0x0 ;  /* 0x00000000000e7882 */ /* 0x000fe20000000000 */
[----:B------:R-:W-:Y:S01]  /*2530*/  UMOV UR15, 0x10000000 ;  /* 0x10000000000f7882 */ /* 0x000fe20000000000 */
[----:B------:R-:W-:Y:S01]  /*2540*/  UMOV UR58, URZ ;  /* 0x000000ff003a7c82 */ /* 0x000fe20008000000 */
[----:B------:R-:W-:Y:S01]  /*2550*/  UMOV UR60, UR53 ;  /* 0x00000035003c7c82 */ /* 0x000fe20008000000 */
[----:B------:R-:W-:Y:S01]  /*2560*/  UMOV UR61, UR54 ;  /* 0x00000036003d7c82 */ /* 0x000fe20008000000 */
[----:B------:R-:W-:Y:S01]  /*2570*/  UMOV UR18, 0x10 ;  /* 0x0000001000127882 */ /* 0x000fe20000000000 */
[----:B------:R-:W-:Y:S01]  /*2580*/  UMOV UR19, UR59 ;  /* 0x0000003b00137c82 */ /* 0x000fe20008000000 */
[----:B------:R-:W-:Y:S01]  /*2590*/  UMOV UR20, UR53 ;  /* 0x0000003500147c82 */ /* 0x000fe20008000000 */
[----:B---3--:R-:W-:Y:S01]  /*25a0*/  UIADD3 UR4, UP0, UPT, UR4, 0x100, URZ ;  /* 0x0000010004047890 */ /* 0x008fe2000ff1e0ff */
[----:B------:R-:W-:Y:S01]  /*25b0*/  UMOV UR21, UR54 ;  /* 0x0000003600157c82 */ /* 0x000fe20008000000 */
[----:B------:R-:W-:-:S02]  /*25c0*/  UMOV UR17, UR57 ;  /* 0x0000003900117c82 */ /* 0x000fc40008000000 */
[----:B------:R-:W-:Y:S01]  /*25d0*/  UIADD3.X UR5, UPT, UPT, URZ, UR5, URZ, UP0, !UPT ;  /* 0x00000005ff057290 */ /* 0x000fe200087fe4ff */
[----:B------:R-:W-:Y:S01]  /*25e0*/  UMOV UR10, 0x20 ;  /* 0x00000020000a7882 */ /* 0x000fe20000000000 */
[----:B------:R-:W-:Y:S01]  /*25f0*/  UMOV UR11, UR59 ;  /* 0x0000003b000b7c82 */ /* 0x000fe20008000000 */
[----:B------:R-:W-:Y:S01]  /*2600*/  UMOV UR12, UR53 ;  /* 0x00000035000c7c82 */ /* 0x000fe20008000000 */
[----:B------:R-:W-:Y:S01]  /*2610*/  UMOV UR13, UR54 ;  /* 0x00000036000d7c82 */ /* 0x000fe20008000000 */
[----:B------:R-:W-:Y:S01]  /*2620*/  UIADD3 UR32, UPT, UPT, UR56, 0x3000, URZ ;  /* 0x0000300038207890 */ /* 0x000fe2000fffe0ff */
[----:B------:R-:W-:-:S03]  /*2630*/  UMOV UR9, UR57 ;  /* 0x0000003900097c82 */ /* 0x000fc60008000000 */
[----:B------:R-:W-:Y:S01]  /*2640*/  UTMALDG.4D [UR56], [UR4], desc[UR14] ;  /* 0x00000e38040075b4 */ /* 0x000fe20008019000 */
[----:B------:R-:W-:Y:S01]  /*2650*/  UIADD3 UR24, UPT, UPT, UR56, 0x4000, URZ ;  /* 0x0000400038187890 */ /* 0x000fe2000fffe0ff */
[----:B------:R-:W-:Y:S01]  /*2660*/  UMOV UR34, 0x30 ;  /* 0x0000003000227882 */ /* 0x000fe20000000000 */
[----:B------:R-:W-:Y:S01]  /*2670*/  UMOV UR35, UR59 ;  /* 0x0000003b00237c82 */ /* 0x000fe20008000000 */
[----:B------:R-:W-:Y:S01]  /*2680*/  UMOV UR36, UR53 ;  /* 0x0000003500247c82 */ /* 0x000fe20008000000 */
[----:B------:R-:W-:Y:S01]  /*2690*/  UMOV UR37, UR54 ;  /* 0x0000003600257c82 */ /* 0x000fe20008000000 */
[----:B------:R-:W-:Y:S01]  /*26a0*/  UMOV UR33, UR57 ;  /* 0x0000003900217c82 */ /* 0x000fe20008000000 */
[----:B------:R3:W-:Y:S01]  /*26b0*/  UTMALDG.4D [UR16], [UR4], desc[UR14] ;  /* 0x00000e10040075b4 */ /* 0x0007e20008019000 */
[----:B------:R-:W-:Y:S01]  /*26c0*/  UMOV UR26, 0x40 ;  /* 0x00000040001a7882 */ /* 0x000fe20000000000 */
[----:B------:R-:W-:Y:S01]  /*26d0*/  UMOV UR27, UR59 ;  /* 0x0000003b001b7c82 */ /* 0x000fe20008000000 */
[----:B------:R-:W-:Y:S01]  /*26e0*/  UMOV UR28, UR53 ;  /* 0x00000035001c7c82 */ /* 0x000fe20008000000 */
[----:B------:R-:W-:Y:S01]  /*26f0*/  UMOV UR29, UR54 ;  /* 0x00000036001d7c82 */ /* 0x000fe20008000000 */
[----:B------:R-:W-:Y:S01]  /*2700*/  UMOV UR25, UR57 ;  /* 0x0000003900197c82 */ /* 0x000fe20008000000 */
[----:B------:R4:W-:Y:S01]  /*2710*/  UTMALDG.4D [UR8], [UR4], desc[UR14] ;  /* 0x00000e08040075b4 */ /* 0x0009e20008019000 */
[----:B------:R1:W-:Y:S01]  /*2720*/  UTMALDG.4D [UR32], [UR4], desc[UR14] ;  /* 0x00000e20040075b4 */ /* 0x0003e20008019000 */
[----:B------:R1:W-:Y:S01]  /*2730*/  UTMALDG.4D [UR24], [UR4], desc[UR14] ;  /* 0x00000e18040075b4 */ /* 0x0003e20008019000 */
[----:B---3--:R-:W-:Y:S01]  /*2740*/  UIADD3 UR16, UPT, UPT, UR56, 0x5000, URZ ;  /* 0x0000500038107890 */ /* 0x008fe2000fffe0ff */
[----:B------:R-:W-:Y:S01]  /*2750*/  UMOV UR18, 0x50 ;  /* 0x0000005000127882 */ /* 0x000fe20000000000 */
[----:B----4-:R-:W-:-:S07]  /*2760*/  UIADD3 UR8, UPT, UPT, UR56, 0x6000, URZ ;  /* 0x0000600038087890 */ /* 0x010fce000fffe0ff */
[----:B------:R1:W-:Y:S01]  /*2770*/  UTMALDG.4D [UR16], [UR4], desc[UR14] ;  /* 0x00000e10040075b4 */ /* 0x0003e20008019000 */
[----:B------:R-:W-:Y:S02]  /*2780*/  UMOV UR10, 0x60 ;  /* 0x00000060000a7882 */ /* 0x000fe40000000000 */
[----:B------:R1:W-:Y:S02]  /*2790*/  UTMALDG.4D [UR8], [UR4], desc[UR14] ;  /* 0x00000e08040075b4 */ /* 0x0003e40008019000 */
[----:B-1----:R-:W-:Y:S01]  /*27a0*/  NOP ;  /* 0x0000000000007918 */ /* 0x002fe20000000000 */
.L_x_59:
[----:B------:R-:W-:Y:S05]  /*27b0*/  BSYNC.RECONVERGENT B0 ;  /* 0x0000000000007941 */ /* 0x000fea0003800200 */
.L_x_58:
[----:B-1----:R-:W3:Y:S01]  /*27c0*/  LDL R2, [R1] ;  /* 0x0000000001027983 */ /* 0x002ee20000100800 */
[----:B------:R-:W-:Y:S01]  /*27d0*/  ELECT P0, URZ, PT ;  /* 0x0000000000ff782f */ /* 0x000fe20003800000 */
[----:B------:R-:W-:Y:S01]  /*27e0*/  BSSY.RECONVERGENT B0, `(.L_x_60) ;  /* 0x000002c000007945 */ /* 0x000fe20003800200 */
[----:B---3--:R-:W-:-:S13]  /*27f0*/  R2UR UR4, R2 ;  /* 0x00000000020472ca */ /* 0x008fda00000e0000 */
[----:B------:R-:W-:Y:S01]  /*2800*/  UISETP.NE.AND UP1, UPT, UR4, 0x1, UPT ;  /* 0x000000010400788c */ /* 0x000fe2000bf25270 */
[----:B------:R-:W-:Y:S10]  /*2810*/  @!P0 BRA `(.L_x_61) ;  /* 0x0000000000a08947 */ /* 0x000ff40003800000 */
[----:B------:R-:W1:Y:S01]  /*2820*/  LDCU.64 UR4, c[0x0][0x348] ;  /* 0x00006900ff0477ac */ /* 0x000e620008000a00 */
[----:B------:R-:W-:Y:S02]  /*2830*/  UIADD3 UR48, UPT, UPT, UR56, 0xe000, URZ ;  /* 0x0000e00038307890 */ /* 0x000fe4000fffe0ff */
[----:B------:R-:W-:Y:S02]  /*2840*/  UIADD3 UR49, UPT, UPT, UR56, 0x33800, URZ ;  /* 0x0003380038317890 */ /* 0x000fe4000fffe0ff */
[----:B------:R-:W-:Y:S01]  /*2850*/  UIADD3 UR8, UPT, UPT, UR56, 0xf000, URZ ;  /* 0x0000f00038087890 */ /* 0x000fe2000fffe0ff */
[----:B------:R-:W-:Y:S01]  /*2860*/  UMOV UR51, URZ ;  /* 0x000000ff00337c82 */ /* 0x000fe20008000000 */
[----:B------:R-:W-:Y:S01]  /*2870*/  UMOV UR52, URZ ;  /* 0x000000ff00347c82 */ /* 0x000fe20008000000 */
[----:B------:R-:W-:Y:S01]  /*2880*/  UMOV UR24, 0x0 ;  /* 0x0000000000187882 */ /* 0x000fe20000000000 */
[----:B------:R-:W-:Y:S01]  /*2890*/  UMOV UR25, 0x10000000 ;  /* 0x1000000000197882 */ /* 0x000fe20000000000 */
[----:B------:R-:W-:Y:S01]  /*28a0*/  UMOV UR50, URZ ;  /* 0x000000ff00327c82 */ /* 0x000fe20008000000 */
[----:B------:R-:W-:Y:S01]  /*28b0*/  UMOV UR10, 0x10 ;  /* 0x00000010000a7882 */ /* 0x000fe20000000000 */
[----:B------:R-:W-:Y:S01]  /*28c0*/  UMOV UR13, UR53 ;  /* 0x00000035000d7c82 */ /* 0x000fe20008000000 */
[----:B------:R-:W-:Y:S01]  /*28d0*/  UMOV UR14, UR54 ;  /* 0x00000036000e7c82 */ /* 0x000fe20008000000 */
[----:B-1----:R-:W-:Y:S01]  /*28e0*/  UIADD3 UR4, UP0, UPT, UR4, 0x300, URZ ;  /* 0x0000030004047890 */ /* 0x002fe2000ff1e0ff */
[----:B------:R-:W-:Y:S01]  /*28f0*/  UMOV UR9, UR49 ;  /* 0x0000003100097c82 */ /* 0x000fe20008000000 */
[----:B------:R-:W-:-:S02]  /*2900*/  UMOV UR11, UR51 ;  /* 0x00000033000b7c82 */ /* 0x000fc40008000000 */
[----:B------:R-:W-:Y:S01]  /*2910*/  UIADD3.X UR5, UPT, UPT, URZ, UR5, URZ, UP0, !UPT ;  /* 0x00000005ff057290 */ /* 0x000fe200087fe4ff */
[----:B------:R-:W-:Y:S01]  /*2920*/  UMOV UR12, UR52 ;  /* 0x00000034000c7c82 */ /* 0x000fe20008000000 */
[----:B------:R-:W-:Y:S01]  /*2930*/  UIADD3 UR16, UPT, UPT, UR56, 0x10000, URZ ;  /* 0x0001000038107890 */ /* 0x000fe2000fffe0ff */
[----:B------:R-:W-:Y:S01]  /*2940*/  UMOV UR18, 0x20 ;  /* 0x0000002000127882 */ /* 0x000fe20000000000 */
[----:B------:R-:W-:Y:S01]  /*2950*/  UMOV UR21, UR53 ;  /* 0x0000003500157c82 */ /* 0x000fe20008000000 */
[----:B------:R-:W-:Y:S01]  /*2960*/  UMOV UR22, UR54 ;  /* 0x0000003600167c82 */ /* 0x000fe20008000000 */
[----:B------:R-:W-:-:S03]  /*2970*/  UMOV UR17, UR49 ;  /* 0x0000003100117c82 */ /* 0x000fc60008000000 */
[----:B------:R1:W-:Y:S01]  /*2980*/  UTMALDG.5D [UR48], [UR4], desc[UR24] ;  /* 0x00001830040075b4 */ /* 0x0003e20008021000 */
[----:B------:R-:W-:Y:S01]  /*2990*/  UMOV UR19, UR51 ;  /* 0x0000003300137c82 */ /* 0x000fe20008000000 */
[----:B------:R-:W-:Y:S01]  /*29a0*/  UMOV UR20, UR52 ;  /* 0x0000003400147c82 */ /* 0x000fe20008000000 */
[----:B------:R3:W-:Y:S01]  /*29b0*/  UTMALDG.5D [UR8], [UR4], desc[UR24] ;  /* 0x00001808040075b4 */ /* 0x0007e20008021000 */
[----:B------:R4:W-:Y:S01]  /*29c0*/  UTMALDG.5D [UR16], [UR4], desc[UR24] ;  /* 0x00001810040075b4 */ /* 0x0009e20008021000 */
[----:B-1----:R-:W-:Y:S01]  /*29d0*/  UIADD3 UR48, UPT, UPT, UR56, 0x12000, URZ ;  /* 0x0001200038307890 */ /* 0x002fe2000fffe0ff */
[----:B------:R-:W-:Y:S01]  /*29e0*/  UMOV UR50, 0x40 ;  /* 0x0000004000327882 */ /* 0x000fe20000000000 */
[----:B---3--:R-:W-:Y:S01]  /*29f0*/  UIADD3 UR8, UPT, UPT, UR56, 0x11000, URZ ;  /* 0x0001100038087890 */ /* 0x008fe2000fffe0ff */
[----:B------:R-:W-:Y:S01]  /*2a00*/  UMOV UR10, 0x30 ;  /* 0x00000030000a7882 */ /* 0x000fe20000000000 */
[----:B----4-:R-:W-:-:S07]  /*2a10*/  UIADD3 UR16, UPT, UPT, UR56, 0x13000, URZ ;  /* 0x0001300038107890 */ /* 0x010fce000fffe0ff */
[----:B------:R1:W-:Y:S01]  /*2a20*/  UTMALDG.5D [UR8], [UR4], desc[UR24] ;  /* 0x00001808040075b4 */ /* 0x0003e20008021000 */
[----:B------:R-:W-:Y:S01]  /*2a30*/  UMOV UR18, 0x50 ;  /* 0x0000005000127882 */ /* 0x000fe20000000000 */
[----:B------:R3:W-:Y:S01]  /*2a40*/  UTMALDG.5D [UR48], [UR4], desc[UR24] ;  /* 0x00001830040075b4 */ /* 0x0007e20008021000 */
[----:B------:R3:W-:Y:S01]  /*2a50*/  UTMALDG.5D [UR16], [UR4], desc[UR24] ;  /* 0x00001810040075b4 */ /* 0x0007e20008021000 */
[----:B-1----:R-:W-:Y:S01]  /*2a60*/  UIADD3 UR8, UPT, UPT, UR56, 0x14000, URZ ;  /* 0x0001400038087890 */ /* 0x002fe2000fffe0ff */
[----:B------:R-:W-:-:S08]  /*2a70*/  UMOV UR10, 0x60 ;  /* 0x00000060000a7882 */ /* 0x000fd00000000000 */
[----:B------:R3:W-:Y:S02]  /*2a80*/  UTMALDG.5D [UR8], [UR4], desc[UR24] ;  /* 0x00001808040075b4 */ /* 0x0007e40008021000 */
[----:B---3--:R-:W-:Y:S01]  /*2a90*/  NOP ;  /* 0x0000000000007918 */ /* 0x008fe20000000000 */
.L_x_61:
[----:B------:R-:W-:Y:S05]  /*2aa0*/  BSYNC.RECONVERGENT B0 ;  /* 0x0000000000007941 */ /* 0x000fea0003800200 */
.L_x_60:
[----:B------:R-:W-:Y:S05]  /*2ab0*/  BRA.U !UP1, `(.L_x_62) ;  /* 0x0000000109047547 */ /* 0x000fea000b800000 */
[----:B------:R-:W-:Y:S05]  /*2ac0*/  BPT.TRAP 0x1 ;  /* 0x000000040000795c */ /* 0x000fea0000300000 */
.L_x_62:
[----:B------:R-:W1:Y:S02]  /*2ad0*/  SYNCS.PHASECHK.TRANS64.TRYWAIT P0, [UR56+0x33838], R6 ;  /* 0x03383806ff0075a7 */ /* 0x000e640008001138 */
[----:B-1----:R-:W-:Y:S05]  /*2ae0*/  @!P0 BRA `(.L_x_63) ;  /* 0x000000d800188947 */ /* 0x002fea0003800000 */
.L_x_255:
[----:B------:R-:W3:Y:S01]  /*2af0*/  LDCU UR4, c[0x0][0x40c] ;  /* 0x00008180ff0477ac */ /* 0x000ee20008000800 */
[----:B------:R-:W4:Y:S01]  /*2b00*/  LDC.64 R10, c[0x0][0x400] ;  /* 0x00010000ff0a7b82 */ /* 0x000f220000000a00 */
[C---:B--2---:R-:W-:Y:S01]  /*2b10*/  IMAD.SHL.U32 R5, R4.reuse, 0x4, RZ ;  /* 0x0000000404057824 */ /* 0x044fe200078e00ff */
[----:B------:R-:W-:Y:S01]  /*2b20*/  LEA R4, R4, UR56, 0x4 ;  /* 0x0000003804047c11 */ /* 0x000fe2000f8e20ff */
[----:B------:R-:W2:Y:S02]  /*2b30*/  LDCU UR5, c[0x0][0x410] ;  /* 0x00008200ff0577ac */ /* 0x000ea40008000800 */
[C---:B------:R-:W-:Y:S01]  /*2b40*/  VIADD R8, R5.reuse, 0x1 ;  /* 0x0000000105087836 */ /* 0x040fe20000000000 */
[C---:B------:R-:W-:Y:S01]  /*2b50*/  IADD3 R7, PT, PT, R5.reuse, 0x2, RZ ;  /* 0x0000000205077810 */ /* 0x040fe20007ffe0ff */
[C---:B-1----:R-:W-:Y:S01]  /*2b60*/  VIADD R2, R5.reuse, 0x3 ;  /* 0x0000000305027836 */ /* 0x042fe20000000000 */
[----:B------:R-:W-:Y:S02]  /*2b70*/  ISETP.GE.AND P3, PT, R5, UR6, PT ;  /* 0x0000000605007c0c */ /* 0x000fe4000bf66270 */
[----:B------:R-:W-:-:S02]  /*2b80*/  ISETP.GE.AND P2, PT, R8, UR6, PT ;  /* 0x0000000608007c0c */ /* 0x000fc4000bf46270 */
[----:B------:R-:W-:Y:S02]  /*2b90*/  ISETP.GE.AND P1, PT, R7, UR6, PT ;  /* 0x0000000607007c0c */ /* 0x000fe4000bf26270 */
[----:B------:R-:W-:Y:S01]  /*2ba0*/  ISETP.GE.AND P0, PT, R2, UR6, PT ;  /* 0x0000000602007c0c */ /* 0x000fe2000bf06270 */
[----:B---3--:R-:W-:-:S04]  /*2bb0*/  UIMAD UR4, UR53, UR4, URZ ;  /* 0x00000004350472a4 */ /* 0x008fc8000f8e02ff */
[----:B--2---:R-:W-:-:S06]  /*2bc0*/  UIMAD UR4, UR54, UR5, UR4 ;  /* 0x00000005360472a4 */ /* 0x004fcc000f8e0204 */
[----:B------:R-:W-:-:S04]  /*2bd0*/  IADD3 R9, PT, PT, R5, UR4, RZ ;  /* 0x0000000405097c10 */ /* 0x000fc8000fffe0ff */
[C---:B------:R-:W-:Y:S01]  /*2be0*/  IADD3 R7, PT, PT, R9.reuse, 0x2, RZ ;  /* 0x0000000209077810 */ /* 0x040fe20007ffe0ff */
[C---:B------:R-:W-:Y:S01]  /*2bf0*/  VIADD R8, R9.reuse, 0x1 ;  /* 0x0000000109087836 */ /* 0x040fe20000000000 */
[C---:B------:R-:W-:Y:S01]  /*2c00*/  IADD3 R2, PT, PT, R9.reuse, 0x3, RZ ;  /* 0x0000000309027810 */ /* 0x040fe20007ffe0ff */
[----:B----4-:R-:W-:-:S04]  /*2c10*/  IMAD.WIDE.U32 R14, R9, 0x4, R10 ;  /* 0x00000004090e7825 */ /* 0x010fc800078e000a */
[--C-:B------:R-:W-:Y:S01]  /*2c20*/  IMAD.WIDE.U32 R8, R8, 0x4, R10.reuse ;  /* 0x0000000408087825 */ /* 0x100fe200078e000a */
[----:B------:R-:W-:Y:S01]  /*2c30*/  @!PT LDS RZ, [RZ] ;  /* 0x00000000fffff984 */ /* 0x000fe20000000800 */
[----:B------:R-:W-:Y:S01]  /*2c40*/  @!PT LDS RZ, [RZ] ;  /* 0x00000000fffff984 */ /* 0x000fe20000000800 */
[----:B------:R-:W-:Y:S01]  /*2c50*/  @!PT LDS RZ, [RZ] ;  /* 0x00000000fffff984 */ /* 0x000fe20000000800 */
[----:B------:R1:W-:Y:S03]  /*2c60*/  LDGSTS.E.LTC128B [R4+0x33000], desc[UR62][R14.64], !P3 ;  /* 0x330000000e047fae */ /* 0x0003e6000d9a123e */
[--C-:B------:R-:W-:Y:S01]  /*2c70*/  IMAD.WIDE.U32 R16, R7, 0x4, R10.reuse ;  /* 0x0000000407107825 */ /* 0x100fe200078e000a */
[----:B------:R1:W-:Y:S03]  /*2c80*/  LDGSTS.E.LTC128B [R4+0x33004], desc[UR62][R8.64], !P2 ;  /* 0x3300400008047fae */ /* 0x0003e6000d1a123e */
[----:B------:R-:W-:Y:S01]  /*2c90*/  IMAD.WIDE.U32 R10, R2, 0x4, R10 ;  /* 0x00000004020a7825 */ /* 0x000fe200078e000a */
[----:B------:R1:W-:Y:S04]  /*2ca0*/  LDGSTS.E.LTC128B [R4+0x33008], desc[UR62][R16.64], !P1 ;  /* 0x3300800010047fae */ /* 0x0003e8000c9a123e */
[----:B------:R1:W-:Y:S01]  /*2cb0*/  LDGSTS.E.LTC128B [R4+0x3300c], desc[UR62][R10.64], !P0 ;  /* 0x3300c0000a047fae */ /* 0x0003e2000c1a123e */
[----:B------:R-:W-:Y:S01]  /*2cc0*/  NOP ;  /* 0x0000000000007918 */ /* 0x000fe20000000000 */
[----:B------:R-:W-:Y:S02]  /*2cd0*/  SYNCS.ARRIVE.TRANS64.RED.A0T1 RZ, [UR56+0x33830], RZ ;  /* 0x033830ffffff79a7 */ /* 0x000fe40008200438 */
[----:B------:R-:W-:Y:S01]  /*2ce0*/  ARRIVES.LDGSTSBAR.64.TRANSCNT [UR56+0x33830] ;  /* 0x03383000ff0079b0 */ /* 0x000fe20008002a38 */
[----:B------:R-:W-:Y:S01]  /*2cf0*/  NOP ;  /* 0x0000000000007918 */ /* 0x000fe20000000000 */
[----:B------:R-:W-:Y:S05]  /*2d00*/  BRA.U !UP1, `(.L_x_64) ;  /* 0x0000000109047547 */ /* 0x000fea000b800000 */
[----:B------:R-:W-:Y:S05]  /*2d10*/  BPT.TRAP 0x1 ;  /* 0x000000040000795c */ /* 0x000fea0000300000 */
.L_x_64:
[----:B------:R-:W-:Y:S01]  /*2d20*/  SYNCS.ARRIVE.TRANS64.A1T0 RZ, [UR56+0x33830], RZ ;  /* 0x033830ffffff79a7 */ /* 0x000fe20008100038 */
[----:B------:R-:W-:Y:S05]  /*2d30*/  BRA.U !UP2, `(.L_x_65) ;  /* 0x000000010a047547 */ /* 0x000fea000b800000 */
[----:B------:R-:W-:Y:S05]  /*2d40*/  BPT.TRAP 0x1 ;  /* 0x000000040000795c */ /* 0x000fea0000300000 */
.L_x_65:
[----:B------:R-:W-:-:S13]  /*2d50*/  ISETP.NE.AND P5, PT, R3, RZ, PT ;  /* 0x000000ff0300720c */ /* 0x000fda0003fa5270 */
[----:B------:R-:W-:Y:S01]  /*2d60*/  @!P5 MOV R7, 0x7000 ;  /* 0x000070000007d802 */ /* 0x000fe20000000f00 */
[----:B------:R-:W2:Y:S02]  /*2d70*/  SYNCS.PHASECHK.TRANS64.TRYWAIT P5, [UR56+0x33828], R6 ;  /* 0x03382806ff0075a7 */ /* 0x000ea400080a1138 */
[----:B--2---:R-:W-:Y:S05]  /*2d80*/  @!P5 BRA `(.L_x_66) ;  /* 0x000000d40088d947 */ /* 0x004fea0003800000 */
.L_x_257:
[----:B------:R-:W-:Y:S01]  /*2d90*/  ISETP.NE.AND P6, PT, R3, RZ, PT ;  /* 0x000000ff0300720c */ /* 0x000fe20003fc5270 */
[----:B------:R-:W-:-:S12]  /*2da0*/  UPLOP3.LUT UP3, UPT, UP4, UP3, UPT, 0xf8, 0x8f ;  /* 0x00000000008f789c */ /* 0x000fd80002767f70 */
[----:B------:R3:W-:Y:S01]  /*2db0*/  @!P6 SYNCS.ARRIVE.TRANS64 RZ, [UR56+0x33820], R7 ;  /* 0x03382007ffffe9a7 */ /* 0x0007e20008000038 */
[----:B------:R-:W-:Y:S05]  /*2dc0*/  BRA.U !UP3, `(.L_x_67) ;  /* 0x000000010b047547 */ /* 0x000fea000b800000 */
[----:B------:R-:W-:Y:S05]  /*2dd0*/  BPT.TRAP 0x1 ;  /* 0x000000040000795c */ /* 0x000fea0000300000 */
.L_x_67:
[----:B------:R-:W-:Y:S01]  /*2de0*/  LOP3.LUT P5, R13, R13, 0x1f, RZ, 0xc0, !PT ;  /* 0x0000001f0d0d7812 */ /* 0x000fe200078ac0ff */
[----:B------:R-:W-:Y:S03]  /*2df0*/  BSSY.RECONVERGENT B0, `(.L_x_68) ;  /* 0x0000004000007945 */ /* 0x000fe60003800200 */
[----:B------:R-:W-:-:S13]  /*2e00*/  PLOP3.LUT P5, PT, P5, P6, PT, 0x8f, 0xf8 ;  /* 0x0000000000f8781c */ /* 0x000fda0002fad177 */
[----:B------:R-:W-:Y:S05]  /*2e10*/  @P5 BRA `(.L_x_69) ;  /* 0x0000000000045947 */ /* 0x000fea0003800000 */
[----:B------:R-:W-:Y:S05]  /*2e20*/  BPT.TRAP 0x1 ;  /* 0x000000040000795c */ /* 0x000fea0000300000 */
.L_x_69:
[----:B------:R-:W-:Y:S05]  /*2e30*/  BSYNC.RECONVERGENT B0 ;  /* 0x0000000000007941 */ /* 0x000fea0003800200 */
.L_x_68:
[----:B------:R-:W-:Y:S05]  /*2e40*/  BRA.U !UP2, `(.L_x_70) ;  /* 0x000000010a047547 */ /* 0x000fea000b800000 */
[----:B------:R-:W-:Y:S05]  /*2e50*/  BPT.TRAP 0x1 ;  /* 0x000000040000795c */ /* 0x000fea0000300000 */
.L_x_70:
[----:B------:R-:W-:Y:S02]  /*2e60*/  ELECT P5, URZ, PT ;  /* 0x0000000000ff782f */ /* 0x000fe400038a0000 */
[----:B--2---:R-:W-:Y:S01]  /*2e70*/  @!P6 MOV R2, 0x7000 ;  /* 0x000070000002e802 */ /* 0x004fe20000000f00 */
[----:B------:R-:W-:Y:S03]  /*2e80*/  BSSY.RECONVERGENT B0, `(.L_x_71) ;  /* 0x0000032000007945 */ /* 0x000fe60003800200 */
[----:B------:R2:W-:Y:S07]  /*2e90*/  @!P6 SYNCS.ARRIVE.TRANS64.RED.A0TR RZ, [UR56+0x33820], R2 ;  /* 0x03382002ffffe9a7 */ /* 0x0005ee0008300438 */
[----:B------:R-:W-:Y:S05]  /*2ea0*/  @!P5 BRA `(.L_x_72) ;  /* 0x0000000000bcd947 */ /* 0x000fea0003800000 */
[----:B------:R-:W4:Y:S01]  /*2eb0*/  LDCU.64 UR6, c[0x0][0x348] ;  /* 0x00006900ff0677ac */ /* 0x000f220008000a00 */
[----:B------:R-:W-:Y:S02]  /*2ec0*/  UIADD3 UR40, UPT, UPT, UR56, 0x7000, URZ ;  /* 0x0000700038287890 */ /* 0x000fe4000fffe0ff */
        /* <DEDUP_REMOVED lines=8> */
[----:B------:R-:W-:Y:S01]  /*2f50*/  UMOV UR45, UR54 ;  /* 0x00000036002d7c82 */ /* 0x000fe20008000000 */
[----:B----4-:R-:W-:Y:S01]  /*2f60*/  UIADD3 UR6, UP0, UPT, UR6, 0x200, URZ ;  /* 0x0000020006067890 */ /* 0x010fe2000ff1e0ff */
[----:B------:R-:W-:Y:S01]  /*2f70*/  UMOV UR18, 0x10 ;  /* 0x0000001000127882 */ /* 0x000fe20000000000 */
[----:B------:R-:W-:-:S02]  /*2f80*/  UMOV UR19, UR59 ;  /* 0x0000003b00137c82 */ /* 0x000fc40008000000 */
[----:B------:R-:W-:Y:S01]  /*2f90*/  UIADD3.X UR7, UPT, UPT, URZ, UR7, URZ, UP0, !UPT ;  /* 0x00000007ff077290 */ /* 0x000fe200087fe4ff */
[----:B------:R-:W-:Y:S01]  /*2fa0*/  UMOV UR20, UR53 ;  /* 0x0000003500147c82 */ /* 0x000fe20008000000 */
[----:B------:R-:W-:Y:S01]  /*2fb0*/  UMOV UR21, UR54 ;  /* 0x0000003600157c82 */ /* 0x000fe20008000000 */
[----:B------:R-:W-:Y:S01]  /*2fc0*/  UMOV UR17, UR41 ;  /* 0x0000002900117c82 */ /* 0x000fe20008000000 */
[----:B------:R-:W-:Y:S01]  /*2fd0*/  UMOV UR10, 0x20 ;  /* 0x00000020000a7882 */ /* 0x000fe20000000000 */
[----:B------:R-:W-:Y:S01]  /*2fe0*/  UMOV UR11, UR59 ;  /* 0x0000003b000b7c82 */ /* 0x000fe20008000000 */
[----:B------:R-:W-:Y:S01]  /*2ff0*/  UMOV UR12, UR53 ;  /* 0x00000035000c7c82 */ /* 0x000fe20008000000 */
[----:B------:R-:W-:Y:S02]  /*3000*/  UMOV UR13, UR54 ;  /* 0x00000036000d7c82 */ /* 0x000fe40008000000 */
[----:B------:R-:W-:Y:S01]  /*3010*/  UTMALDG.4D [UR40], [UR6], desc[UR14] ;  /* 0x00000e28060075b4 */ /* 0x000fe20008019000 */
[----:B------:R-:W-:Y:S01]  /*3020*/  UIADD3 UR32, UPT, UPT, UR56, 0xa000, URZ ;  /* 0x0000a00038207890 */ /* 0x000fe2000fffe0ff */
[----:B------:R-:W-:Y:S01]  /*3030*/  UMOV UR9, UR41 ;  /* 0x0000002900097c82 */ /* 0x000fe20008000000 */
[----:B------:R-:W-:Y:S01]  /*3040*/  UIADD3 UR24, UPT, UPT, UR56, 0xb000, URZ ;  /* 0x0000b00038187890 */ /* 0x000fe2000fffe0ff */
[----:B------:R-:W-:Y:S01]  /*3050*/  UMOV UR34, 0x30 ;  /* 0x0000003000227882 */ /* 0x000fe20000000000 */
[----:B------:R-:W-:Y:S01]  /*3060*/  UMOV UR35, UR59 ;  /* 0x0000003b00237c82 */ /* 0x000fe20008000000 */
[----:B------:R4:W-:Y:S01]  /*3070*/  UTMALDG.4D [UR16], [UR6], desc[UR14] ;  /* 0x00000e10060075b4 */ /* 0x0009e20008019000 */
[----:B------:R-:W-:Y:S01]  /*3080*/  UMOV UR36, UR53 ;  /* 0x0000003500247c82 */ /* 0x000fe20008000000 */
[----:B------:R-:W-:Y:S01]  /*3090*/  UMOV UR37, UR54 ;  /* 0x0000003600257c82 */ /* 0x000fe20008000000 */
[----:B------:R-:W-:Y:S01]  /*30a0*/  UMOV UR33, UR41 ;  /* 0x0000002900217c82 */ /* 0x000fe20008000000 */
[----:B------:R-:W-:Y:S01]  /*30b0*/  UMOV UR26, 0x40 ;  /* 0x00000040001a7882 */ /* 0x000fe20000000000 */
[----:B------:R-:W-:Y:S01]  /*30c0*/  UMOV UR27, UR59 ;  /* 0x0000003b001b7c82 */ /* 0x000fe20008000000 */
[----:B------:R-:W-:Y:S01]  /*30d0*/  UMOV UR28, UR53 ;  /* 0x00000035001c7c82 */ /* 0x000fe20008000000 */
[----:B------:R-:W-:Y:S01]  /*30e0*/  UMOV UR29, UR54 ;  /* 0x00000036001d7c82 */ /* 0x000fe20008000000 */
[----:B------:R5:W-:Y:S01]  /*30f0*/  UTMALDG.4D [UR8], [UR6], desc[UR14] ;  /* 0x00000e08060075b4 */ /* 0x000be20008019000 */
[----:B------:R-:W-:Y:S01]  /*3100*/  UMOV UR25, UR41 ;  /* 0x0000002900197c82 */ /* 0x000fe20008000000 */
[----:B------:R1:W-:Y:S01]  /*3110*/  UTMALDG.4D [UR32], [UR6], desc[UR14] ;  /* 0x00000e20060075b4 */ /* 0x0003e20008019000 */
[----:B------:R1:W-:Y:S01]  /*3120*/  UTMALDG.4D [UR24], [UR6], desc[UR14] ;  /* 0x00000e18060075b4 */ /* 0x0003e20008019000 */
[----:B----4-:R-:W-:Y:S01]  /*3130*/  UIADD3 UR16, UPT, UPT, UR56, 0xc000, URZ ;  /* 0x0000c00038107890 */ /* 0x010fe2000fffe0ff */
[----:B------:R-:W-:Y:S01]  /*3140*/  UMOV UR18, 0x50 ;  /* 0x0000005000127882 */ /* 0x000fe20000000000 */
[----:B-----5:R-:W-:-:S07]  /*3150*/  UIADD3 UR8, UPT, UPT, UR56, 0xd000, URZ ;  /* 0x0000d00038087890 */ /* 0x020fce000fffe0ff */
[----:B------:R1:W-:Y:S01]  /*3160*/  UTMALDG.4D [UR16], [UR6], desc[UR14] ;  /* 0x00000e10060075b4 */ /* 0x0003e20008019000 */
[----:B------:R-:W-:Y:S02]  /*3170*/  UMOV UR10, 0x60 ;  /* 0x00000060000a7882 */ /* 0x000fe40000000000 */
[----:B------:R1:W-:Y:S02]  /*3180*/  UTMALDG.4D [UR8], [UR6], desc[UR14] ;  /* 0x00000e08060075b4 */ /* 0x0003e40008019000 */
[----:B-1----:R-:W-:Y:S01]  /*3190*/  NOP ;  /* 0x0000000000007918 */ /* 0x002fe20000000000 */
.L_x_72:
[----:B------:R-:W-:Y:S05]  /*31a0*/  BSYNC.RECONVERGENT B0 ;  /* 0x0000000000007941 */ /* 0x000fea0003800200 */
.L_x_71:
[----:B------:R-:W-:Y:S01]  /*31b0*/  ELECT P5, URZ, PT ;  /* 0x0000000000ff782f */ /* 0x000fe200038a0000 */
[----:B------:R-:W-:-:S12]  /*31c0*/  BSSY.RECONVERGENT B0, `(.L_x_73) ;  /* 0x000002a000007945 */ /* 0x000fd80003800200 */
[----:B------:R-:W-:Y:S05]  /*31d0*/  @!P5 BRA `(.L_x_74) ;  /* 0x0000000000a0d947 */ /* 0x000fea0003800000 */
[----:B------:R-:W4:Y:S01]  /*31e0*/  LDCU.64 UR6, c[0x0][0x348] ;  /* 0x00006900ff0677ac */ /* 0x000f220008000a00 */
        /* <DEDUP_REMOVED lines=11> */
[----:B----4-:R-:W-:Y:S01]  /*32a0*/  UIADD3 UR6, UP0, UPT, UR6, 0x400, URZ ;  /* 0x0000040006067890 */ /* 0x010fe2000ff1e0ff */
        /* <DEDUP_REMOVED lines=14> */
[----:B----4-:R-:W-:Y:S01]  /*3390*/  UIADD3 UR48, UPT, UPT, UR56, 0x20000, URZ ;  /* 0x0002000038307890 */ /* 0x010fe2000fffe0ff */
[----:B------:R-:W-:Y:S01]  /*33a0*/  UMOV UR50, 0x40 ;  /* 0x0000004000327882 */ /* 0x000fe20000000000 */
[----:B-----5:R-:W-:Y:S01]  /*33b0*/  UIADD3 UR8, UPT, UPT, UR56, 0x1f000, URZ ;  /* 0x0001f00038087890 */ /* 0x020fe2000fffe0ff */
[----:B------:R-:W-:Y:S01]  /*33c0*/  UMOV UR10, 0x30 ;  /* 0x00000030000a7882 */ /* 0x000fe20000000000 */
[----:B-1----:R-:W-:-:S07]  /*33d0*/  UIADD3 UR16, UPT, UPT, UR56, 0x21000, URZ ;  /* 0x0002100038107890 */ /* 0x002fce000fffe0ff */
[----:B------:R1:W-:Y:S01]  /*33e0*/  UTMALDG.5D [UR8], [UR6], desc[UR24] ;  /* 0x00001808060075b4 */ /* 0x0003e20008021000 */
[----:B------:R-:W-:Y:S01]  /*33f0*/  UMOV UR18, 0x50 ;  /* 0x0000005000127882 */ /* 0x000fe20000000000 */
[----:B------:R4:W-:Y:S01]  /*3400*/  UTMALDG.5D [UR48], [UR6], desc[UR24] ;  /* 0x00001830060075b4 */ /* 0x0009e20008021000 */
[----:B------:R4:W-:Y:S01]  /*3410*/  UTMALDG.5D [UR16], [UR6], desc[UR24] ;  /* 0x00001810060075b4 */ /* 0x0009e20008021000 */
[----:B-1----:R-:W-:Y:S01]  /*3420*/  UIADD3 UR8, UPT, UPT, UR56, 0x22000, URZ ;  /* 0x0002200038087890 */ /* 0x002fe2000fffe0ff */
[----:B------:R-:W-:-:S08]  /*3430*/  UMOV UR10, 0x60 ;  /* 0x00000060000a7882 */ /* 0x000fd00000000000 */
[----:B------:R4:W-:Y:S02]  /*3440*/  UTMALDG.5D [UR8], [UR6], desc[UR24] ;  /* 0x00001808060075b4 */ /* 0x0009e40008021000 */
[----:B----4-:R-:W-:Y:S01]  /*3450*/  NOP ;  /* 0x0000000000007918 */ /* 0x010fe20000000000 */
.L_x_74:
[----:B------:R-:W-:Y:S05]  /*3460*/  BSYNC.RECONVERGENT B0 ;  /* 0x0000000000007941 */ /* 0x000fea0003800200 */
.L_x_73:
[----:B------:R-:W-:Y:S05]  /*3470*/  BRA.U !UP1, `(.L_x_75) ;  /* 0x0000000109047547 */ /* 0x000fea000b800000 */
[----:B------:R-:W-:Y:S05]  /*3480*/  BPT.TRAP 0x1 ;  /* 0x000000040000795c */ /* 0x000fea0000300000 */
.L_x_75:
[----:B------:R-:W4:Y:S02]  /*3490*/  SYNCS.PHASECHK.TRANS64.TRYWAIT P5, [UR56+0x33848], R6 ;  /* 0x03384806ff0075a7 */ /* 0x000f2400080a1138 */
[----:B----4-:R-:W-:Y:S05]  /*34a0*/  @!P5 BRA `(.L_x_76) ;  /* 0x000000cc00d8d947 */ /* 0x010fea0003800000 */
.L_x_259:
[----:B------:R-:W4:Y:S01]  /*34b0*/  LDCU UR5, c[0x0][0x424] ;  /* 0x00008480ff0577ac */ /* 0x000f220008000800 */
[----:B-1----:R-:W1:Y:S01]  /*34c0*/  LDC.64 R10, c[0x0][0x418] ;  /* 0x00010600ff0a7b82 */ /* 0x002e620000000a00 */
[----:B------:R-:W5:Y:S01]  /*34d0*/  LDCU UR6, c[0x0][0x428] ;  /* 0x00008500ff0677ac */ /* 0x000f620008000800 */
[----:B----4-:R-:W-:-:S04]  /*34e0*/  UIMAD UR5, UR53, UR5, URZ ;  /* 0x00000005350572a4 */ /* 0x010fc8000f8e02ff */
[----:B-----5:R-:W-:-:S06]  /*34f0*/  UIMAD UR5, UR54, UR6, UR5 ;  /* 0x00000006360572a4 */ /* 0x020fcc000f8e0205 */
[----:B------:R-:W-:-:S04]  /*3500*/  IADD3 R8, PT, PT, R5, UR5, RZ ;  /* 0x0000000505087c10 */ /* 0x000fc8000fffe0ff */
[C---:B---3--:R-:W-:Y:S02]  /*3510*/  IADD3 R7, PT, PT, R8.reuse, 0x1, RZ ;  /* 0x0000000108077810 */ /* 0x048fe40007ffe0ff */
[C---:B--2---:R-:W-:Y:S02]  /*3520*/  IADD3 R6, PT, PT, R8.reuse, 0x2, RZ ;  /* 0x0000000208067810 */ /* 0x044fe40007ffe0ff */
[C---:B------:R-:W-:Y:S01]  /*3530*/  IADD3 R2, PT, PT, R8.reuse, 0x3, RZ ;  /* 0x0000000308027810 */ /* 0x040fe20007ffe0ff */
[----:B-1----:R-:W-:-:S04]  /*3540*/  IMAD.WIDE.U32 R8, R8, 0x4, R10 ;  /* 0x0000000408087825 */ /* 0x002fc800078e000a */
        /* <DEDUP_REMOVED lines=16> */
.L_x_77:
[----:B------:R-:W2:Y:S01]  /*3650*/  LDL R2, [R1+0x4] ;  /* 0x0000040001027983 */ /* 0x000ea20000100800 */
[----:B------:R-:W-:Y:S01]  /*3660*/  SYNCS.ARRIVE.TRANS64.A1T0 RZ, [UR56+0x33840], RZ ;  /* 0x033840ffffff79a7 */ /* 0x000fe20008100038 */
[----:B--2---:R-:W-:-:S13]  /*3670*/  ISETP.NE.AND P0, PT, R2, 0x1, PT ;  /* 0x000000010200780c */ /* 0x004fda0003f05270 */
[----:B------:R-:W-:Y:S05]  /*3680*/  @!P0 EXIT ;  /* 0x000000000000894d */ /* 0x000fea0003800000 */
[----:B------:R-:W2:Y:S01]  /*3690*/  LDC.64 R16, c[0x0][0x400] ;  /* 0x00010000ff107b82 */ /* 0x000ea20000000a00 */
[----:B-1----:R-:W-:Y:S02]  /*36a0*/  HFMA2 R9, -RZ, RZ, 0, 5.9604644775390625e-08 ;  /* 0x00000001ff097431 */ /* 0x002fe400000001ff */
[----:B------:R-:W-:Y:S01]  /*36b0*/  IMAD.MOV.U32 R12, RZ, RZ, RZ ;  /* 0x000000ffff0c7224 */ /* 0x000fe200078e00ff */
[----:B------:R-:W-:Y:S01]  /*36c0*/  CS2R R10, SRZ ;  /* 0x00000000000a7805 */ /* 0x000fe2000001ff00 */
[----:B------:R-:W1:Y:S03]  /*36d0*/  LDCU.64 UR64, c[0x0][0x348] ;  /* 0x00006900ff4077ac */ /* 0x000e660008000a00 */
[----:B------:R-:W3:Y:S01]  /*36e0*/  LDC.64 R14, c[0x0][0x418] ;  /* 0x00010600ff0e7b82 */ /* 0x000ee20000000a00 */
[----:B------:R-:W4:Y:S01]  /*36f0*/  LDCU UR15, c[0x0][0x408] ;  /* 0x00008100ff0f77ac */ /* 0x000f220008000800 */
[----:B------:R-:W1:Y:S01]  /*3700*/  LDCU UR55, c[0x0][0x380] ;  /* 0x00007000ff3777ac */ /* 0x000e620008000800 */
[----:B------:R-:W1:Y:S01]  /*3710*/  LDCU UR23, c[0x0][0x420] ;  /* 0x00008400ff1777ac */ /* 0x000e620008000800 */
[----:B------:R-:W-:Y:S01]  /*3720*/  UMOV UR7, 0x1 ;  /* 0x0000000100077882 */ /* 0x000fe20000000000 */
[----:B------:R-:W-:Y:S01]  /*3730*/  UMOV UR39, URZ ;  /* 0x000000ff00277c82 */ /* 0x000fe20008000000 */
[----:B------:R-:W-:-:S05]  /*3740*/  UMOV UR52, URZ ;  /* 0x000000ff00347c82 */ /* 0x000fca0008000000 */
.L_x_96:
[----:B------:R-:W-:Y:S01]  /*3750*/  UIADD3 UR8, UPT, UPT, UR39, 0x1, URZ ;  /* 0x0000000127087890 */ /* 0x000fe2000fffe0ff */
[----:B------:R-:W-:Y:S01]  /*3760*/  ISETP.NE.AND P0, PT, R0, RZ, PT ;  /* 0x000000ff0000720c */ /* 0x000fe20003f05270 */
[----:B------:R-:W-:Y:S01]  /*3770*/  UIADD3 UR6, UPT, UPT, UR52, 0x1, URZ ;  /* 0x0000000134067890 */ /* 0x000fe2000fffe0ff */
[----:B------:R-:W-:Y:S01]  /*3780*/  BSSY.RECONVERGENT B0, `(.L_x_78) ;  /* 0x0000007000007945 */ /* 0x000fe20003800200 */
[----:B------:R-:W-:Y:S04]  /*3790*/  UISETP.NE.AND UP0, UPT, UR8, UR47, UPT ;  /* 0x0000002f0800728c */ /* 0x000fe8000bf05270 */
[----:B------:R-:W-:Y:S07]  /*37a0*/  USEL UR39, UR8, URZ, UP0 ;  /* 0x000000ff08277287 */ /* 0x000fee0008000000 */
[----:B------:R-:W-:Y:S07]  /*37b0*/  @UP0 UIADD3 UR6, UPT, UPT, UR52, URZ, URZ ;  /* 0x000000ff34060290 */ /* 0x000fee000fffe0ff */
[----:B------:R-:W-:Y:S01]  /*37c0*/  UMOV UR52, UR6 ;  /* 0x0000000600347c82 */ /* 0x000fe20008000000 */
[----:B-12---:R-:W-:Y:S05]  /*37d0*/  @!P0 BRA `(.L_x_79) ;  /* 0x0000000000048947 */ /* 0x006fea0003800000 */
[----:B-1--4-:R-:W-:Y:S05]  /*37e0*/  BPT.TRAP 0x1 ;  /* 0x000000040000795c */ /* 0x012fea0000300000 */
.L_x_79:
[----:B-1--4-:R-:W-:Y:S05]  /*37f0*/  BSYNC.RECONVERGENT B0 ;  /* 0x0000000000007941 */ /* 0x012fea0003800200 */
.L_x_78:
[----:B------:R-:W-:Y:S01]  /*3800*/  ULEA UR49, UR7, UR56, 0x3 ;  /* 0x0000003807317291 */ /* 0x000fe2000f8e18ff */
[----:B------:R-:W-:Y:S02]  /*3810*/  SHF.L.U32 R7, R9, 0x1f, RZ ;  /* 0x0000001f09077819 */ /* 0x000fe400000006ff */
[----:B------:R-:W-:Y:S06]  /*3820*/  ISETP.NE.AND P1, PT, R3, RZ, PT ;  /* 0x000000ff0300720c */ /* 0x000fec0003f25270 */
[----:B------:R-:W1:Y:S07]  /*3830*/  SYNCS.PHASECHK.TRANS64.TRYWAIT P0, [UR49+0x33810], R7 ;  /* 0x03381007ff0075a7 */ /* 0x000e6e0008001131 */
[----:B------:R-:W-:Y:S01]  /*3840*/  @!P1 IMAD.MOV.U32 R6, RZ, RZ, 0x7000 ;  /* 0x00007000ff069424 */ /* 0x000fe200078e00ff */
[----:B-1----:R-:W-:Y:S06]  /*3850*/  @!P0 BRA `(.L_x_80) ;  /* 0x000000cc00048947 */ /* 0x002fec0003800000 */
.L_x_261:
[----:B------:R-:W-:Y:S01]  /*3860*/  ISETP.NE.AND P0, PT, R3, RZ, PT ;  /* 0x000000ff0300720c */ /* 0x000fe20003f05270 */
[----:B------:R-:W-:Y:S11]  /*3870*/  BSSY.RECONVERGENT B0, `(.L_x_81) ;  /* 0x0000005000007945 */ /* 0x000ff60003800200 */
[----:B------:R-:W-:Y:S01]  /*3880*/  @!UPT UIADD3 URZ, UPT, UPT, URZ, URZ, URZ ;  /* 0x000000fffffff290 */ /* 0x000fe2000fffe0ff */
[----:B------:R4:W-:Y:S01]  /*3890*/  @!P0 SYNCS.ARRIVE.TRANS64 RZ, [UR49+0x33800], R6 ;  /* 0x03380006ffff89a7 */ /* 0x0009e20008000031 */
[----:B------:R-:W-:Y:S05]  /*38a0*/  @!P4 BRA `(.L_x_82) ;  /* 0x000000000004c947 */ /* 0x000fea0003800000 */
[----:B------:R-:W-:Y:S05]  /*38b0*/  BPT.TRAP 0x1 ;  /* 0x000000040000795c */ /* 0x000fea0000300000 */
.L_x_82:
[----:B------:R-:W-:Y:S05]  /*38c0*/  BSYNC.RECONVERGENT B0 ;  /* 0x0000000000007941 */ /* 0x000fea0003800200 */
.L_x_81:
[----:B------:R-:W-:Y:S01]  /*38d0*/  ISETP.EQ.OR P6, PT, R13, RZ, P0 ;  /* 0x000000ff0d00720c */ /* 0x000fe200007c2670 */
[----:B------:R-:W-:Y:S11]  /*38e0*/  BSSY.RECONVERGENT B0, `(.L_x_83) ;  /* 0x0000004000007945 */ /* 0x000ff60003800200 */
[----:B------:R-:W-:Y:S01]  /*38f0*/  @!UPT UIADD3 URZ, UPT, UPT, URZ, URZ, URZ ;  /* 0x000000fffffff290 */ /* 0x000fe2000fffe0ff */
[----:B------:R-:W-:Y:S05]  /*3900*/  @P6 BRA `(.L_x_84) ;  /* 0x0000000000046947 */ /* 0x000fea0003800000 */
[----:B------:R-:W-:Y:S05]  /*3910*/  BPT.TRAP 0x1 ;  /* 0x000000040000795c */ /* 0x000fea0000300000 */
.L_x_84:
[----:B------:R-:W-:Y:S05]  /*3920*/  BSYNC.RECONVERGENT B0 ;  /* 0x0000000000007941 */ /* 0x000fea0003800200 */
.L_x_83:
[----:B------:R-:W-:Y:S01]  /*3930*/  UIADD3 UR58, UP0, UPT, UR64, 0x300, URZ ;  /* 0x00000300403a7890 */ /* 0x000fe2000ff1e0ff */
[----:B-1----:R-:W5:Y:S01]  /*3940*/  LDL R2, [R1] ;  /* 0x0000000001027983 */ /* 0x002f620000100800 */
[----:B------:R-:W-:Y:S02]  /*3950*/  UIMAD UR6, UR7, 0x7000, UR56 ;  /* 0x00007000070678a4 */ /* 0x000fe4000f8e0238 */
[----:B------:R-:W-:Y:S02]  /*3960*/  UIADD3 UR49, UPT, UPT, UR49, 0x33800, URZ ;  /* 0x0003380031317890 */ /* 0x000fe4000fffe0ff */
[----:B------:R-:W-:Y:S02]  /*3970*/  USHF.L.U32 UR51, UR39, 0x7, URZ ;  /* 0x0000000727337899 */ /* 0x000fe400080006ff */
[----:B------:R-:W-:Y:S02]  /*3980*/  UIADD3.X UR59, UPT, UPT, URZ, UR65, URZ, UP0, !UPT ;  /* 0x00000041ff3b7290 */ /* 0x000fe400087fe4ff */
[----:B------:R-:W-:Y:S01]  /*3990*/  UIADD3 UR48, UPT, UPT, UR6, 0xe000, URZ ;  /* 0x0000e00006307890 */ /* 0x000fe2000fffe0ff */
[----:B------:R-:W-:Y:S01]  /*39a0*/  UMOV UR60, 0x0 ;  /* 0x00000000003c7882 */ /* 0x000fe20000000000 */
[----:B------:R-:W-:Y:S01]  /*39b0*/  UMOV UR61, 0x10000000 ;  /* 0x10000000003d7882 */ /* 0x000fe20000000000 */
[----:B------:R-:W-:Y:S01]  /*39c0*/  UMOV UR50, URZ ;  /* 0x000000ff00327c82 */ /* 0x000fe20008000000 */
[----:B------:R-:W-:Y:S01]  /*39d0*/  UIADD3 UR40, UPT, UPT, UR6, 0xf000, URZ ;  /* 0x0000f00006287890 */ /* 0x000fe2000fffe0ff */
[----:B------:R-:W-:Y:S01]  /*39e0*/  UMOV UR42, 0x10 ;  /* 0x00000010002a7882 */ /* 0x000fe20000000000 */
[----:B------:R-:W-:Y:S03]  /*39f0*/  UMOV UR44, UR52 ;  /* 0x00000034002c7c82 */ /* 0x000fe60008000000 */
[----:B------:R-:W-:Y:S01]  /*3a00*/  UTMALDG.5D [UR48], [UR58], desc[UR60] ;  /* 0x00003c303a0075b4 */ /* 0x000fe20008021000 */
[----:B------:R-:W-:Y:S01]  /*3a10*/  UMOV UR45, UR53 ;  /* 0x00000035002d7c82 */ /* 0x000fe20008000000 */
[----:B------:R-:W-:Y:S01]  /*3a20*/  UMOV UR46, UR54 ;  /* 0x00000036002e7c82 */ /* 0x000fe20008000000 */
[----:B------:R-:W-:Y:S01]  /*3a30*/  UMOV UR41, UR49 ;  /* 0x0000003100297c82 */ /* 0x000fe20008000000 */
[----:B------:R-:W-:Y:S01]  /*3a40*/  UMOV UR43, UR51 ;  /* 0x00000033002b7c82 */ /* 0x000fe20008000000 */
[----:B------:R-:W-:Y:S01]  /*3a50*/  UIADD3 UR8, UPT, UPT, UR6, 0x10000, URZ ;  /* 0x0001000006087890 */ /* 0x000fe2000fffe0ff */
[----:B------:R-:W-:Y:S01]  /*3a60*/  UMOV UR10, 0x20 ;  /* 0x00000020000a7882 */ /* 0x000fe20000000000 */
[----:B------:R-:W-:Y:S01]  /*3a70*/  UTMALDG.5D [UR40], [UR58], desc[UR60] ;  /* 0x00003c283a0075b4 */ /* 0x000fe20008021000 */
[----:B------:R-:W-:Y:S01]  /*3a80*/  UMOV UR12, UR52 ;  /* 0x00000034000c7c82 */ /* 0x000fe20008000000 */
[----:B------:R-:W-:Y:S01]  /*3a90*/  UMOV UR13, UR53 ;  /* 0x00000035000d7c82 */ /* 0x000fe20008000000 */
[----:B------:R-:W-:Y:S01]  /*3aa0*/  UMOV UR14, UR54 ;  /* 0x00000036000e7c82 */ /* 0x000fe20008000000 */
[----:B------:R-:W-:Y:S01]  /*3ab0*/  UMOV UR9, UR49 ;  /* 0x0000003100097c82 */ /* 0x000fe20008000000 */
[----:B------:R-:W-:Y:S01]  /*3ac0*/  UMOV UR11, UR51 ;  /* 0x00000033000b7c82 */ /* 0x000fe20008000000 */
[----:B------:R-:W-:Y:S01]  /*3ad0*/  UIADD3 UR32, UPT, UPT, UR6, 0x11000, URZ ;  /* 0x0001100006207890 */ /* 0x000fe2000fffe0ff */
[----:B------:R1:W-:Y:S01]  /*3ae0*/  UTMALDG.5D [UR8], [UR58], desc[UR60] ;  /* 0x00003c083a0075b4 */ /* 0x0003e20008021000 */
[----:B------:R-:W-:Y:S01]  /*3af0*/  UMOV UR34, 0x30 ;  /* 0x0000003000227882 */ /* 0x000fe20000000000 */
        /* <DEDUP_REMOVED lines=22> */
[----:B------:R1:W-:Y:S02]  /*3c60*/  UTMALDG.5D [UR16], [UR58], desc[UR60] ;  /* 0x00003c103a0075b4 */ /* 0x0003e40008021000 */
[----:B-1----:R-:W-:Y:S01]  /*3c70*/  UIADD3 UR8, UPT, UPT, UR6, 0x14000, URZ ;  /* 0x0001400006087890 */ /* 0x002fe2000fffe0ff */
[----:B------:R-:W-:Y:S08]  /*3c80*/  UMOV UR10, 0x60 ;  /* 0x00000060000a7882 */ /* 0x000ff00000000000 */
[----:B------:R1:W-:Y:S01]  /*3c90*/  UTMALDG.5D [UR8], [UR58], desc[UR60] ;  /* 0x00003c083a0075b4 */ /* 0x0003e20008021000 */
[----:B-----5:R-:W-:Y:S11]  /*3ca0*/  R2UR UR57, R2 ;  /* 0x00000000023972ca */ /* 0x020ff600000e0000 */
[----:B------:R-:W-:Y:S02]  /*3cb0*/  @!UPT UIADD3 URZ, UPT, UPT, URZ, URZ, URZ ;  /* 0x000000fffffff290 */ /* 0x000fe4000fffe0ff */
[----:B------:R-:W-:Y:S09]  /*3cc0*/  UISETP.NE.AND UP1, UPT, UR57, 0x1, UPT ;  /* 0x000000013900788c */ /* 0x000ff2000bf25270 */
[----:B-1----:R-:W-:Y:S05]  /*3cd0*/  BRA.U !UP1, `(.L_x_85) ;  /* 0x0000000109047547 */ /* 0x002fea000b800000 */
[----:B------:R-:W-:Y:S05]  /*3ce0*/  BPT.TRAP 0x1 ;  /* 0x000000040000795c */ /* 0x000fea0000300000 */
.L_x_85:
[----:B----4-:R-:W-:Y:S04]  /*3cf0*/  SHF.L.U32 R6, R11, 0x1f, RZ ;  /* 0x0000001f0b067819 */ /* 0x010fe800000006ff */
[----:B------:R-:W1:Y:S02]  /*3d00*/  SYNCS.PHASECHK.TRANS64.TRYWAIT P0, [UR56+0x33838], R6 ;  /* 0x03383806ff0075a7 */ /* 0x000e640008001138 */
[----:B-1----:R-:W-:Y:S05]  /*3d10*/  @!P0 BRA `(.L_x_86) ;  /* 0x000000c400ec8947 */ /* 0x002fea0003800000 */
.L_x_263:
[----:B------:R-:W-:Y:S02]  /*3d20*/  USHF.L.U32 UR27, UR39, 0x7, URZ ;  /* 0x00000007271b7899 */ /* 0x000fe400080006ff */
[----:B------:R-:W-:Y:S04]  /*3d30*/  UIMAD UR6, UR52, UR15, UR4 ;  /* 0x0000000f340672a4 */ /* 0x000fe8000f8e0204 */
[----:B-1----:R-:W-:Y:S04]  /*3d40*/  VIADD R2, R5, UR27 ;  /* 0x0000001b05027c36 */ /* 0x002fe80008000000 */
[C---:B------:R-:W-:Y:S01]  /*3d50*/  VIADD R6, R2.reuse, UR6 ;  /* 0x0000000602067c36 */ /* 0x040fe20008000000 */
[C---:B------:R-:W-:Y:S01]  /*3d60*/  ISETP.GE.AND P3, PT, R2.reuse, UR55, PT ;  /* 0x0000003702007c0c */ /* 0x040fe2000bf66270 */
[----:B------:R-:W-:Y:S02]  /*3d70*/  VIADD R18, R2, 0x1 ;  /* 0x0000000102127836 */ /* 0x000fe40000000000 */
[C---:B------:R-:W-:Y:S01]  /*3d80*/  VIADD R7, R6.reuse, 0x2 ;  /* 0x0000000206077836 */ /* 0x040fe20000000000 */
[CC--:B--2---:R-:W-:Y:S01]  /*3d90*/  LEA R22, P0, R6.reuse, R16.reuse, 0x2 ;  /* 0x0000001006167211 */ /* 0x0c4fe200078010ff */
[----:B------:R-:W-:Y:S01]  /*3da0*/  VIADD R8, R6, 0x1 ;  /* 0x0000000106087836 */ /* 0x000fe20000000000 */
[----:B------:R-:W-:Y:S02]  /*3db0*/  ISETP.GE.AND P2, PT, R18, UR55, PT ;  /* 0x0000003712007c0c */ /* 0x000fe4000bf46270 */
[CC--:B------:R-:W-:Y:S01]  /*3dc0*/  LEA.HI.X R23, R6.reuse, R17.reuse, RZ, 0x2, P0 ;  /* 0x0000001106177211 */ /* 0x0c0fe200000f14ff */
[----:B------:R-:W-:Y:S01]  /*3dd0*/  VIADD R6, R6, 0x3 ;  /* 0x0000000306067836 */ /* 0x000fe20000000000 */
[CC--:B------:R-:W-:Y:S02]  /*3de0*/  LEA R18, P0, R7.reuse, R16.reuse, 0x2 ;  /* 0x0000001007127211 */ /* 0x0c0fe400078010ff */
[-C--:B------:R-:W-:Y:S01]  /*3df0*/  LEA R20, P1, R8, R16.reuse, 0x2 ;  /* 0x0000001008147211 */ /* 0x080fe200078210ff */
[----:B------:R-:W-:Y:S01]  /*3e00*/  @!PT LDS RZ, [RZ] ;  /* 0x00000000fffff984 */ /* 0x000fe20000000800 */
[----:B------:R-:W-:Y:S01]  /*3e10*/  @!PT LDS RZ, [RZ] ;  /* 0x00000000fffff984 */ /* 0x000fe20000000800 */
[----:B------:R-:W-:Y:S01]  /*3e20*/  @!PT LDS RZ, [RZ] ;  /* 0x00000000fffff984 */ /* 0x000fe20000000800 */
[----:B------:R1:W-:Y:S01]  /*3e30*/  LDGSTS.E.LTC128B [R4+0x33000], desc[UR62][R22.64], !P3 ;  /* 0x3300000016047fae */ /* 0x0003e2000d9a123e */
[-C--:B------:R-:W-:Y:S01]  /*3e40*/  LEA.HI.X R19, R7, R17.reuse, RZ, 0x2, P0 ;  /* 0x0000001107137211 */ /* 0x080fe200000f14ff */
[----:B------:R-:W-:Y:S01]  /*3e50*/  VIADD R7, R2, 0x2 ;  /* 0x0000000202077836 */ /* 0x000fe20000000000 */
[----:B------:R-:W-:Y:S02]  /*3e60*/  LEA R24, P0, R6, R16, 0x2 ;  /* 0x0000001006187211 */ /* 0x000fe400078010ff */
[-C--:B------:R-:W-:Y:S02]  /*3e70*/  LEA.HI.X R21, R8, R17.reuse, RZ, 0x2, P1 ;  /* 0x0000001108157211 */ /* 0x080fe400008f14ff */
[----:B------:R-:W-:Y:S01]  /*3e80*/  LEA.HI.X R25, R6, R17, RZ, 0x2, P0 ;  /* 0x0000001106197211 */ /* 0x000fe200000f14ff */
[----:B------:R-:W-:Y:S01]  /*3e90*/  VIADD R6, R2, 0x3 ;  /* 0x0000000302067836 */ /* 0x000fe20000000000 */
[----:B------:R-:W-:Y:S01]  /*3ea0*/  ISETP.GE.AND P1, PT, R7, UR55, PT ;  /* 0x0000003707007c0c */ /* 0x000fe2000bf26270 */
[----:B------:R1:W-:Y:S03]  /*3eb0*/  LDGSTS.E.LTC128B [R4+0x33004], desc[UR62][R20.64], !P2 ;  /* 0x3300400014047fae */ /* 0x0003e6000d1a123e */
[----:B------:R-:W-:Y:S09]  /*3ec0*/  ISETP.GE.AND P0, PT, R6, UR55, PT ;  /* 0x0000003706007c0c */ /* 0x000ff2000bf06270 */
        /* <DEDUP_REMOVED lines=8> */
.L_x_87:
[----:B------:R-:W-:Y:S01]  /*3f50*/  SYNCS.ARRIVE.TRANS64.A1T0 RZ, [UR56+0x33830], RZ ;  /* 0x033830ffffff79a7 */ /* 0x000fe20008100038 */
[----:B------:R-:W-:Y:S05]  /*3f60*/  BRA.U !UP2, `(.L_x_88) ;  /* 0x000000010a047547 */ /* 0x000fea000b800000 */
[----:B------:R-:W-:Y:S05]  /*3f70*/  BPT.TRAP 0x1 ;  /* 0x000000040000795c */ /* 0x000fea0000300000 */
.L_x_88:
[----:B------:R-:W-:Y:S02]  /*3f80*/  ISETP.NE.AND P5, PT, R3, RZ, PT ;  /* 0x000000ff0300720c */ /* 0x000fe40003fa5270 */
[----:B------:R-:W-:Y:S11]  /*3f90*/  SHF.L.U32 R8, R10, 0x1f, RZ ;  /* 0x0000001f0a087819 */ /* 0x000ff600000006ff */
[----:B------:R-:W-:Y:S01]  /*3fa0*/  @!P5 IMAD.MOV.U32 R7, RZ, RZ, 0x7000 ;  /* 0x00007000ff07d424 */ /* 0x000fe200078e00ff */
[----:B------:R-:W2:Y:S02]  /*3fb0*/  SYNCS.PHASECHK.TRANS64.TRYWAIT P5, [UR56+0x33828], R8 ;  /* 0x03382808ff0075a7 */ /* 0x000ea400080a1138 */
[----:B--2---:R-:W-:Y:S05]  /*3fc0*/  @!P5 BRA `(.L_x_89) ;  /* 0x000000c40058d947 */ /* 0x004fea0003800000 */
.L_x_265:
[----:B------:R-:W-:Y:S11]  /*3fd0*/  ISETP.NE.AND P5, PT, R3, RZ, PT ;  /* 0x000000ff0300720c */ /* 0x000ff60003fa5270 */
[----:B------:R-:W-:Y:S02]  /*3fe0*/  @!UPT UIADD3 URZ, UPT, UPT, URZ, URZ, URZ ;  /* 0x000000fffffff290 */ /* 0x000fe4000fffe0ff */
[----:B------:R4:W-:Y:S01]  /*3ff0*/  @!P5 SYNCS.ARRIVE.TRANS64 RZ, [UR56+0x33820], R7 ;  /* 0x03382007ffffd9a7 */ /* 0x0009e20008000038 */
[----:B------:R-:W-:Y:S05]  /*4000*/  BRA.U !UP3, `(.L_x_90) ;  /* 0x000000010b047547 */ /* 0x000fea000b800000 */
[----:B------:R-:W-:Y:S05]  /*4010*/  BPT.TRAP 0x1 ;  /* 0x000000040000795c */ /* 0x000fea0000300000 */
.L_x_90:
[----:B------:R-:W-:Y:S04]  /*4020*/  BSSY.RECONVERGENT B0, `(.L_x_91) ;  /* 0x0000003000007945 */ /* 0x000fe80003800200 */
[----:B------:R-:W-:Y:S05]  /*4030*/  @P6 BRA `(.L_x_92) ;  /* 0x0000000000046947 */ /* 0x000fea0003800000 */
[----:B------:R-:W-:Y:S05]  /*4040*/  BPT.TRAP 0x1 ;  /* 0x000000040000795c */ /* 0x000fea0000300000 */
.L_x_92:
[----:B------:R-:W-:Y:S05]  /*4050*/  BSYNC.RECONVERGENT B0 ;  /* 0x0000000000007941 */ /* 0x000fea0003800200 */
.L_x_91:
[----:B------:R-:W-:Y:S02]  /*4060*/  UIADD3 UR6, UP0, UPT, UR64, 0x400, URZ ;  /* 0x0000040040067890 */ /* 0x000fe4000ff1e0ff */
[----:B------:R-:W-:Y:S02]  /*4070*/  UIADD3 UR25, UPT, UPT, UR56, 0x33820, URZ ;  /* 0x0003382038197890 */ /* 0x000fe4000fffe0ff */
[----:B------:R-:W-:Y:S02]  /*4080*/  UIADD3 UR24, UPT, UPT, UR56, 0x1c000, URZ ;  /* 0x0001c00038187890 */ /* 0x000fe4000fffe0ff */
[----:B------:R-:W-:Y:S01]  /*4090*/  UIADD3.X UR7, UPT, UPT, URZ, UR65, URZ, UP0, !UPT ;  /* 0x00000041ff077290 */ /* 0x000fe200087fe4ff */
[----:B------:R-:W-:Y:S01]  /*40a0*/  UMOV UR40, 0x0 ;  /* 0x0000000000287882 */ /* 0x000fe20000000000 */
[----:B------:R-:W-:Y:S01]  /*40b0*/  UMOV UR41, 0x10000000 ;  /* 0x1000000000297882 */ /* 0x000fe20000000000 */
[----:B------:R-:W-:Y:S01]  /*40c0*/  UMOV UR26, URZ ;  /* 0x000000ff001a7c82 */ /* 0x000fe20008000000 */
[----:B------:R-:W-:Y:S01]  /*40d0*/  UMOV UR28, UR52 ;  /* 0x00000034001c7c82 */ /* 0x000fe20008000000 */
[----:B------:R-:W-:Y:S01]  /*40e0*/  UMOV UR29, UR53 ;  /* 0x00000035001d7c82 */ /* 0x000fe20008000000 */
[----:B------:R-:W-:Y:S01]  /*40f0*/  UMOV UR30, UR54 ;  /* 0x00000036001e7c82 */ /* 0x000fe20008000000 */
[----:B------:R-:W-:Y:S02]  /*4100*/  UIADD3 UR16, UPT, UPT, UR56, 0x1d000, URZ ;  /* 0x0001d00038107890 */ /* 0x000fe4000fffe0ff */
        /* <DEDUP_REMOVED lines=22> */
[----:B------:R-:W-:Y:S02]  /*4270*/  UMOV UR33, UR25 ;  /* 0x0000001900217c82 */ /* 0x000fe40008000000 */
[----:B------:R1:W-:Y:S01]  /*4280*/  UTMALDG.5D [UR32], [UR6], desc[UR40] ;  /* 0x00002820060075b4 */ /* 0x0003e20008021000 */
[----:B-----5:R-:W-:Y:S01]  /*4290*/  UIADD3 UR24, UPT, UPT, UR56, 0x20000, URZ ;  /* 0x0002000038187890 */ /* 0x020fe2000fffe0ff */
[----:B------:R-:W-:Y:S01]  /*42a0*/  UMOV UR26, 0x40 ;  /* 0x00000040001a7882 */ /* 0x000fe20000000000 */
[----:B-1----:R-:W-:Y:S07]  /*42b0*/  UIADD3 UR16, UPT, UPT, UR56, 0x21000, URZ ;  /* 0x0002100038107890 */ /* 0x002fee000fffe0ff */
[----:B------:R1:W-:Y:S01]  /*42c0*/  UTMALDG.5D [UR24], [UR6], desc[UR40] ;  /* 0x00002818060075b4 */ /* 0x0003e20008021000 */
[----:B------:R-:W-:Y:S01]  /*42d0*/  UMOV UR18, 0x50 ;  /* 0x0000005000127882 */ /* 0x000fe20000000000 */
[----:B--2---:R-:W-:Y:S01]  /*42e0*/  UIADD3 UR8, UPT, UPT, UR56, 0x22000, URZ ;  /* 0x0002200038087890 */ /* 0x004fe2000fffe0ff */
[----:B------:R1:W-:Y:S01]  /*42f0*/  UTMALDG.5D [UR16], [UR6], desc[UR40] ;  /* 0x00002810060075b4 */ /* 0x0003e20008021000 */
[----:B------:R-:W-:Y:S07]  /*4300*/  UMOV UR10, 0x60 ;  /* 0x00000060000a7882 */ /* 0x000fee0000000000 */
[----:B------:R1:W-:Y:S02]  /*4310*/  UTMALDG.5D [UR8], [UR6], desc[UR40] ;  /* 0x00002808060075b4 */ /* 0x0003e40008021000 */
[----:B-1----:R-:W-:Y:S05]  /*4320*/  BRA.U !UP1, `(.L_x_93) ;  /* 0x0000000109047547 */ /* 0x002fea000b800000 */
[----:B------:R-:W-:Y:S05]  /*4330*/  BPT.TRAP 0x1 ;  /* 0x000000040000795c */ /* 0x000fea0000300000 */
.L_x_93:
[----:B----4-:R-:W-:Y:S04]  /*4340*/  SHF.L.U32 R7, R12, 0x1f, RZ ;  /* 0x0000001f0c077819 */ /* 0x010fe800000006ff */
[----:B------:R-:W1:Y:S02]  /*4350*/  SYNCS.PHASECHK.TRANS64.TRYWAIT P5, [UR56+0x33848], R7 ;  /* 0x03384807ff0075a7 */ /* 0x000e6400080a1138 */
[----:B-1----:R-:W-:Y:S05]  /*4360*/  @!P5 BRA `(.L_x_94) ;  /* 0x000000c00088d947 */ /* 0x002fea0003800000 */
.L_x_267:
[----:B------:R-:W-:Y:S06]  /*4370*/  UIMAD UR6, UR52, UR23, UR5 ;  /* 0x00000017340672a4 */ /* 0x000fec000f8e0205 */
[----:B-1----:R-:W-:Y:S04]  /*4380*/  VIADD R6, R2, UR6 ;  /* 0x0000000602067c36 */ /* 0x002fe80008000000 */
[C---:B------:R-:W-:Y:S01]  /*4390*/  VIADD R2, R6.reuse, 0x1 ;  /* 0x0000000106027836 */ /* 0x040fe20000000000 */
[CC--:B---3--:R-:W-:Y:S04]  /*43a0*/  LEA R20, P5, R6.reuse, R14.reuse, 0x2 ;  /* 0x0000000e06147211 */ /* 0x0c8fe800078a10ff */
[-C--:B------:R-:W-:Y:S02]  /*43b0*/  LEA.HI.X R21, R6, R15.reuse, RZ, 0x2, P5 ;  /* 0x0000000f06157211 */ /* 0x080fe400028f14ff */
[CC--:B------:R-:W-:Y:S03]  /*43c0*/  LEA R18, P5, R2.reuse, R14.reuse, 0x2 ;  /* 0x0000000e02127211 */ /* 0x0c0fe600078a10ff */
[----:B------:R-:W-:Y:S01]  /*43d0*/  @!PT LDS RZ, [RZ] ;  /* 0x00000000fffff984 */ /* 0x000fe20000000800 */
[----:B------:R-:W-:Y:S01]  /*43e0*/  @!PT LDS RZ, [RZ] ;  /* 0x00000000fffff984 */ /* 0x000fe20000000800 */
[----:B------:R-:W-:Y:S01]  /*43f0*/  @!PT LDS RZ, [RZ] ;  /* 0x00000000fffff984 */ /* 0x000fe20000000800 */
[----:B------:R1:W-:Y:S01]  /*4400*/  LDGSTS.E.LTC128B [R4+0x33200], desc[UR62][R20.64], !P3 ;  /* 0x3320000014047fae */ /* 0x0003e2000d9a123e */
[-C--:B------:R-:W-:Y:S01]  /*4410*/  LEA.HI.X R19, R2, R15.reuse, RZ, 0x2, P5 ;  /* 0x0000000f02137211 */ /* 0x080fe200028f14ff */
[C---:B------:R-:W-:Y:S02]  /*4420*/  VIADD R2, R6.reuse, 0x2 ;  /* 0x0000000206027836 */ /* 0x040fe40000000000 */
[----:B------:R-:W-:Y:S02]  /*4430*/  VIADD R6, R6, 0x3 ;  /* 0x0000000306067836 */ /* 0x000fe40000000000 */
[----:B------:R1:W-:Y:S01]  /*4440*/  LDGSTS.E.LTC128B [R4+0x33204], desc[UR62][R18.64], !P2 ;  /* 0x3320400012047fae */ /* 0x0003e2000d1a123e */
[CC--:B------:R-:W-:Y:S04]  /*4450*/  LEA R22, P5, R2.reuse, R14.reuse, 0x2 ;  /* 0x0000000e02167211 */ /* 0x0c0fe800078a10ff */
[-C--:B------:R-:W-:Y:S02]  /*4460*/  LEA.HI.X R23, R2, R15.reuse, RZ, 0x2, P5 ;  /* 0x0000000f02177211 */ /* 0x080fe400028f14ff */
[C---:B------:R-:W-:Y:S03]  /*4470*/  LEA R24, P5, R6.reuse, R14, 0x2 ;  /* 0x0000000e06187211 */ /* 0x040fe600078a10ff */
[----:B------:R1:W-:Y:S01]  /*4480*/  LDGSTS.E.LTC128B [R4+0x33208], desc[UR62][R22.64], !P1 ;  /* 0x3320800016047fae */ /* 0x0003e2000c9a123e */
[----:B------:R-:W-:Y:S05]  /*4490*/  LEA.HI.X R25, R6, R15, RZ, 0x2, P5 ;  /* 0x0000000f06197211 */ /* 0x000fea00028f14ff */
[----:B------:R1:W-:Y:S01]  /*44a0*/  LDGSTS.E.LTC128B [R4+0x3320c], desc[UR62][R24.64], !P0 ;  /* 0x3320c00018047fae */ /* 0x0003e2000c1a123e */
[----:B------:R-:W-:Y:S01]  /*44b0*/  NOP ;  /* 0x0000000000007918 */ /* 0x000fe20000000000 */
[----:B------:R-:W-:Y:S02]  /*44c0*/  SYNCS.ARRIVE.TRANS64.RED.A0T1 RZ, [UR56+0x33840], RZ ;  /* 0x033840ffffff79a7 */ /* 0x000fe40008200438 */
[----:B------:R-:W-:Y:S01]  /*44d0*/  ARRIVES.LDGSTSBAR.64.TRANSCNT [UR56+0x33840] ;  /* 0x03384000ff0079b0 */ /* 0x000fe20008002a38 */
[----:B------:R-:W-:Y:S01]  /*44e0*/  NOP ;  /* 0x0000000000007918 */ /* 0x000fe20000000000 */
[----:B------:R-:W-:Y:S05]  /*44f0*/  BRA.U !UP1, `(.L_x_95) ;  /* 0x0000000109047547 */ /* 0x000fea000b800000 */
[----:B------:R-:W-:Y:S05]  /*4500*/  BPT.TRAP 0x1 ;  /* 0x000000040000795c */ /* 0x000fea0000300000 */
.L_x_95:
[----:B------:R-:W-:Y:S01]  /*4510*/  LOP3.LUT R12, R12, 0x1, RZ, 0x3c, !PT ;  /* 0x000000010c0c7812 */ /* 0x000fe200078e3cff */
[----:B------:R-:W-:Y:S01]  /*4520*/  SYNCS.ARRIVE.TRANS64.A1T0 RZ, [UR56+0x33840], RZ ;  /* 0x033840ffffff79a7 */ /* 0x000fe20008100038 */
[----:B------:R-:W2:Y:S01]  /*4530*/  LDL.LU R2, [R1+0x4] ;  /* 0x0000040001027983 */ /* 0x000ea20000300800 */
[----:B------:R-:W-:Y:S01]  /*4540*/  LOP3.LUT R11, R11, 0x1, RZ, 0x3c, !PT ;  /* 0x000000010b0b7812 */ /* 0x000fe200078e3cff */
[----:B------:R-:W-:Y:S01]  /*4550*/  UISETP.NE.AND UP0, UPT, UR31, 0x2, UPT ;  /* 0x000000021f00788c */ /* 0x000fe2000bf05270 */
[----:B------:R-:W-:Y:S03]  /*4560*/  LOP3.LUT R10, R10, 0x1, RZ, 0x3c, !PT ;  /* 0x000000010a0a7812 */ /* 0x000fe600078e3cff */
[----:B------:R-:W-:Y:S02]  /*4570*/  USEL UR6, URZ, 0x1, UP0 ;  /* 0x00000001ff067887 */ /* 0x000fe40008000000 */
[----:B------:R-:W-:Y:S04]  /*4580*/  USEL UR7, UR31, URZ, UP0 ;  /* 0x000000ff1f077287 */ /* 0x000fe80008000000 */
[----:B------:R-:W-:Y:S02]  /*4590*/  LOP3.LUT R9, R9, UR6, RZ, 0x3c, !PT ;  /* 0x0000000609097c12 */ /* 0x000fe4000f8e3cff */
[C---:B--2---:R-:W-:Y:S01]  /*45a0*/  ISETP.GT.U32.AND P0, PT, R2.reuse, 0x2, PT ;  /* 0x000000020200780c */ /* 0x044fe20003f04070 */
[----:B------:R-:W-:Y:S05]  /*45b0*/  VIADD R2, R2, 0xffffffff ;  /* 0xffffffff02027836 */ /* 0x000fea0000000000 */
[----:B------:R2:W-:Y:S07]  /*45c0*/  STL [R1+0x4], R2 ;  /* 0x0000040201007387 */ /* 0x0005ee0000100800 */
[----:B------:R-:W-:Y:S05]  /*45d0*/  @P0 BRA `(.L_x_96) ;  /* 0xfffffff0005c0947 */ /* 0x000fea000383ffff */
[----:B------:R-:W-:Y:S05]  /*45e0*/  EXIT ;  /* 0x000000000000794d */ /* 0x000fea0003800000 */
.L_x_314:
[----:B------:R-:W-:-:S08]  /*45f0*/  NOP ;  /* 0x0000000000007918 */ /* 0x000fd00000000000 */
[----:B------:R-:W1:-:S00]  /*4600*/  USETMAXREG.DEALLOC.CTAPOOL 0x60 ;  /* 0x00000060000079c8 */ /* 0x000e4000080e0500 */
[----:B------:R-:W2:Y:S01]  /*4610*/  S2UR UR24, SR_CgaCtaId ;  /* 0x00000000001879c3 */ /* 0x000ea20000008800 */
[----:B------:R-:W-:Y:S01]  /*4620*/  UMOV UR4, 0x40 ;  /* 0x0000004000047882 */ /* 0x000fe20000000000 */
[----:B------:R-:W-:Y:S01]  /*4630*/  NOP ;  /* 0x0000000000007918 */ /* 0x000fe20000000000 */
[----:B--2---:R-:W-:-:S03]  /*4640*/  ULEA UR5, UR24, UR4, 0x18 ;  /* 0x0000000418057291 */ /* 0x004fc6000f8ec0ff */
[----:B------:R-:W-:Y:S02]  /*4650*/  UMOV UR4, 0x400 ;  /* 0x0000040000047882 */ /* 0x000fe40000000000 */
[----:B------:R-:W-:-:S04]  /*4660*/  ULEA UR24, UR24, UR4, 0x18 ;  /* 0x0000000418187291 */ /* 0x000fc8000f8ec0ff */
[----:B-1----:R-:W1:Y:S02]  /*4670*/  LDS.U8 R0, [UR5+0x1c] ;  /* 0x00001c05ff007984 */ /* 0x002e640008000000 */
[----:B-1----:R-:W-:-:S13]  /*4680*/  ISETP.NE.AND P0, PT, R0, RZ, PT ;  /* 0x000000ff0000720c */ /* 0x002fda0003f05270 */
[----:B------:R-:W-:Y:S05]  /*4690*/  @P0 BRA `(.L_x_97) ;  /* 0x0000000000580947 */ /* 0x000fea0003800000 */
[----:B------:R-:W-:-:S13]  /*46a0*/  ELECT P0, URZ, PT ;  /* 0x0000000000ff782f */ /* 0x000fda0003800000 */
[----:B------:R-:W-:Y:S05]  /*46b0*/  @!P0 BRA `(.L_x_98) ;  /* 0x00000000005c8947 */ /* 0x000fea0003800000 */
[----:B------:R-:W-:Y:S01]  /*46c0*/  UMOV UR4, 0x10 ;  /* 0x0000001000047882 */ /* 0x000fe20000000000 */
[----:B------:R-:W-:Y:S01]  /*46d0*/  HFMA2 R0, -RZ, RZ, 0, 5.9604644775390625e-08 ;  /* 0x00000001ff007431 */ /* 0x000fe200000001ff */
[----:B------:R-:W-:-:S03]  /*46e0*/  MOV R2, 0xffff ;  /* 0x0000ffff00027802 */ /* 0x000fc60000000f00 */
[----:B------:R-:W-:Y:S04]  /*46f0*/  DEPBAR.LE SB1, 0x36 ;  /* 0x00009d800000791a */ /* 0x000fe80000000000 */
[----:B------:R-:W1:Y:S02]  /*4700*/  UTCATOMSWS.FIND_AND_SET.ALIGN UP0, UR4, UR4 ;  /* 0x00000004000475e3 */ /* 0x000e640008000800 */
[----:B-1----:R-:W-:Y:S01]  /*4710*/  MOV R3, UR4 ;  /* 0x0000000400037c02 */ /* 0x002fe20008000f00 */
[----:B------:R-:W-:Y:S06]  /*4720*/  BRA.U UP0, `(.L_x_99) ;  /* 0x0000000100187547 */ /* 0x000fec000b800000 */
.L_x_100:
[----:B------:R-:W-:Y:S05]  /*4730*/  NANOSLEEP 0x64 ;  /* 0x000000640000795d */ /* 0x000fea0003800000 */
[----:B------:R-:W-:-:S05]  /*4740*/  UMOV UR4, 0x10 ;  /* 0x0000001000047882 */ /* 0x000fca0000000000 */
[----:B------:R-:W-:Y:S04]  /*4750*/  DEPBAR.LE SB1, 0x36 ;  /* 0x00009d800000791a */ /* 0x000fe80000000000 */
[----:B------:R-:W1:Y:S02]  /*4760*/  UTCATOMSWS.FIND_AND_SET.ALIGN UP0, UR4, UR4 ;  /* 0x00000004000475e3 */ /* 0x000e640008000800 */
[----:B-1----:R-:W-:Y:S01]  /*4770*/  MOV R3, UR4 ;  /* 0x0000000400037c02 */ /* 0x002fe20008000f00 */
[----:B------:R-:W-:Y:S05]  /*4780*/  BRA.U !UP0, `(.L_x_100) ;  /* 0xfffffffd08e87547 */ /* 0x000fea000b83ffff */
.L_x_99:
[-C--:B------:R-:W-:Y:S02]  /*4790*/  SHF.L.U32 R2, R2, R3.reuse, RZ ;  /* 0x0000000302027219 */ /* 0x080fe400000006ff */
[----:B------:R-:W-:Y:S01]  /*47a0*/  SHF.L.U32 R0, R0, R3, RZ ;  /* 0x0000000300007219 */ /* 0x000fe200000006ff */
[----:B------:R-:W-:Y:S02]  /*47b0*/  IMAD.SHL.U32 R3, R3, 0x20, RZ ;  /* 0x0000002003037824 */ /* 0x000fe400078e00ff */
[----:B------:R1:W-:Y:S04]  /*47c0*/  ATOMS.OR RZ, [UR5+0x14], R2 ;  /* 0x00001402ffff798c */ /* 0x0003e8000b000005 */
[----:B------:R1:W-:Y:S04]  /*47d0*/  ATOMS.OR RZ, [UR5+0x18], R0 ;  /* 0x00001800ffff798c */ /* 0x0003e8000b000005 */
[----:B------:R1:W-:Y:S01]  /*47e0*/  STS [UR24+0x338c0], R3 ;  /* 0x0338c003ff007988 */ /* 0x0003e20008000818 */
[----:B------:R-:W-:Y:S05]  /*47f0*/  BRA `(.L_x_98) ;  /* 0x00000000000c7947 */ /* 0x000fea0003800000 */
.L_x_97:
[----:B------:R1:W-:Y:S01]  /*4800*/  STS [UR24+0x338c0], R4 ;  /* 0x0338c004ff007988 */ /* 0x0003e20008000818 */
[----:B------:R-:W-:-:S03]  /*4810*/  MOV R2, 0x4830 ;  /* 0x0000483000027802 */ /* 0x000fc60000000f00 */
[----:B-1----:R-:W-:Y:S05]  /*4820*/  CALL.REL.NOINC `($__internal_1_$__cuda_sm10x_tcgen05_guardrail_trap_phase_invalid_during_alloc) ;  /* 0x000000c400bc7944 */ /* 0x002fea0003c00000 */
.L_x_98:
[----:B------:R-:W-:Y:S05]  /*4830*/  WARPSYNC.ALL ;  /* 0x0000000000007948 */ /* 0x000fea0003800000 */
[----:B------:R-:W-:Y:S01]  /*4840*/  USHF.R.U32.HI UR7, URZ, 0x4, UR24 ;  /* 0x00000004ff077899 */ /* 0x000fe20008011618 */
[----:B------:R-:W-:Y:S01]  /*4850*/  NOP ;  /* 0x0000000000007918 */ /* 0x000fe20000000000 */
[----:B------:R-:W-:Y:S01]  /*4860*/  UIADD3 UR6, UPT, UPT, UR24, 0xe000, URZ ;  /* 0x0000e00018067890 */ /* 0x000fe2000fffe0ff */
[----:B------:R-:W-:Y:S01]  /*4870*/  BSSY.RECONVERGENT B0, `(.L_x_101) ;  /* 0x000001e000007945 */ /* 0x000fe20003800200 */
[----:B------:R-:W-:Y:S02]  /*4880*/  UIADD3 UR5, UPT, UPT, UR24, 0x7000, URZ ;  /* 0x0000700018057890 */ /* 0x000fe4000fffe0ff */
[----:B------:R-:W-:-:S02]  /*4890*/  UIADD3 UR4, UPT, UPT, UR24, 0x1c000, URZ ;  /* 0x0001c00018047890 */ /* 0x000fc4000fffe0ff */
[----:B------:R-:W-:Y:S02]  /*48a0*/  UIADD3 UR10, UPT, UPT, UR24, 0x23000, URZ ;  /* 0x00023000180a7890 */ /* 0x000fe4000fffe0ff */
[----:B------:R-:W-:Y:S02]  /*48b0*/  ULOP3.LUT UR9, UR7, 0x3fff, URZ, 0xc0, !UPT ;  /* 0x00003fff07097892 */ /* 0x000fe4000f8ec0ff */
[----:B------:R-:W-:Y:S02]  /*48c0*/  USHF.R.U32.HI UR8, URZ, 0x4, UR6 ;  /* 0x00000004ff087899 */ /* 0x000fe40008011606 */
[----:B------:R-:W-:Y:S02]  /*48d0*/  USHF.R.U32.HI UR7, URZ, 0x4, UR5 ;  /* 0x00000004ff077899 */ /* 0x000fe40008011605 */
[----:B------:R-:W-:Y:S02]  /*48e0*/  USHF.R.U32.HI UR6, URZ, 0x4, UR4 ;  /* 0x00000004ff067899 */ /* 0x000fe40008011604 */
[----:B------:R-:W-:-:S02]  /*48f0*/  USHF.R.U32.HI UR4, URZ, 0x4, UR10 ;  /* 0x00000004ff047899 */ /* 0x000fc4000801160a */
[----:B------:R-:W-:Y:S02]  /*4900*/  ULOP3.LUT UR7, UR7, 0x3fff, URZ, 0xc0, !UPT ;  /* 0x00003fff07077892 */ /* 0x000fe4000f8ec0ff */
[----:B------:R-:W-:Y:S02]  /*4910*/  ULOP3.LUT UR34, UR4, 0x3fff, URZ, 0xc0, !UPT ;  /* 0x00003fff04227892 */ /* 0x000fe4000f8ec0ff */
[----:B------:R-:W-:Y:S02]  /*4920*/  ULOP3.LUT UR42, UR9, 0x10000, URZ, 0xfc, !UPT ;  /* 0x00010000092a7892 */ /* 0x000fe4000f8efcff */
[----:B------:R-:W-:Y:S02]  /*4930*/  ULOP3.LUT UR30, UR7, 0x10000, URZ, 0xfc, !UPT ;  /* 0x00010000071e7892 */ /* 0x000fe4000f8efcff */
[----:B------:R-:W-:Y:S02]  /*4940*/  ULOP3.LUT UR9, UR9, 0x1000000, URZ, 0xfc, !UPT ;  /* 0x0100000009097892 */ /* 0x000fe4000f8efcff */
[----:B------:R-:W-:-:S02]  /*4950*/  ULOP3.LUT UR7, UR34, 0x4000000, URZ, 0xfc, !UPT ;  /* 0x0400000022077892 */ /* 0x000fc4000f8efcff */
[----:B------:R-:W-:Y:S02]  /*4960*/  ULOP3.LUT UR5, UR8, 0x3fff, URZ, 0xc0, !UPT ;  /* 0x00003fff08057892 */ /* 0x000fe4000f8ec0ff */
[----:B------:R-:W-:Y:S01]  /*4970*/  ULOP3.LUT UR6, UR6, 0x3fff, URZ, 0xc0, !UPT ;  /* 0x00003fff06067892 */ /* 0x000fe2000f8ec0ff */
[----:B------:R-:W-:Y:S01]  /*4980*/  MOV R6, UR9 ;  /* 0x0000000900067c02 */ /* 0x000fe20008000f00 */
[----:B------:R-:W-:Y:S01]  /*4990*/  ULOP3.LUT UR4, UR5, 0x10000, URZ, 0xfc, !UPT ;  /* 0x0001000005047892 */ /* 0x000fe2000f8efcff */
[----:B------:R-:W-:Y:S01]  /*49a0*/  MOV R5, UR7 ;  /* 0x0000000700057c02 */ /* 0x000fe20008000f00 */
[----:B------:R-:W-:Y:S02]  /*49b0*/  ULOP3.LUT UR28, UR6, 0x10000, URZ, 0xfc, !UPT ;  /* 0x00010000061c7892 */ /* 0x000fe4000f8efcff */
[----:B------:R-:W-:Y:S02]  /*49c0*/  ULOP3.LUT UR34, UR34, 0x10000, URZ, 0xfc, !UPT ;  /* 0x0001000022227892 */ /* 0x000fe4000f8efcff */
[----:B------:R-:W-:-:S02]  /*49d0*/  ULOP3.LUT UR5, UR5, 0x1000000, URZ, 0xfc, !UPT ;  /* 0x0100000005057892 */ /* 0x000fc4000f8efcff */
[----:B------:R-:W-:Y:S01]  /*49e0*/  ULOP3.LUT UR25, UR6, 0x1000000, URZ, 0xfc, !UPT ;  /* 0x0100000006197892 */ /* 0x000fe2000f8efcff */
[----:B------:R-:W-:Y:S01]  /*49f0*/  UMOV UR43, 0xc0004010 ;  /* 0xc0004010002b7882 */ /* 0x000fe20000000000 */
[----:B------:R-:W-:Y:S01]  /*4a00*/  UMOV UR31, 0xc0004010 ;  /* 0xc0004010001f7882 */ /* 0x000fe20000000000 */
[----:B------:R-:W-:Y:S01]  /*4a10*/  UMOV UR29, 0xc0004010 ;  /* 0xc0004010001d7882 */ /* 0x000fe20000000000 */
[----:B------:R-:W-:Y:S01]  /*4a20*/  UMOV UR35, 0x40004040 ;  /* 0x4000404000237882 */ /* 0x000fe20000000000 */
[----:B------:R-:W-:Y:S06]  /*4a30*/  @!P2 BRA `(.L_x_102) ;  /* 0x000000000004a947 */ /* 0x000fec0003800000 */
[----:B------:R-:W-:Y:S05]  /*4a40*/  BPT.TRAP 0x1 ;  /* 0x000000040000795c */ /* 0x000fea0000300000 */
.L_x_102:
[----:B------:R-:W-:Y:S05]  /*4a50*/  BSYNC.RECONVERGENT B0 ;  /* 0x0000000000007941 */ /* 0x000fea0003800200 */
.L_x_101:
[----:B------:R-:W-:Y:S01]  /*4a60*/  SHF.L.U32 R8, RZ, 0x1f, RZ ;  /* 0x0000001fff087819 */ /* 0x000fe200000006ff */
[----:B------:R-:W-:-:S03]  /*4a70*/  IMAD.MOV.U32 R7, RZ, RZ, 0x1 ;  /* 0x00000001ff077424 */ /* 0x000fc600078e00ff */
[----:B------:R-:W2:Y:S02]  /*4a80*/  SYNCS.PHASECHK.TRANS64.TRYWAIT P0, [UR24+0x33800], R8 ;  /* 0x03380008ff0075a7 */ /* 0x000ea40008001118 */
[----:B------:R-:W-:Y:S01]  /*4a90*/  SHF.L.U32 R7, R7, 0x1f, RZ ;  /* 0x0000001f07077819 */ /* 0x000fe200000006ff */
[----:B--2---:R-:W-:Y:S06]  /*4aa0*/  @!P0 BRA `(.L_x_103) ;  /* 0x000000b800d08947 */ /* 0x004fec0003800000 */
.L_x_269:
[----:B------:R-:W2:Y:S01]  /*4ab0*/  SYNCS.PHASECHK.TRANS64.TRYWAIT P0, [UR24+0x33858], R7 ;  /* 0x03385807ff0075a7 */ /* 0x000ea20008001118 */
[----:B-1----:R-:W-:Y:S01]  /*4ac0*/  HFMA2 R3, -RZ, RZ, 0, 2.09808349609375e-05 ;  /* 0x00000160ff037431 */ /* 0x002fe200000001ff */
[----:B------:R-:W-:Y:S01]  /*4ad0*/  MOV R2, 0x160 ;  /* 0x0000016000027802 */ /* 0x000fe20000000f00 */
[----:B------:R-:W-:Y:S01]  /*4ae0*/  HFMA2 R0, -RZ, RZ, 0, 2.09808349609375e-05 ;  /* 0x00000160ff007431 */ /* 0x000fe200000001ff */
[----:B--2---:R-:W-:Y:S06]  /*4af0*/  @!P0 BRA `(.L_x_104) ;  /* 0x000000b800d48947 */ /* 0x004fec0003800000 */
.L_x_271:
[----:B------:R-:W2:Y:S01]  /*4b00*/  LDL R9, [R1] ;  /* 0x0000000001097983 */ /* 0x000ea20000100800 */
[----:B------:R-:W-:Y:S01]  /*4b10*/  R2UR UR38, R3 ;  /* 0x00000000032672ca */ /* 0x000fe200000e0000 */
[----:B------:R-:W-:Y:S01]  /*4b20*/  IMAD.MOV.U32 R3, RZ, RZ, 0x160 ;  /* 0x00000160ff037424 */ /* 0x000fe200078e00ff */
[----:B------:R-:W-:Y:S01]  /*4b30*/  R2UR UR37, R2 ;  /* 0x00000000022572ca */ /* 0x000fe200000e0000 */
[----:B------:R-:W-:Y:S01]  /*4b40*/  IMAD.MOV.U32 R2, RZ, RZ, 0x160 ;  /* 0x00000160ff027424 */ /* 0x000fe200078e00ff */
[----:B------:R-:W-:Y:S01]  /*4b50*/  R2UR UR36, R0 ;  /* 0x00000000002472ca */ /* 0x000fe200000e0000 */
[----:B------:R-:W-:Y:S01]  /*4b60*/  IMAD.MOV.U32 R0, RZ, RZ, 0x160 ;  /* 0x00000160ff007424 */ /* 0x000fe200078e00ff */
[----:B------:R-:W-:Y:S01]  /*4b70*/  R2UR UR23, R3 ;  /* 0x00000000031772ca */ /* 0x000fe200000e0000 */
[----:B------:R-:W-:Y:S01]  /*4b80*/  UIADD3 UR26, UPT, UPT, UR42, 0x100, URZ ;  /* 0x000001002a1a7890 */ /* 0x000fe2000fffe0ff */
[C---:B------:R-:W-:Y:S01]  /*4b90*/  R2UR UR22, R2.reuse ;  /* 0x00000000021672ca */ /* 0x040fe200000e0000 */
[----:B------:R-:W-:Y:S01]  /*4ba0*/  UIADD3 UR16, UPT, UPT, UR4, 0x100, URZ ;  /* 0x0000010004107890 */ /* 0x000fe2000fffe0ff */
[----:B------:R-:W-:Y:S01]  /*4bb0*/  R2UR UR21, R2 ;  /* 0x00000000021572ca */ /* 0x000fe200000e0000 */
[----:B------:R-:W-:Y:S01]  /*4bc0*/  UIADD3 UR32, UPT, UPT, UR42, 0x200, URZ ;  /* 0x000002002a207890 */ /* 0x000fe2000fffe0ff */
[----:B------:R-:W-:Y:S01]  /*4bd0*/  R2UR UR20, R0 ;  /* 0x00000000001472ca */ /* 0x000fe200000e0000 */
[----:B------:R-:W-:-:S02]  /*4be0*/  UIADD3 UR14, UPT, UPT, UR4, 0x200, URZ ;  /* 0x00000200040e7890 */ /* 0x000fc4000fffe0ff */
[----:B------:R-:W-:Y:S02]  /*4bf0*/  UIADD3 UR44, UPT, UPT, UR42, 0x300, URZ ;  /* 0x000003002a2c7890 */ /* 0x000fe4000fffe0ff */
[----:B------:R-:W-:Y:S02]  /*4c00*/  UIADD3 UR12, UPT, UPT, UR4, 0x300, URZ ;  /* 0x00000300040c7890 */ /* 0x000fe4000fffe0ff */
[----:B------:R-:W-:Y:S02]  /*4c10*/  UIADD3 UR52, UPT, UPT, UR42, 0x400, URZ ;  /* 0x000004002a347890 */ /* 0x000fe4000fffe0ff */
[----:B------:R-:W-:Y:S02]  /*4c20*/  UIADD3 UR10, UPT, UPT, UR4, 0x400, URZ ;  /* 0x00000400040a7890 */ /* 0x000fe4000fffe0ff */
[----:B------:R-:W-:Y:S02]  /*4c30*/  UIADD3 UR76, UPT, UPT, UR42, 0x500, URZ ;  /* 0x000005002a4c7890 */ /* 0x000fe4000fffe0ff */
[----:B------:R-:W-:-:S02]  /*4c40*/  UIADD3 UR8, UPT, UPT, UR4, 0x500, URZ ;  /* 0x0000050004087890 */ /* 0x000fc4000fffe0ff */
[----:B------:R-:W-:Y:S02]  /*4c50*/  UIADD3 UR74, UPT, UPT, UR42, 0x600, URZ ;  /* 0x000006002a4a7890 */ /* 0x000fe4000fffe0ff */
[----:B------:R-:W-:Y:S01]  /*4c60*/  UIADD3 UR6, UPT, UPT, UR4, 0x600, URZ ;  /* 0x0000060004067890 */ /* 0x000fe2000fffe0ff */
[----:B------:R-:W-:Y:S01]  /*4c70*/  UMOV UR58, 0x0 ;  /* 0x00000000003a7882 */ /* 0x000fe20000000000 */
[----:B------:R-:W-:Y:S01]  /*4c80*/  UMOV UR59, 0x8200490 ;  /* 0x08200490003b7882 */ /* 0x000fe20000000000 */
[----:B------:R-:W-:Y:S01]  /*4c90*/  UMOV UR18, UR4 ;  /* 0x0000000400127c82 */ /* 0x000fe20008000000 */
[----:B------:R-:W-:Y:S01]  /*4ca0*/  UMOV UR19, 0xc0004010 ;  /* 0xc000401000137882 */ /* 0x000fe20000000000 */
        /* <DEDUP_REMOVED lines=8> */
[----:B------:R3:W-:Y:S01]  /*4d30*/  UTCHMMA gdesc[UR42], gdesc[UR18], tmem[UR38], tmem[UR58], idesc[UR59], !UPT ;  /* 0x00ff3a122a0075ea */ /* 0x0007e2000f800026 */
[----:B------:R-:W-:Y:S01]  /*4d40*/  UMOV UR50, 0x0 ;  /* 0x0000000000327882 */ /* 0x000fe20000000000 */
[----:B------:R-:W-:Y:S01]  /*4d50*/  UMOV UR51, 0x8200490 ;  /* 0x0820049000337882 */ /* 0x000fe20000000000 */
[----:B------:R-:W-:Y:S01]  /*4d60*/  UMOV UR45, 0xc0004010 ;  /* 0xc0004010002d7882 */ /* 0x000fe20000000000 */
[----:B------:R-:W-:Y:S01]  /*4d70*/  UMOV UR13, 0xc0004010 ;  /* 0xc0004010000d7882 */ /* 0x000fe20000000000 */
[----:B------:R3:W-:Y:S01]  /*4d80*/  UTCHMMA gdesc[UR26], gdesc[UR16], tmem[UR37], tmem[UR56], idesc[UR57], UPT ;  /* 0x00ff38101a0075ea */ /* 0x0007e2000b800025 */
        /* <DEDUP_REMOVED lines=15> */
[----:B------:R3:W-:Y:S01]  /*4e80*/  UTCHMMA gdesc[UR76], gdesc[UR8], tmem[UR21], tmem[UR46], idesc[UR47], UPT ;  /* 0x00ff2e084c0075ea */ /* 0x0007e2000b800015 */
[----:B------:R3:W-:Y:S01]  /*4e90*/  UTCHMMA gdesc[UR74], gdesc[UR6], tmem[UR20], tmem[UR40], idesc[UR41], UPT ;  /* 0x00ff28064a0075ea */ /* 0x0007e2000b800014 */
[----:B--2---:R-:W-:-:S13]  /*4ea0*/  R2UR UR39, R9 ;  /* 0x00000000092772ca */ /* 0x004fda00000e0000 */
[----:B------:R-:W-:-:S09]  /*4eb0*/  UISETP.NE.AND UP0, UPT, UR39, 0x2, UPT ;  /* 0x000000022700788c */ /* 0x000fd2000bf05270 */
[----:B---3--:R-:W-:Y:S05]  /*4ec0*/  BRA.U !UP0, `(.L_x_105) ;  /* 0x0000000108047547 */ /* 0x008fea000b800000 */
[----:B------:R-:W-:Y:S05]  /*4ed0*/  BPT.TRAP 0x1 ;  /* 0x000000040000795c */ /* 0x000fea0000300000 */
.L_x_105:
[----:B------:R-:W-:-:S09]  /*4ee0*/  UIADD3 UR6, UPT, UPT, UR24, 0x33850, URZ ;  /* 0x0003385018067890 */ /* 0x000fd2000fffe0ff */
[----:B------:R2:W-:Y:S01]  /*4ef0*/  UTCBAR [UR6], URZ ;  /* 0x000000ff060073e9 */ /* 0x0005e200080000ff */
[----:B------:R-:W-:Y:S05]  /*4f00*/  BRA.U !UP1, `(.L_x_106) ;  /* 0x0000000109047547 */ /* 0x000fea000b800000 */
[----:B--2---:R-:W-:Y:S05]  /*4f10*/  BPT.TRAP 0x1 ;  /* 0x000000040000795c */ /* 0x004fea0000300000 */
.L_x_106:
[----:B------:R-:W3:Y:S02]  /*4f20*/  SYNCS.PHASECHK.TRANS64.TRYWAIT P0, [UR24+0x33820], R8 ;  /* 0x03382008ff0075a7 */ /* 0x000ee40008001118 */
[----:B---3--:R-:W-:Y:S05]  /*4f30*/  @!P0 BRA `(.L_x_107) ;  /* 0x000000b400dc8947 */ /* 0x008fea0003800000 */
.L_x_273:
[----:B------:R-:W-:Y:S05]  /*4f40*/  BRA.U !UP0, `(.L_x_108) ;  /* 0x0000000108047547 */ /* 0x000fea000b800000 */
[----:B--2---:R-:W-:Y:S05]  /*4f50*/  BPT.TRAP 0x1 ;  /* 0x000000040000795c */ /* 0x004fea0000300000 */
.L_x_108:
[----:B------:R-:W4:Y:S02]  /*4f60*/  SYNCS.PHASECHK.TRANS64.TRYWAIT P0, [UR24+0x33868], R7 ;  /* 0x03386807ff0075a7 */ /* 0x000f240008001118 */
[----:B----4-:R-:W-:Y:S05]  /*4f70*/  @!P0 BRA `(.L_x_109) ;  /* 0x000000b400e48947 */ /* 0x010fea0003800000 */
.L_x_275:
[----:B------:R-:W-:Y:S05]  /*4f80*/  BRA.U !UP0, `(.L_x_110) ;  /* 0x0000000108047547 */ /* 0x000fea000b800000 */
[----:B--2---:R-:W-:Y:S05]  /*4f90*/  BPT.TRAP 0x1 ;  /* 0x000000040000795c */ /* 0x004fea0000300000 */
.L_x_110:
[----:B------:R-:W4:Y:S01]  /*4fa0*/  SYNCS.PHASECHK.TRANS64.TRYWAIT P0, [UR24+0x33878], R7 ;  /* 0x03387807ff0075a7 */ /* 0x000f220008001118 */
[----:B---3--:R-:W-:Y:S01]  /*4fb0*/  HFMA2 R0, -RZ, RZ, 0, 1.33514404296875e-05 ;  /* 0x000000e0ff007431 */ /* 0x008fe200000001ff */
[----:B------:R-:W-:Y:S01]  /*4fc0*/  MOV R2, 0xe0 ;  /* 0x000000e000027802 */ /* 0x000fe20000000f00 */
[----:B----4-:R-:W-:Y:S06]  /*4fd0*/  @!P0 BRA `(.L_x_111) ;  /* 0x000000b400e48947 */ /* 0x010fec0003800000 */
.L_x_277:
[----:B---3--:R-:W-:Y:S01]  /*4fe0*/  IMAD.MOV.U32 R3, RZ, RZ, 0xe0 ;  /* 0x000000e0ff037424 */ /* 0x008fe200078e00ff */
[----:B------:R-:W-:Y:S01]  /*4ff0*/  R2UR UR54, R2 ;  /* 0x00000000023672ca */ /* 0x000fe200000e0000 */
[----:B------:R-:W-:Y:S01]  /*5000*/  IMAD.MOV.U32 R2, RZ, RZ, 0xe0 ;  /* 0x000000e0ff027424 */ /* 0x000fe200078e00ff */
[----:B------:R-:W-:Y:S01]  /*5010*/  R2UR UR51, R0 ;  /* 0x00000000003372ca */ /* 0x000fe200000e0000 */
[----:B------:R-:W-:Y:S01]  /*5020*/  IMAD.MOV.U32 R0, RZ, RZ, 0xe0 ;  /* 0x000000e0ff007424 */ /* 0x000fe200078e00ff */
[----:B------:R-:W-:Y:S01]  /*5030*/  R2UR UR50, R3 ;  /* 0x00000000033272ca */ /* 0x000fe200000e0000 */
[----:B------:R-:W-:Y:S01]  /*5040*/  UIADD3 UR38, UPT, UPT, UR30, 0x100, URZ ;  /* 0x000001001e267890 */ /* 0x000fe2000fffe0ff */
[----:B------:R-:W-:Y:S01]  /*5050*/  R2UR UR49, R2 ;  /* 0x00000000023172ca */ /* 0x000fe200000e0000 */
[----:B------:R-:W-:Y:S01]  /*5060*/  UIADD3 UR40, UPT, UPT, UR28, 0x100, URZ ;  /* 0x000001001c287890 */ /* 0x000fe2000fffe0ff */
[----:B------:R-:W-:Y:S01]  /*5070*/  R2UR UR48, R0 ;  /* 0x00000000003072ca */ /* 0x000fe200000e0000 */
        /* <DEDUP_REMOVED lines=10> */
[----:B--2---:R-:W-:-:S02]  /*5120*/  UIADD3 UR6, UPT, UPT, UR30, 0x600, URZ ;  /* 0x000006001e067890 */ /* 0x004fc4000fffe0ff */
[----:B------:R-:W-:Y:S01]  /*5130*/  UIADD3 UR8, UPT, UPT, UR28, 0x600, URZ ;  /* 0x000006001c087890 */ /* 0x000fe2000fffe0ff */
        /* <DEDUP_REMOVED lines=33> */
[----:B------:R-:W-:Y:S05]  /*5350*/  BRA.U !UP0, `(.L_x_112) ;  /* 0x0000000108047547 */ /* 0x000fea000b800000 */
[----:B--2---:R-:W-:Y:S05]  /*5360*/  BPT.TRAP 0x1 ;  /* 0x000000040000795c */ /* 0x004fea0000300000 */
.L_x_112:
[----:B--2---:R-:W-:-:S09]  /*5370*/  UIADD3 UR6, UPT, UPT, UR24, 0x33860, URZ ;  /* 0x0003386018067890 */ /* 0x004fd2000fffe0ff */
[----:B------:R2:W-:Y:S01]  /*5380*/  UTCBAR [UR6], URZ ;  /* 0x000000ff060073e9 */ /* 0x0005e200080000ff */
[----:B------:R-:W-:Y:S05]  /*5390*/  BRA.U !UP0, `(.L_x_113) ;  /* 0x0000000108047547 */ /* 0x000fea000b800000 */
[----:B--2---:R-:W-:Y:S05]  /*53a0*/  BPT.TRAP 0x1 ;  /* 0x000000040000795c */ /* 0x004fea0000300000 */
.L_x_113:
[----:B------:R-:W3:Y:S01]  /*53b0*/  SYNCS.PHASECHK.TRANS64.TRYWAIT P0, [UR24+0x33880], R8 ;  /* 0x03388008ff0075a7 */ /* 0x000ee20008001118 */
[----:B------:R-:W-:Y:S01]  /*53c0*/  HFMA2 R0, -RZ, RZ, 0, 6.67572021484375e-06 ;  /* 0x00000070ff007431 */ /* 0x000fe200000001ff */
[----:B------:R-:W-:Y:S01]  /*53d0*/  MOV R2, 0x160 ;  /* 0x0000016000027802 */ /* 0x000fe20000000f00 */
[----:B---3--:R-:W-:Y:S06]  /*53e0*/  @!P0 BRA `(.L_x_114) ;  /* 0x000000b000f88947 */ /* 0x008fec0003800000 */
.L_x_279:
[----:B------:R-:W-:Y:S01]  /*53f0*/  R2UR UR60, R2 ;  /* 0x00000000023c72ca */ /* 0x000fe200000e0000 */
[----:B------:R-:W-:Y:S01]  /*5400*/  IMAD.MOV.U32 R2, RZ, RZ, 0x70 ;  /* 0x00000070ff027424 */ /* 0x000fe200078e00ff */
[----:B------:R-:W-:Y:S01]  /*5410*/  R2UR UR61, R0 ;  /* 0x00000000003d72ca */ /* 0x000fe200000e0000 */
[----:B------:R-:W-:Y:S01]  /*5420*/  IMAD.MOV.U32 R0, RZ, RZ, 0x170 ;  /* 0x00000170ff007424 */ /* 0x000fe200078e00ff */
[----:B------:R-:W-:Y:S01]  /*5430*/  UIADD3 UR18, UPT, UPT, UR25, 0x20, URZ ;  /* 0x0000002019127890 */ /* 0x000fe2000fffe0ff */
[----:B---3--:R-:W-:Y:S01]  /*5440*/  IMAD.MOV.U32 R3, RZ, RZ, 0x168 ;  /* 0x00000168ff037424 */ /* 0x008fe200078e00ff */
[----:B------:R-:W-:Y:S01]  /*5450*/  R2UR UR59, R2 ;  /* 0x00000000023b72ca */ /* 0x000fe200000e0000 */
[----:B------:R-:W-:Y:S01]  /*5460*/  IMAD.MOV.U32 R2, RZ, RZ, 0x178 ;  /* 0x00000178ff027424 */ /* 0x000fe200078e00ff */
        /* <DEDUP_REMOVED lines=8> */
[C---:B------:R-:W-:Y:S01]  /*54f0*/  R2UR UR57, R3.reuse ;  /* 0x00000000033972ca */ /* 0x040fe200000e0000 */
[----:B------:R-:W-:Y:S01]  /*5500*/  UIADD3 UR16, UPT, UPT, UR25, 0x40, URZ ;  /* 0x0000004019107890 */ /* 0x000fe2000fffe0ff */
        /* <DEDUP_REMOVED lines=9> */
[----:B------:R-:W-:Y:S01]  /*55a0*/  IMAD.MOV.U32 R0, RZ, RZ, 0x70 ;  /* 0x00000070ff007424 */ /* 0x000fe200078e00ff */
[----:B------:R-:W-:Y:S01]  /*55b0*/  R2UR UR47, R2 ;  /* 0x00000000022f72ca */ /* 0x000fe200000e0000 */
[----:B------:R-:W-:Y:S01]  /*55c0*/  IMAD.MOV.U32 R2, RZ, RZ, 0x198 ;  /* 0x00000198ff027424 */ /* 0x000fe200078e00ff */
[----:B-1----:R-:W-:Y:S01]  /*55d0*/  MOV.SPILL R7, UR5 ;  /* 0x0000000500077c02 */ /* 0x002fe20009000f00 */
[----:B------:R-:W-:Y:S01]  /*55e0*/  UMOV UR5, 0x81d0490 ;  /* 0x081d049000057882 */ /* 0x000fe20000000000 */
[----:B------:R-:W-:Y:S01]  /*55f0*/  R2UR UR23, R0 ;  /* 0x00000000001772ca */ /* 0x000fe200000e0000 */
[----:B------:R-:W-:Y:S01]  /*5600*/  UIADD3 UR10, UPT, UPT, UR25, 0xa0, URZ ;  /* 0x000000a0190a7890 */ /* 0x000fe2000fffe0ff */
[----:B------:R-:W-:Y:S01]  /*5610*/  R2UR UR22, R2 ;  /* 0x00000000021672ca */ /* 0x000fe200000e0000 */
[----:B------:R-:W-:Y:S01]  /*5620*/  UMOV UR20, UR25 ;  /* 0x0000001900147c82 */ /* 0x000fe20008000000 */
[----:B------:R-:W-:Y:S01]  /*5630*/  MOV.SPILL R4, UR4 ;  /* 0x0000000400047c02 */ /* 0x000fe20009000f00 */
[----:B------:R-:W-:Y:S01]  /*5640*/  UMOV UR4, 0x0 ;  /* 0x0000000000047882 */ /* 0x000fe20000000000 */
[----:B------:R-:W-:Y:S01]  /*5650*/  UMOV UR21, 0xc0004010 ;  /* 0xc000401000157882 */ /* 0x000fe20000000000 */
[----:B------:R-:W-:Y:S01]  /*5660*/  UIADD3 UR8, UPT, UPT, UR25, 0xc0, URZ ;  /* 0x000000c019087890 */ /* 0x000fe2000fffe0ff */
[----:B------:R1:W-:Y:S01]  /*5670*/  UTCHMMA tmem[UR60], gdesc[UR20], tmem[UR61], tmem[UR4], idesc[UR5], !UPT ;  /* 0x00ff04143c0079ea */ /* 0x0003e2000f80003d */
[----:B--2---:R-:W-:Y:S01]  /*5680*/  UIADD3 UR6, UPT, UPT, UR25, 0xe0, URZ ;  /* 0x000000e019067890 */ /* 0x004fe2000fffe0ff */
        /* <DEDUP_REMOVED lines=19> */
[----:B-1----:R-:W-:Y:S01]  /*57c0*/  UMOV UR20, 0x0 ;  /* 0x0000000000147882 */ /* 0x002fe20000000000 */
[----:B------:R-:W-:Y:S01]  /*57d0*/  UMOV UR21, 0x81d0490 ;  /* 0x081d049000157882 */ /* 0x000fe20000000000 */
[----:B------:R-:W-:Y:S01]  /*57e0*/  R2UR.FILL UR5, R7 ;  /* 0x00000000070572ca */ /* 0x000fe200004e0000 */
[----:B------:R1:W-:Y:S01]  /*57f0*/  UTCHMMA tmem[UR58], gdesc[UR18], tmem[UR59], tmem[UR20], idesc[UR21], UPT ;  /* 0x00ff14123a0079ea */ /* 0x0003e2000b80003b */
[----:B------:R1:W-:Y:S01]  /*5800*/  UTCHMMA tmem[UR56], gdesc[UR16], tmem[UR57], tmem[UR72], idesc[UR73], UPT ;  /* 0x00ff4810380079ea */ /* 0x0003e2000b800039 */
[----:B------:R1:W-:Y:S01]  /*5810*/  UTCHMMA tmem[UR54], gdesc[UR14], tmem[UR55], tmem[UR70], idesc[UR71], UPT ;  /* 0x00ff460e360079ea */ /* 0x0003e2000b800037 */
[----:B------:R1:W-:Y:S01]  /*5820*/  UTCHMMA tmem[UR50], gdesc[UR12], tmem[UR51], tmem[UR68], idesc[UR69], UPT ;  /* 0x00ff440c320079ea */ /* 0x0003e2000b800033 */
[----:B------:R1:W-:Y:S01]  /*5830*/  UTCHMMA tmem[UR48], gdesc[UR10], tmem[UR49], tmem[UR66], idesc[UR67], UPT ;  /* 0x00ff420a300079ea */ /* 0x0003e2000b800031 */
[----:B------:R1:W-:Y:S01]  /*5840*/  UTCHMMA tmem[UR46], gdesc[UR8], tmem[UR47], tmem[UR64], idesc[UR65], UPT ;  /* 0x00ff40082e0079ea */ /* 0x0003e2000b80002f */
[----:B------:R1:W-:Y:S01]  /*5850*/  UTCHMMA tmem[UR22], gdesc[UR6], tmem[UR23], tmem[UR62], idesc[UR63], UPT ;  /* 0x00ff3e06160079ea */ /* 0x0003e2000b800017 */
[----:B------:R-:W-:Y:S01]  /*5860*/  R2UR.FILL UR4, R4 ;  /* 0x00000000040472ca */ /* 0x000fe200004e0000 */
[----:B------:R-:W-:-:S14]  /*5870*/  BRA.U !UP0, `(.L_x_115) ;  /* 0x0000000108047547 */ /* 0x000fdc000b800000 */
[----:B-1----:R-:W-:Y:S05]  /*5880*/  BPT.TRAP 0x1 ;  /* 0x000000040000795c */ /* 0x002fea0000300000 */
.L_x_115:
[----:B-1----:R-:W-:-:S09]  /*5890*/  UIADD3 UR6, UPT, UPT, UR24, 0x33888, URZ ;  /* 0x0003388818067890 */ /* 0x002fd2000fffe0ff */
[----:B------:R1:W-:Y:S01]  /*58a0*/  UTCBAR [UR6], URZ ;  /* 0x000000ff060073e9 */ /* 0x0003e200080000ff */
[----:B------:R-:W-:Y:S05]  /*58b0*/  BRA.U !UP1, `(.L_x_116) ;  /* 0x0000000109047547 */ /* 0x000fea000b800000 */
[----:B-1----:R-:W-:Y:S05]  /*58c0*/  BPT.TRAP 0x1 ;  /* 0x000000040000795c */ /* 0x002fea0000300000 */
.L_x_116:
[----:B------:R-:W2:Y:S01]  /*58d0*/  LDL R0, [R1+0x4] ;  /* 0x0000040001007983 */ /* 0x000ea20000100800 */
[----:B-1----:R-:W-:Y:S01]  /*58e0*/  UIADD3 UR6, UPT, UPT, UR24, 0x33828, URZ ;  /* 0x0003382818067890 */ /* 0x002fe2000fffe0ff */
[----:B------:R-:W-:Y:S01]  /*58f0*/  MOV R14, RZ ;  /* 0x000000ff000e7202 */ /* 0x000fe20000000f00 */
[----:B------:R-:W-:Y:S01]  /*5900*/  UMOV UR9, URZ ;  /* 0x000000ff00097c82 */ /* 0x000fe20008000000 */
[----:B------:R-:W-:-:S06]  /*5910*/  UMOV UR25, URZ ;  /* 0x000000ff00197c82 */ /* 0x000fcc0008000000 */
[----:B------:R1:W-:Y:S01]  /*5920*/  UTCBAR [UR6], URZ ;  /* 0x000000ff060073e9 */ /* 0x0003e200080000ff */
[----:B--2---:R-:W-:-:S13]  /*5930*/  ISETP.NE.AND P0, PT, R0, 0x1, PT ;  /* 0x000000010000780c */ /* 0x004fda0003f05270 */
[----:B-1----:R-:W-:Y:S05]  /*5940*/  @!P0 BRA `(.L_x_117) ;  /* 0x0000001800948947 */ /* 0x002fea0003800000 */
[----:B------:R-:W-:Y:S01]  /*5950*/  R2UR UR62, R5 ;  /* 0x00000000053e72ca */ /* 0x000fe200000e0000 */
[----:B------:R-:W-:Y:S01]  /*5960*/  UMOV UR6, UR26 ;  /* 0x0000001a00067c82 */ /* 0x000fe20008000000 */
[----:B------:R-:W-:Y:S01]  /*5970*/  R2UR UR53, R6 ;  /* 0x00000000063572ca */ /* 0x000fe200000e0000 */
[----:B------:R-:W-:Y:S01]  /*5980*/  IMAD.U32 R22, RZ, RZ, UR6 ;  /* 0x00000006ff167e24 */ /* 0x000fe2000f8e00ff */
[----:B------:R-:W-:Y:S01]  /*5990*/  UMOV UR6, UR44 ;  /* 0x0000002c00067c82 */ /* 0x000fe20008000000 */
[----:B------:R-:W-:Y:S01]  /*59a0*/  UMOV UR7, 0xc0004010 ;  /* 0xc000401000077882 */ /* 0x000fe20000000000 */
[----:B------:R-:W-:Y:S01]  /*59b0*/  IMAD.U32 R18, RZ, RZ, UR6 ;  /* 0x00000006ff127e24 */ /* 0x000fe2000f8e00ff */
[----:B------:R-:W-:Y:S01]  /*59c0*/  UMOV UR6, UR52 ;  /* 0x0000003400067c82 */ /* 0x000fe20008000000 */
[----:B------:R-:W-:Y:S01]  /*59d0*/  HFMA2 R12, -RZ, RZ, 0, 5.9604644775390625e-08 ;  /* 0x00000001ff0c7431 */ /* 0x000fe200000001ff */
[----:B------:R-:W-:Y:S01]  /*59e0*/  UMOV UR8, UR32 ;  /* 0x0000002000087c82 */ /* 0x000fe20008000000 */
[----:B------:R-:W-:Y:S01]  /*59f0*/  HFMA2 R9, -RZ, RZ, 0, 5.9604644775390625e-08 ;  /* 0x00000001ff097431 */ /* 0x000fe200000001ff */
[----:B------:R-:W-:Y:S01]  /*5a00*/  UMOV UR9, 0xc0004010 ;  /* 0xc000401000097882 */ /* 0x000fe20000000000 */
[----:B------:R-:W-:Y:S01]  /*5a10*/  MOV R23, UR7 ;  /* 0x0000000700177c02 */ /* 0x000fe20008000f00 */
[----:B------:R-:W-:Y:S01]  /*5a20*/  IMAD.U32 R16, RZ, RZ, UR6 ;  /* 0x00000006ff107e24 */ /* 0x000fe2000f8e00ff */
[----:B------:R-:W-:Y:S01]  /*5a30*/  MOV R19, UR7 ;  /* 0x0000000700137c02 */ /* 0x000fe20008000f00 */
[----:B------:R-:W-:Y:S01]  /*5a40*/  IMAD.MOV.U32 R13, RZ, RZ, RZ ;  /* 0x000000ffff0d7224 */ /* 0x000fe200078e00ff */
[----:B------:R-:W-:Y:S01]  /*5a50*/  MOV R17, UR7 ;  /* 0x0000000700117c02 */ /* 0x000fe20008000f00 */
[----:B------:R-:W-:Y:S01]  /*5a60*/  IMAD.MOV.U32 R11, RZ, RZ, RZ ;  /* 0x000000ffff0b7224 */ /* 0x000fe200078e00ff */
[----:B------:R-:W-:Y:S01]  /*5a70*/  MOV R14, RZ ;  /* 0x000000ff000e7202 */ /* 0x000fe20000000f00 */
[----:B------:R-:W-:Y:S01]  /*5a80*/  IMAD.MOV.U32 R10, RZ, RZ, 0x1 ;  /* 0x00000001ff0a7424 */ /* 0x000fe200078e00ff */
[----:B------:R-:W-:Y:S01]  /*5a90*/  MOV R21, UR9 ;  /* 0x0000000900157c02 */ /* 0x000fe20008000f00 */
[----:B------:R-:W-:Y:S01]  /*5aa0*/  IMAD.MOV.U32 R8, RZ, RZ, RZ ;  /* 0x000000ffff087224 */ /* 0x000fe200078e00ff */
[----:B------:R-:W-:Y:S01]  /*5ab0*/  UIADD3 UR72, UPT, UPT, UR62, 0x80, URZ ;  /* 0x000000803e487890 */ /* 0x000fe2000fffe0ff */
[----:B------:R-:W-:Y:S01]  /*5ac0*/  IMAD.U32 R20, RZ, RZ, UR8 ;  /* 0x00000008ff147e24 */ /* 0x000fe2000f8e00ff */
        /* <DEDUP_REMOVED lines=8> */
[----:B------:R-:W-:Y:S02]  /*5b50*/  UIADD3 UR52, UPT, UPT, UR53, 0xa0, URZ ;  /* 0x000000a035347890 */ /* 0x000fe4000fffe0ff */
[----:B------:R-:W-:Y:S02]  /*5b60*/  UIADD3 UR50, UPT, UPT, UR34, 0x2, URZ ;  /* 0x0000000222327890 */ /* 0x000fe4000fffe0ff */
[----:B------:R-:W-:Y:S02]  /*5b70*/  UIADD3 UR48, UPT, UPT, UR34, 0x6, URZ ;  /* 0x0000000622307890 */ /* 0x000fe4000fffe0ff */
[----:B------:R-:W-:Y:S02]  /*5b80*/  UIADD3 UR46, UPT, UPT, UR34, 0x400, URZ ;  /* 0x00000400222e7890 */ /* 0x000fe4000fffe0ff */
[----:B------:R-:W-:Y:S01]  /*5b90*/  UIADD3 UR44, UPT, UPT, UR34, 0x402, URZ ;  /* 0x00000402222c7890 */ /* 0x000fe2000fffe0ff */
[----:B------:R-:W-:Y:S01]  /*5ba0*/  UMOV UR8, 0x1 ;  /* 0x0000000100087882 */ /* 0x000fe20000000000 */
[----:B------:R-:W-:Y:S01]  /*5bb0*/  UMOV UR25, URZ ;  /* 0x000000ff00197c82 */ /* 0x000fe20008000000 */
[----:B------:R-:W-:Y:S01]  /*5bc0*/  UMOV UR9, URZ ;  /* 0x000000ff00097c82 */ /* 0x000fe20008000000 */
[----:B------:R-:W-:Y:S01]  /*5bd0*/  UMOV UR77, 0xc0004010 ;  /* 0xc0004010004d7882 */ /* 0x000fe20000000000 */
[----:B------:R-:W-:Y:S01]  /*5be0*/  UMOV UR75, 0xc0004010 ;  /* 0xc0004010004b7882 */ /* 0x000fe20000000000 */
        /* <DEDUP_REMOVED lines=16> */
.L_x_141:
[----:B------:R-:W-:Y:S04]  /*5cf0*/  BSSY.RECONVERGENT B0, `(.L_x_118) ;  /* 0x0000003000007945 */ /* 0x000fe80003800200 */
[----:B-1----:R-:W-:Y:S05]  /*5d00*/  @!P2 BRA `(.L_x_119) ;  /* 0x000000000004a947 */ /* 0x002fea0003800000 */
[----:B------:R-:W-:Y:S05]  /*5d10*/  BPT.TRAP 0x1 ;  /* 0x000000040000795c */ /* 0x000fea0000300000 */
.L_x_119:
[----:B------:R-:W-:Y:S05]  /*5d20*/  BSYNC.RECONVERGENT B0 ;  /* 0x0000000000007941 */ /* 0x000fea0003800200 */
.L_x_118:
[----:B------:R-:W2:Y:S01]  /*5d30*/  LDL R0, [R1] ;  /* 0x0000000001007983 */ /* 0x000ea20000100800 */
[----:B------:R-:W-:Y:S01]  /*5d40*/  ULEA UR6, UR8, UR24, 0x3 ;  /* 0x0000001808067291 */ /* 0x000fe2000f8e18ff */
[----:B------:R-:W-:Y:S08]  /*5d50*/  SHF.L.U32 R2, R8, 0x1f, RZ ;  /* 0x0000001f08027819 */ /* 0x000ff000000006ff */
[----:B------:R-:W1:Y:S01]  /*5d60*/  SYNCS.PHASECHK.TRANS64.TRYWAIT P0, [UR6+0x33800], R2 ;  /* 0x03380002ff0075a7 */ /* 0x000e620008001106 */
[----:B--2---:R-:W-:Y:S11]  /*5d70*/  R2UR UR7, R0 ;  /* 0x00000000000772ca */ /* 0x004ff600000e0000 */
[----:B------:R-:W-:Y:S02]  /*5d80*/  @!UPT UIADD3 URZ, UPT, UPT, URZ, URZ, URZ ;  /* 0x000000fffffff290 */ /* 0x000fe4000fffe0ff */
[----:B------:R-:W-:Y:S01]  /*5d90*/  UISETP.NE.AND UP0, UPT, UR7, 0x2, UPT ;  /* 0x000000020700788c */ /* 0x000fe2000bf05270 */
[----:B-1----:R-:W-:Y:S10]  /*5da0*/  @!P0 BRA `(.L_x_120) ;  /* 0x000000a800a08947 */ /* 0x002ff40003800000 */
.L_x_281:
[----:B------:R-:W-:Y:S05]  /*5db0*/  BRA.U !UP0, `(.L_x_121) ;  /* 0x0000000108047547 */ /* 0x000fea000b800000 */
[----:B------:R-:W-:Y:S05]  /*5dc0*/  BPT.TRAP 0x1 ;  /* 0x000000040000795c */ /* 0x000fea0000300000 */
.L_x_121:
[----:B------:R-:W-:Y:S01]  /*5dd0*/  SHF.L.U32 R4, R11, 0x1f, RZ ;  /* 0x0000001f0b047819 */ /* 0x000fe200000006ff */
[----:B-1----:R-:W-:Y:S02]  /*5de0*/  HFMA2 R0, -RZ, RZ, 0, 2.09808349609375e-05 ;  /* 0x00000160ff007431 */ /* 0x002fe400000001ff */
[----:B------:R-:W-:Y:S01]  /*5df0*/  IMAD.MOV.U32 R2, RZ, RZ, 0x160 ;  /* 0x00000160ff027424 */ /* 0x000fe200078e00ff */
[----:B------:R-:W1:Y:S02]  /*5e00*/  SYNCS.PHASECHK.TRANS64.TRYWAIT P0, [UR24+0x33858], R4 ;  /* 0x03385804ff0075a7 */ /* 0x000e640008001118 */
[----:B-1----:R-:W-:Y:S05]  /*5e10*/  @!P0 BRA `(.L_x_122) ;  /* 0x000000a8009c8947 */ /* 0x002fea0003800000 */
.L_x_283:
[----:B------:R-:W-:Y:S01]  /*5e20*/  UIMAD UR6, UR8, 0x700, UR4 ;  /* 0x00000700080678a4 */ /* 0x000fe2000f8e0204 */
[----:B------:R-:W-:Y:S01]  /*5e30*/  R2UR UR16, R2 ;  /* 0x00000000021072ca */ /* 0x000fe200000e0000 */
[----:B------:R-:W-:Y:S01]  /*5e40*/  UMOV UR32, 0x0 ;  /* 0x0000000000207882 */ /* 0x000fe20000000000 */
[----:B------:R-:W-:Y:S01]  /*5e50*/  R2UR UR26, R22 ;  /* 0x00000000161a72ca */ /* 0x000fe200000e0000 */
[----:B------:R-:W-:Y:S01]  /*5e60*/  UIADD3 UR12, UPT, UPT, UR6, 0x100, URZ ;  /* 0x00000100060c7890 */ /* 0x000fe2000fffe0ff */
[----:B------:R-:W-:Y:S01]  /*5e70*/  R2UR UR27, R23 ;  /* 0x00000000171b72ca */ /* 0x000fe200000e0000 */
[----:B------:R-:W-:Y:S01]  /*5e80*/  UIADD3 UR14, UPT, UPT, UR6, 0x200, URZ ;  /* 0x00000200060e7890 */ /* 0x000fe2000fffe0ff */
[----:B------:R-:W-:Y:S01]  /*5e90*/  R2UR UR18, R0 ;  /* 0x00000000001272ca */ /* 0x000fe200000e0000 */
[----:B------:R-:W-:Y:S01]  /*5ea0*/  UMOV UR33, 0x8200490 ;  /* 0x0820049000217882 */ /* 0x000fe20000000000 */
[----:B------:R-:W-:Y:S01]  /*5eb0*/  UMOV UR7, 0xc0004010 ;  /* 0xc000401000077882 */ /* 0x000fe20000000000 */
[----:B------:R-:W-:Y:S01]  /*5ec0*/  UMOV UR10, 0x0 ;  /* 0x00000000000a7882 */ /* 0x000fe20000000000 */
[----:B------:R-:W-:Y:S01]  /*5ed0*/  UMOV UR11, 0x8200490 ;  /* 0x08200490000b7882 */ /* 0x000fe20000000000 */
[----:B------:R-:W-:Y:S01]  /*5ee0*/  UMOV UR13, 0xc0004010 ;  /* 0xc0004010000d7882 */ /* 0x000fe20000000000 */
[----:B------:R-:W-:Y:S01]  /*5ef0*/  IMAD.MOV.U32 R2, RZ, RZ, 0x160 ;  /* 0x00000160ff027424 */ /* 0x000fe200078e00ff */
[----:B------:R2:W-:Y:S01]  /*5f00*/  UTCHMMA gdesc[UR42], gdesc[UR6], tmem[UR16], tmem[UR32], idesc[UR33], !UPT ;  /* 0x00ff20062a0075ea */ /* 0x0005e2000f800010 */
[----:B------:R-:W-:Y:S01]  /*5f10*/  UMOV UR15, 0xc0004010 ;  /* 0xc0004010000f7882 */ /* 0x000fe20000000000 */
[----:B-1----:R-:W-:Y:S01]  /*5f20*/  IMAD.MOV.U32 R3, RZ, RZ, 0x160 ;  /* 0x00000160ff037424 */ /* 0x002fe200078e00ff */
[----:B------:R-:W-:Y:S01]  /*5f30*/  UMOV UR17, 0xc0004010 ;  /* 0xc000401000117882 */ /* 0x000fe20000000000 */
[----:B------:R-:W-:Y:S01]  /*5f40*/  R2UR UR20, R2 ;  /* 0x00000000021472ca */ /* 0x000fe200000e0000 */
[----:B------:R-:W-:Y:S01]  /*5f50*/  IMAD.MOV.U32 R0, RZ, RZ, 0x160 ;  /* 0x00000160ff007424 */ /* 0x000fe200078e00ff */
[----:B------:R1:W-:Y:S01]  /*5f60*/  UTCHMMA gdesc[UR26], gdesc[UR12], tmem[UR18], tmem[UR10], idesc[UR11], UPT ;  /* 0x00ff0a0c1a0075ea */ /* 0x0003e2000b800012 */
[----:B------:R-:W-:Y:S03]  /*5f70*/  R2UR UR21, R3 ;  /* 0x00000000031572ca */ /* 0x000fe600000e0000 */
[C---:B------:R-:W-:Y:S02]  /*5f80*/  R2UR UR23, R0.reuse ;  /* 0x00000000001772ca */ /* 0x040fe400000e0000 */
[C---:B------:R-:W-:Y:S02]  /*5f90*/  R2UR UR22, R0.reuse ;  /* 0x00000000001672ca */ /* 0x040fe400000e0000 */
[----:B------:R-:W-:Y:S01]  /*5fa0*/  R2UR UR19, R0 ;  /* 0x00000000001372ca */ /* 0x000fe200000e0000 */
[----:B--2---:R-:W-:Y:S01]  /*5fb0*/  UIADD3 UR16, UPT, UPT, UR6, 0x400, URZ ;  /* 0x0000040006107890 */ /* 0x004fe2000fffe0ff */
[----:B------:R-:W-:Y:S02]  /*5fc0*/  R2UR UR32, R20 ;  /* 0x00000000142072ca */ /* 0x000fe400000e0000 */
[----:B------:R-:W-:Y:S01]  /*5fd0*/  R2UR UR33, R21 ;  /* 0x00000000152172ca */ /* 0x000fe200000e0000 */
[----:B-1----:R-:W-:Y:S02]  /*5fe0*/  UIADD3 UR10, UPT, UPT, UR6, 0x300, URZ ;  /* 0x00000300060a7890 */ /* 0x002fe4000fffe0ff */
[----:B------:R-:W-:Y:S02]  /*5ff0*/  UIADD3 UR12, UPT, UPT, UR6, 0x500, URZ ;  /* 0x00000500060c7890 */ /* 0x000fe4000fffe0ff */
[----:B------:R-:W-:Y:S01]  /*6000*/  UIADD3 UR6, UPT, UPT, UR6, 0x600, URZ ;  /* 0x0000060006067890 */ /* 0x000fe2000fffe0ff */
[----:B------:R-:W-:Y:S01]  /*6010*/  UMOV UR26, 0x0 ;  /* 0x00000000001a7882 */ /* 0x000fe20000000000 */
[----:B------:R-:W-:Y:S01]  /*6020*/  UMOV UR27, 0x8200490 ;  /* 0x08200490001b7882 */ /* 0x000fe20000000000 */
[----:B------:R-:W-:Y:S05]  /*6030*/  UMOV UR11, 0xc0004010 ;  /* 0xc0004010000b7882 */ /* 0x000fea0000000000 */
[----:B------:R1:W-:Y:S02]  /*6040*/  UTCHMMA gdesc[UR32], gdesc[UR14], tmem[UR20], tmem[UR26], idesc[UR27], UPT ;  /* 0x00ff1a0e200075ea */ /* 0x0003e4000b800014 */
[----:B-1----:R-:W-:Y:S01]  /*6050*/  R2UR UR26, R18 ;  /* 0x00000000121a72ca */ /* 0x002fe200000e0000 */
[----:B------:R-:W-:Y:S01]  /*6060*/  UMOV UR32, 0x0 ;  /* 0x0000000000207882 */ /* 0x000fe20000000000 */
[----:B------:R-:W-:Y:S01]  /*6070*/  R2UR UR27, R19 ;  /* 0x00000000131b72ca */ /* 0x000fe200000e0000 */
[----:B------:R-:W-:Y:S01]  /*6080*/  UMOV UR33, 0x8200490 ;  /* 0x0820049000217882 */ /* 0x000fe20000000000 */
[----:B------:R-:W-:Y:S02]  /*6090*/  R2UR UR14, R16 ;  /* 0x00000000100e72ca */ /* 0x000fe400000e0000 */
[----:B------:R-:W-:Y:S09]  /*60a0*/  R2UR UR15, R17 ;  /* 0x00000000110f72ca */ /* 0x000ff200000e0000 */
[----:B------:R1:W-:Y:S02]  /*60b0*/  UTCHMMA gdesc[UR26], gdesc[UR10], tmem[UR21], tmem[UR32], idesc[UR33], UPT ;  /* 0x00ff200a1a0075ea */ /* 0x0003e4000b800015 */
[----:B-1----:R-:W-:Y:S01]  /*60c0*/  UIADD3 UR33, UPT, UPT, UR8, 0x1, URZ ;  /* 0x0000000108217890 */ /* 0x002fe2000fffe0ff */
[----:B------:R-:W-:Y:S01]  /*60d0*/  UMOV UR10, 0x0 ;  /* 0x00000000000a7882 */ /* 0x000fe20000000000 */
[----:B------:R-:W-:Y:S01]  /*60e0*/  UMOV UR11, 0x8200490 ;  /* 0x08200490000b7882 */ /* 0x000fe20000000000 */
[----:B------:R-:W-:Y:S01]  /*60f0*/  UMOV UR26, 0x0 ;  /* 0x00000000001a7882 */ /* 0x000fe20000000000 */
[----:B------:R1:W-:Y:S01]  /*6100*/  UTCHMMA gdesc[UR14], gdesc[UR16], tmem[UR23], tmem[UR10], idesc[UR11], UPT ;  /* 0x00ff0a100e0075ea */ /* 0x0003e2000b800017 */
[----:B------:R-:W-:Y:S02]  /*6110*/  UMOV UR27, 0x8200490 ;  /* 0x08200490001b7882 */ /* 0x000fe40000000000 */
[----:B------:R2:W-:Y:S01]  /*6120*/  UTCHMMA gdesc[UR76], gdesc[UR12], tmem[UR22], tmem[UR26], idesc[UR27], UPT ;  /* 0x00ff1a0c4c0075ea */ /* 0x0005e2000b800016 */
[----:B-1----:R-:W-:Y:S01]  /*6130*/  UMOV UR14, 0x0 ;  /* 0x00000000000e7882 */ /* 0x002fe20000000000 */
[----:B------:R-:W-:Y:S02]  /*6140*/  UMOV UR15, 0x8200490 ;  /* 0x08200490000f7882 */ /* 0x000fe40000000000 */
[----:B------:R2:W-:Y:S01]  /*6150*/  UTCHMMA gdesc[UR74], gdesc[UR6], tmem[UR19], tmem[UR14], idesc[UR15], UPT ;  /* 0x00ff0e064a0075ea */ /* 0x0005e2000b800013 */
[----:B------:R-:W-:Y:S05]  /*6160*/  BRA.U !UP0, `(.L_x_123) ;  /* 0x0000000108047547 */ /* 0x000fea000b800000 */
[----:B--2---:R-:W-:Y:S05]  /*6170*/  BPT.TRAP 0x1 ;  /* 0x000000040000795c */ /* 0x004fea0000300000 */
.L_x_123:
[----:B--2---:R-:W-:Y:S09]  /*6180*/  UIADD3 UR6, UPT, UPT, UR24, 0x33850, URZ ;  /* 0x0003385018067890 */ /* 0x004ff2000fffe0ff */
[----:B------:R1:W-:Y:S01]  /*6190*/  UTCBAR [UR6], URZ ;  /* 0x000000ff060073e9 */ /* 0x0003e200080000ff */
[----:B------:R-:W-:Y:S05]  /*61a0*/  BRA.U !UP0, `(.L_x_124) ;  /* 0x0000000108047547 */ /* 0x000fea000b800000 */
[----:B-1----:R-:W-:Y:S05]  /*61b0*/  BPT.TRAP 0x1 ;  /* 0x000000040000795c */ /* 0x002fea0000300000 */
.L_x_124:
[----:B------:R-:W-:Y:S04]  /*61c0*/  SHF.L.U32 R2, R14, 0x1f, RZ ;  /* 0x0000001f0e027819 */ /* 0x000fe800000006ff */
[----:B------:R-:W2:Y:S02]  /*61d0*/  SYNCS.PHASECHK.TRANS64.TRYWAIT P0, [UR24+0x33890], R2 ;  /* 0x03389002ff0075a7 */ /* 0x000ea40008001118 */
[----:B--2---:R-:W-:Y:S05]  /*61e0*/  @!P0 BRA `(.L_x_125) ;  /* 0x000000a400c08947 */ /* 0x004fea0003800000 */
.L_x_285:
[----:B------:R-:W-:Y:S05]  /*61f0*/  BRA.U !UP0, `(.L_x_126) ;  /* 0x0000000108047547 */ /* 0x000fea000b800000 */
[----:B-1----:R-:W-:Y:S05]  /*6200*/  BPT.TRAP 0x1 ;  /* 0x000000040000795c */ /* 0x002fea0000300000 */
.L_x_126:
[----:B--2---:R-:W-:Y:S04]  /*6210*/  SHF.L.U32 R2, R13, 0x1f, RZ ;  /* 0x0000001f0d027819 */ /* 0x004fe800000006ff */
[----:B------:R-:W2:Y:S02]  /*6220*/  SYNCS.PHASECHK.TRANS64.TRYWAIT P0, [UR24+0x33868], R2 ;  /* 0x03386802ff0075a7 */ /* 0x000ea40008001118 */
[----:B--2---:R-:W-:Y:S05]  /*6230*/  @!P0 BRA `(.L_x_127) ;  /* 0x000000a400c48947 */ /* 0x004fea0003800000 */
.L_x_287:
[----:B------:R-:W-:Y:S01]  /*6240*/  ELECT P0, URZ, PT ;  /* 0x0000000000ff782f */ /* 0x000fe20003800000 */
[----:B--2---:R-:W-:Y:S01]  /*6250*/  IMAD.MOV.U32 R2, RZ, RZ, 0xe0 ;  /* 0x000000e0ff027424 */ /* 0x004fe200078e00ff */
[----:B------:R-:W-:Y:S01]  /*6260*/  UMOV UR22, 0x0 ;  /* 0x0000000000167882 */ /* 0x000fe20000000000 */
[----:B------:R-:W-:Y:S01]  /*6270*/  UMOV UR23, 0x81d8490 ;  /* 0x081d849000177882 */ /* 0x000fe20000000000 */
[----:B------:R-:W-:Y:S01]  /*6280*/  UMOV UR26, 0x0 ;  /* 0x00000000001a7882 */ /* 0x000fe20000000000 */
[----:B------:R-:W-:Y:S01]  /*6290*/  UMOV UR27, 0x81d8490 ;  /* 0x081d8490001b7882 */ /* 0x000fe20000000000 */
[C---:B------:R-:W-:Y:S01]  /*62a0*/  R2UR UR11, R2.reuse ;  /* 0x00000000020b72ca */ /* 0x040fe200000e0000 */
[----:B------:R-:W-:Y:S01]  /*62b0*/  IMAD.MOV.U32 R0, RZ, RZ, 0xe0 ;  /* 0x000000e0ff007424 */ /* 0x000fe200078e00ff */
[C---:B------:R-:W-:Y:S01]  /*62c0*/  R2UR UR18, R2.reuse ;  /* 0x00000000021272ca */ /* 0x040fe200000e0000 */
[----:B------:R-:W-:Y:S01]  /*62d0*/  IMAD.MOV.U32 R3, RZ, RZ, 0xe0 ;  /* 0x000000e0ff037424 */ /* 0x000fe200078e00ff */
[----:B------:R-:W-:Y:S02]  /*62e0*/  R2UR UR15, R2 ;  /* 0x00000000020f72ca */ /* 0x000fe400000e0000 */
[----:B------:R-:W-:Y:S02]  /*62f0*/  ELECT P1, URZ, PT ;  /* 0x0000000000ff782f */ /* 0x000fe40003820000 */
[----:B------:R-:W-:Y:S01]  /*6300*/  R2UR UR16, R0 ;  /* 0x00000000001072ca */ /* 0x000fe200000e0000 */
[----:B------:R-:W-:Y:S01]  /*6310*/  @P0 IMAD.MOV.U32 R27, RZ, RZ, 0x40004040 ;  /* 0x40004040ff1b0424 */ /* 0x000fe200078e00ff */
[----:B------:R-:W-:Y:S01]  /*6320*/  @P0 R2UR UR7, R5 ;  /* 0x00000000050702ca */ /* 0x000fe200000e0000 */
[----:B------:R-:W-:Y:S01]  /*6330*/  @P0 IMAD.MOV.U32 R25, RZ, RZ, -0x3fffbff0 ;  /* 0xc0004010ff190424 */ /* 0x000fe200078e00ff */
[----:B-1----:R-:W-:Y:S02]  /*6340*/  @P0 R2UR UR6, R6 ;  /* 0x00000000060602ca */ /* 0x002fe400000e0000 */
[----:B------:R-:W-:Y:S02]  /*6350*/  @P0 R2UR UR13, R27 ;  /* 0x000000001b0d02ca */ /* 0x000fe400000e0000 */
[C---:B------:R-:W-:Y:S02]  /*6360*/  R2UR UR19, R3.reuse ;  /* 0x00000000031372ca */ /* 0x040fe400000e0000 */
[C---:B------:R-:W-:Y:S02]  /*6370*/  R2UR UR17, R0.reuse ;  /* 0x00000000001172ca */ /* 0x040fe400000e0000 */
[----:B------:R-:W-:Y:S02]  /*6380*/  R2UR UR20, R0 ;  /* 0x00000000001472ca */ /* 0x000fe400000e0000 */
[----:B------:R-:W-:Y:S01]  /*6390*/  R2UR UR14, R3 ;  /* 0x00000000030e72ca */ /* 0x000fe200000e0000 */
[----:B------:R-:W-:Y:S01]  /*63a0*/  IMAD.U32 R26, RZ, RZ, UR7 ;  /* 0x00000007ff1a7e24 */ /* 0x000fe2000f8e00ff */
[----:B------:R-:W-:Y:S01]  /*63b0*/  @P0 R2UR UR7, R25 ;  /* 0x00000000190702ca */ /* 0x000fe200000e0000 */
[----:B------:R-:W-:Y:S02]  /*63c0*/  IMAD.U32 R24, RZ, RZ, UR6 ;  /* 0x00000006ff187e24 */ /* 0x000fe4000f8e00ff */
[----:B------:R-:W-:Y:S01]  /*63d0*/  @P1 VIADD R3, R6, 0xc0 ;  /* 0x000000c006031836 */ /* 0x000fe20000000000 */
[----:B------:R-:W-:Y:S02]  /*63e0*/  @P0 R2UR UR12, R26 ;  /* 0x000000001a0c02ca */ /* 0x000fe400000e0000 */
[----:B------:R-:W-:Y:S02]  /*63f0*/  @P0 R2UR UR6, R24 ;  /* 0x00000000180602ca */ /* 0x000fe400000e0000 */
[----:B------:R-:W-:Y:S02]  /*6400*/  ELECT P0, URZ, PT ;  /* 0x0000000000ff782f */ /* 0x000fe40003800000 */
[----:B------:R-:W-:Y:S09]  /*6410*/  @P1 R2UR UR10, R3 ;  /* 0x00000000030a12ca */ /* 0x000ff200000e0000 */
[----:B------:R1:W-:Y:S02]  /*6420*/  UTCHMMA gdesc[UR12], gdesc[UR6], tmem[UR11], tmem[UR22], idesc[UR23], !UPT ;  /* 0x00ff16060c0075ea */ /* 0x0003e4000f80000b */
[----:B------:R-:W-:Y:S02]  /*6430*/  @P0 VIADD R2, R6, 0xe0 ;  /* 0x000000e006020836 */ /* 0x000fe40000000000 */
[----:B------:R-:W-:Y:S05]  /*6440*/  @P0 VIADD R0, R5, 0x380 ;  /* 0x0000038005000836 */ /* 0x000fea0000000000 */
[----:B------:R-:W-:Y:S01]  /*6450*/  @P0 R2UR UR8, R0 ;  /* 0x00000000000802ca */ /* 0x000fe200000e0000 */
[----:B-1----:R-:W-:Y:S01]  /*6460*/  UMOV UR6, 0x0 ;  /* 0x0000000000067882 */ /* 0x002fe20000000000 */
[----:B------:R-:W-:Y:S01]  /*6470*/  UMOV UR7, 0x81d8490 ;  /* 0x081d849000077882 */ /* 0x000fe20000000000 */
[----:B------:R-:W-:Y:S01]  /*6480*/  UMOV UR12, 0x0 ;  /* 0x00000000000c7882 */ /* 0x000fe20000000000 */
[----:B------:R1:W-:Y:S01]  /*6490*/  UTCHMMA gdesc[UR72], gdesc[UR60], tmem[UR16], tmem[UR6], idesc[UR7], UPT ;  /* 0x00ff063c480075ea */ /* 0x0003e2000b800010 */
[----:B------:R-:W-:Y:S01]  /*64a0*/  UTCHMMA gdesc[UR70], gdesc[UR58], tmem[UR19], tmem[UR22], idesc[UR23], UPT ;  /* 0x00ff163a460075ea */ /* 0x000fe2000b800013 */
[----:B------:R-:W-:Y:S01]  /*64b0*/  UTCHMMA gdesc[UR68], gdesc[UR56], tmem[UR18], tmem[UR26], idesc[UR27], UPT ;  /* 0x00ff1a38440075ea */ /* 0x000fe2000b800012 */
[----:B------:R-:W-:Y:S01]  /*64c0*/  UMOV UR13, 0x81d8490 ;  /* 0x081d8490000d7882 */ /* 0x000fe20000000000 */
[----:B------:R-:W-:Y:S01]  /*64d0*/  UMOV UR11, 0xc0004010 ;  /* 0xc0004010000b7882 */ /* 0x000fe20000000000 */
[----:B------:R2:W-:Y:S01]  /*64e0*/  UTCHMMA gdesc[UR66], gdesc[UR54], tmem[UR17], tmem[UR12], idesc[UR13], UPT ;  /* 0x00ff0c36420075ea */ /* 0x0005e2000b800011 */
[----:B------:R3:W-:Y:S01]  /*64f0*/  UTCHMMA gdesc[UR64], gdesc[UR52], tmem[UR14], tmem[UR22], idesc[UR23], UPT ;  /* 0x00ff1634400075ea */ /* 0x0007e2000b80000e */
[----:B-1----:R-:W-:Y:S01]  /*6500*/  @P0 R2UR UR6, R2 ;  /* 0x00000000020602ca */ /* 0x002fe200000e0000 */
[----:B------:R-:W-:Y:S01]  /*6510*/  UMOV UR16, 0x0 ;  /* 0x0000000000107882 */ /* 0x000fe20000000000 */
[----:B------:R-:W-:Y:S01]  /*6520*/  UMOV UR7, 0xc0004010 ;  /* 0xc000401000077882 */ /* 0x000fe20000000000 */
[----:B--2---:R-:W-:Y:S01]  /*6530*/  UMOV UR17, 0x81d8490 ;  /* 0x081d849000117882 */ /* 0x004fe20000000000 */
[----:B------:R-:W-:Y:S01]  /*6540*/  UMOV UR12, UR8 ;  /* 0x00000008000c7c82 */ /* 0x000fe20008000000 */
[----:B------:R-:W-:Y:S01]  /*6550*/  UMOV UR13, 0x40004040 ;  /* 0x40004040000d7882 */ /* 0x000fe20000000000 */
[----:B------:R3:W-:Y:S07]  /*6560*/  UTCHMMA gdesc[UR62], gdesc[UR10], tmem[UR15], tmem[UR16], idesc[UR17], UPT ;  /* 0x00ff100a3e0075ea */ /* 0x0007ee000b80000f */
[----:B------:R3:W-:Y:S01]  /*6570*/  UTCHMMA gdesc[UR12], gdesc[UR6], tmem[UR20], tmem[UR26], idesc[UR27], UPT ;  /* 0x00ff1a060c0075ea */ /* 0x0007e2000b800014 */
[----:B------:R-:W-:Y:S05]  /*6580*/  BRA.U !UP0, `(.L_x_128) ;  /* 0x0000000108047547 */ /* 0x000fea000b800000 */
[----:B---3--:R-:W-:Y:S05]  /*6590*/  BPT.TRAP 0x1 ;  /* 0x000000040000795c */ /* 0x008fea0000300000 */
.L_x_128:
[----:B---3--:R-:W-:Y:S01]  /*65a0*/  UIMAD UR6, UR9, 0x700, UR5 ;  /* 0x00000700090678a4 */ /* 0x008fe2000f8e0205 */
[----:B------:R-:W-:Y:S01]  /*65b0*/  CS2R R2, SRZ ;  /* 0x0000000000027805 */ /* 0x000fe2000001ff00 */
[----:B------:R-:W-:Y:S01]  /*65c0*/  UISETP.NE.U32.AND UP2, UPT, UR25, URZ, UPT ;  /* 0x000000ff1900728c */ /* 0x000fe2000bf45070 */
[----:B------:R-:W-:Y:S01]  /*65d0*/  IMAD.MOV.U32 R0, RZ, RZ, RZ ;  /* 0x000000ffff007224 */ /* 0x000fe200078e00ff */
[----:B------:R-:W-:Y:S01]  /*65e0*/  UIADD3 UR8, UPT, UPT, UR24, 0x33870, URZ ;  /* 0x0003387018087890 */ /* 0x000fe2000fffe0ff */
[----:B------:R-:W-:Y:S01]  /*65f0*/  BSSY.RECONVERGENT B0, `(.L_x_129) ;  /* 0x0000031000007945 */ /* 0x000fe20003800200 */
[----:B------:R-:W-:Y:S01]  /*6600*/  UIADD3 UR10, UPT, UPT, UR6, 0x20, URZ ;  /* 0x00000020060a7890 */ /* 0x000fe2000fffe0ff */
[----:B------:R-:W-:Y:S01]  /*6610*/  R2UR UR14, R3 ;  /* 0x00000000030e72ca */ /* 0x000fe200000e0000 */
[----:B------:R-:W-:Y:S01]  /*6620*/  UIADD3 UR16, UPT, UPT, UR34, 0x4, URZ ;  /* 0x0000000422107890 */ /* 0x000fe2000fffe0ff */
[----:B------:R-:W-:Y:S01]  /*6630*/  R2UR UR15, R2 ;  /* 0x00000000020f72ca */ /* 0x000fe200000e0000 */
[----:B------:R-:W-:Y:S01]  /*6640*/  UIADD3 UR18, UPT, UPT, UR6, 0x40, URZ ;  /* 0x0000004006127890 */ /* 0x000fe2000fffe0ff */
[----:B------:R-:W-:Y:S01]  /*6650*/  R2UR UR20, R0 ;  /* 0x00000000001472ca */ /* 0x000fe200000e0000 */
[----:B------:R-:W-:Y:S01]  /*6660*/  UMOV UR26, 0x0 ;  /* 0x00000000001a7882 */ /* 0x000fe20000000000 */
[----:B------:R1:W-:Y:S01]  /*6670*/  UTCBAR [UR8], URZ ;  /* 0x000000ff080073e9 */ /* 0x0003e200080000ff */
[----:B------:R-:W-:Y:S01]  /*6680*/  UMOV UR27, 0x81d0490 ;  /* 0x081d0490001b7882 */ /* 0x000fe20000000000 */
[----:B------:R-:W-:Y:S01]  /*6690*/  UMOV UR7, 0xc0004010 ;  /* 0xc000401000077882 */ /* 0x000fe20000000000 */
[----:B------:R-:W-:Y:S01]  /*66a0*/  UMOV UR12, 0x0 ;  /* 0x00000000000c7882 */ /* 0x000fe20000000000 */
[----:B------:R-:W-:Y:S01]  /*66b0*/  UMOV UR13, 0x81d0490 ;  /* 0x081d0490000d7882 */ /* 0x000fe20000000000 */
[----:B------:R-:W-:Y:S01]  /*66c0*/  UMOV UR11, 0xc0004010 ;  /* 0xc0004010000b7882 */ /* 0x000fe20000000000 */
[----:B------:R-:W-:Y:S01]  /*66d0*/  UMOV UR17, 0x40004040 ;  /* 0x4000404000117882 */ /* 0x000fe20000000000 */
[----:B------:R2:W-:Y:S01]  /*66e0*/  UTCHMMA gdesc[UR34], gdesc[UR6], tmem[UR14], tmem[UR26], idesc[UR27], UP2 ;  /* 0x00ff1a06220075ea */ /* 0x0005e2000900000e */
[----:B------:R-:W-:Y:S01]  /*66f0*/  UMOV UR19, 0xc0004010 ;  /* 0xc000401000137882 */ /* 0x000fe20000000000 */
[----:B------:R3:W-:Y:S01]  /*6700*/  UTCHMMA gdesc[UR50], gdesc[UR10], tmem[UR15], tmem[UR12], idesc[UR13], UPT ;  /* 0x00ff0c0a320075ea */ /* 0x0007e2000b80000f */
[C---:B------:R-:W-:Y:S01]  /*6710*/  R2UR UR21, R2.reuse ;  /* 0x00000000021572ca */ /* 0x040fe200000e0000 */
[----:B------:R4:W-:Y:S01]  /*6720*/  UTCHMMA gdesc[UR16], gdesc[UR18], tmem[UR20], tmem[UR26], idesc[UR27], UPT ;  /* 0x00ff1a12100075ea */ /* 0x0009e2000b800014 */
[----:B------:R-:W-:Y:S02]  /*6730*/  R2UR UR23, R2 ;  /* 0x00000000021772ca */ /* 0x000fe400000e0000 */
[C---:B------:R-:W-:Y:S02]  /*6740*/  R2UR UR25, R0.reuse ;  /* 0x00000000001972ca */ /* 0x040fe400000e0000 */
[----:B------:R-:W-:Y:S02]  /*6750*/  R2UR UR22, R0 ;  /* 0x00000000001672ca */ /* 0x000fe400000e0000 */
[----:B------:R-:W-:Y:S02]  /*6760*/  LOP3.LUT R12, R12, 0x1, RZ, 0x3c, !PT ;  /* 0x000000010c0c7812 */ /* 0x000fe400078e3cff */
[----:B-1----:R-:W-:Y:S01]  /*6770*/  R2UR UR8, R0 ;  /* 0x00000000000872ca */ /* 0x002fe200000e0000 */
[----:B--2---:R-:W-:Y:S02]  /*6780*/  UIADD3 UR14, UPT, UPT, UR6, 0x80, URZ ;  /* 0x00000080060e7890 */ /* 0x004fe4000fffe0ff */
[----:B---3--:R-:W-:Y:S02]  /*6790*/  UIADD3 UR12, UPT, UPT, UR6, 0x60, URZ ;  /* 0x00000060060c7890 */ /* 0x008fe4000fffe0ff */
[----:B------:R-:W-:Y:S02]  /*67a0*/  UIADD3 UR10, UPT, UPT, UR6, 0xa0, URZ ;  /* 0x000000a0060a7890 */ /* 0x000fe4000fffe0ff */
[----:B----4-:R-:W-:Y:S02]  /*67b0*/  UIADD3 UR18, UPT, UPT, UR6, 0xc0, URZ ;  /* 0x000000c006127890 */ /* 0x010fe4000fffe0ff */
[----:B------:R-:W-:Y:S01]  /*67c0*/  UIADD3 UR6, UPT, UPT, UR6, 0xe0, URZ ;  /* 0x000000e006067890 */ /* 0x000fe2000fffe0ff */
[----:B------:R-:W-:Y:S01]  /*67d0*/  UMOV UR13, 0xc0004010 ;  /* 0xc0004010000d7882 */ /* 0x000fe20000000000 */
[----:B------:R-:W-:Y:S01]  /*67e0*/  UMOV UR16, 0x0 ;  /* 0x0000000000107882 */ /* 0x000fe20000000000 */
[----:B------:R1:W-:Y:S01]  /*67f0*/  UTCHMMA gdesc[UR48], gdesc[UR12], tmem[UR21], tmem[UR26], idesc[UR27], UPT ;  /* 0x00ff1a0c300075ea */ /* 0x0003e2000b800015 */
[----:B------:R-:W-:Y:S01]  /*6800*/  UMOV UR17, 0x81d0490 ;  /* 0x081d049000117882 */ /* 0x000fe20000000000 */
[----:B------:R-:W-:Y:S01]  /*6810*/  UMOV UR15, 0xc0004010 ;  /* 0xc0004010000f7882 */ /* 0x000fe20000000000 */
[----:B------:R-:W-:Y:S01]  /*6820*/  UMOV UR20, 0x0 ;  /* 0x0000000000147882 */ /* 0x000fe20000000000 */
[----:B------:R2:W-:Y:S01]  /*6830*/  UTCHMMA gdesc[UR46], gdesc[UR14], tmem[UR23], tmem[UR16], idesc[UR17], UPT ;  /* 0x00ff100e2e0075ea */ /* 0x0005e2000b800017 */
[----:B------:R3:W-:Y:S01]  /*6840*/  UTCHMMA gdesc[UR44], gdesc[UR10], tmem[UR25], tmem[UR26], idesc[UR27], UPT ;  /* 0x00ff1a0a2c0075ea */ /* 0x0007e2000b800019 */
[----:B-1----:R-:W-:Y:S01]  /*6850*/  UIADD3 UR12, UPT, UPT, UR34, 0x406, URZ ;  /* 0x00000406220c7890 */ /* 0x002fe2000fffe0ff */
[----:B------:R-:W-:Y:S01]  /*6860*/  UMOV UR21, 0x81d0490 ;  /* 0x081d049000157882 */ /* 0x000fe20000000000 */
[----:B------:R-:W-:Y:S01]  /*6870*/  UMOV UR13, 0x40004040 ;  /* 0x40004040000d7882 */ /* 0x000fe20000000000 */
[----:B--2---:R-:W-:Y:S01]  /*6880*/  UIADD3 UR16, UPT, UPT, UR34, 0x404, URZ ;  /* 0x0000040422107890 */ /* 0x004fe2000fffe0ff */
[----:B------:R-:W-:Y:S01]  /*6890*/  UMOV UR14, 0x0 ;  /* 0x00000000000e7882 */ /* 0x000fe20000000000 */
[----:B------:R-:W-:Y:S01]  /*68a0*/  UMOV UR15, 0x81d0490 ;  /* 0x081d0490000f7882 */ /* 0x000fe20000000000 */
[----:B------:R-:W-:Y:S06]  /*68b0*/  UMOV UR17, 0x40004040 ;  /* 0x4000404000117882 */ /* 0x000fec0000000000 */
[----:B------:R3:W-:Y:S01]  /*68c0*/  UTCHMMA gdesc[UR16], gdesc[UR18], tmem[UR22], tmem[UR14], idesc[UR15], UPT ;  /* 0x00ff0e12100075ea */ /* 0x0007e2000b800016 */
[----:B------:R3:W-:Y:S01]  /*68d0*/  UTCHMMA gdesc[UR12], gdesc[UR6], tmem[UR8], tmem[UR20], idesc[UR21], UPT ;  /* 0x00ff14060c0075ea */ /* 0x0007e2000b800008 */
[----:B------:R-:W-:Y:S05]  /*68e0*/  @!P2 BRA `(.L_x_130) ;  /* 0x000000000004a947 */ /* 0x000fea0003800000 */
[----:B---3--:R-:W-:Y:S05]  /*68f0*/  BPT.TRAP 0x1 ;  /* 0x000000040000795c */ /* 0x008fea0000300000 */
.L_x_130:
[----:B---3--:R-:W-:Y:S05]  /*6900*/  BSYNC.RECONVERGENT B0 ;  /* 0x0000000000007941 */ /* 0x008fea0003800200 */
.L_x_129:
[----:B------:R-:W-:Y:S02]  /*6910*/  ULEA UR7, UR9, UR24, 0x3 ;  /* 0x0000001809077291 */ /* 0x000fe4000f8e18ff */
[----:B------:R-:W-:Y:S02]  /*6920*/  UIADD3 UR9, UPT, UPT, UR9, 0x1, URZ ;  /* 0x0000000109097890 */ /* 0x000fe4000fffe0ff */
[----:B------:R-:W-:Y:S02]  /*6930*/  UIADD3 UR6, UPT, UPT, UR7, 0x33810, URZ ;  /* 0x0003381007067890 */ /* 0x000fe4000fffe0ff */
[----:B------:R-:W-:Y:S04]  /*6940*/  UISETP.NE.AND UP2, UPT, UR9, 0x2, UPT ;  /* 0x000000020900788c */ /* 0x000fe8000bf45270 */
[----:B------:R-:W-:Y:S03]  /*6950*/  USEL UR9, UR9, URZ, UP2 ;  /* 0x000000ff09097287 */ /* 0x000fe60009000000 */
[----:B------:R1:W-:Y:S01]  /*6960*/  UTCBAR [UR6], URZ ;  /* 0x000000ff060073e9 */ /* 0x0003e200080000ff */
[----:B------:R-:W-:Y:S08]  /*6970*/  BRA.U !UP0, `(.L_x_131) ;  /* 0x0000000108047547 */ /* 0x000ff0000b800000 */
[----:B-1----:R-:W-:Y:S05]  /*6980*/  BPT.TRAP 0x1 ;  /* 0x000000040000795c */ /* 0x002fea0000300000 */
.L_x_131:
[----:B------:R-:W-:Y:S01]  /*6990*/  LOP3.LUT R14, R14, 0x1, RZ, 0x3c, !PT ;  /* 0x000000010e0e7812 */ /* 0x000fe200078e3cff */
[----:B-1----:R-:W-:Y:S09]  /*69a0*/  UIADD3 UR6, UPT, UPT, UR24, 0x33898, URZ ;  /* 0x0003389818067890 */ /* 0x002ff2000fffe0ff */
[----:B------:R1:W-:Y:S01]  /*69b0*/  UTCBAR [UR6], URZ ;  /* 0x000000ff060073e9 */ /* 0x0003e200080000ff */
[----:B------:R-:W-:Y:S05]  /*69c0*/  BRA.U !UP0, `(.L_x_132) ;  /* 0x0000000108047547 */ /* 0x000fea000b800000 */
[----:B-1----:R-:W-:Y:S05]  /*69d0*/  BPT.TRAP 0x1 ;  /* 0x000000040000795c */ /* 0x002fea0000300000 */
.L_x_132:
[----:B------:R-:W-:Y:S04]  /*69e0*/  SHF.L.U32 R2, R12, 0x1f, RZ ;  /* 0x0000001f0c027819 */ /* 0x000fe800000006ff */
[----:B------:R-:W2:Y:S02]  /*69f0*/  SYNCS.PHASECHK.TRANS64.TRYWAIT P0, [UR24+0x33878], R2 ;  /* 0x03387802ff0075a7 */ /* 0x000ea40008001118 */
[----:B--2---:R-:W-:Y:S05]  /*6a00*/  @!P0 BRA `(.L_x_133) ;  /* 0x0000009c00e88947 */ /* 0x004fea0003800000 */
.L_x_289:
[----:B------:R-:W-:Y:S05]  /*6a10*/  BRA.U !UP1, `(.L_x_134) ;  /* 0x0000000109047547 */ /* 0x000fea000b800000 */
[----:B-1----:R-:W-:Y:S05]  /*6a20*/  BPT.TRAP 0x1 ;  /* 0x000000040000795c */ /* 0x002fea0000300000 */
.L_x_134:
[----:B------:R-:W-:Y:S01]  /*6a30*/  SHF.L.U32 R4, R9, 0x1f, RZ ;  /* 0x0000001f09047819 */ /* 0x000fe200000006ff */
[----:B--2---:R-:W-:Y:S02]  /*6a40*/  HFMA2 R0, -RZ, RZ, 0, 1.33514404296875e-05 ;  /* 0x000000e0ff007431 */ /* 0x004fe400000001ff */
[----:B------:R-:W-:Y:S01]  /*6a50*/  IMAD.MOV.U32 R2, RZ, RZ, 0xe0 ;  /* 0x000000e0ff027424 */ /* 0x000fe200078e00ff */
[----:B------:R-:W2:Y:S02]  /*6a60*/  SYNCS.PHASECHK.TRANS64.TRYWAIT P0, [UR24+0x33820], R4 ;  /* 0x03382004ff0075a7 */ /* 0x000ea40008001118 */
[----:B--2---:R-:W-:Y:S05]  /*6a70*/  @!P0 BRA `(.L_x_135) ;  /* 0x0000009c00e48947 */ /* 0x004fea0003800000 */
.L_x_291:
[----:B-1----:R-:W-:Y:S01]  /*6a80*/  UIADD3 UR6, UPT, UPT, UR28, 0x200, URZ ;  /* 0x000002001c067890 */ /* 0x002fe2000fffe0ff */
[----:B------:R-:W-:Y:S01]  /*6a90*/  R2UR UR8, R2 ;  /* 0x00000000020872ca */ /* 0x000fe200000e0000 */
[----:B------:R-:W-:Y:S01]  /*6aa0*/  UIADD3 UR14, UPT, UPT, UR30, 0x300, URZ ;  /* 0x000003001e0e7890 */ /* 0x000fe2000fffe0ff */
[----:B------:R-:W-:Y:S01]  /*6ab0*/  IMAD.MOV.U32 R2, RZ, RZ, 0xe0 ;  /* 0x000000e0ff027424 */ /* 0x000fe200078e00ff */
[----:B------:R-:W-:Y:S01]  /*6ac0*/  R2UR UR20, R0 ;  /* 0x00000000001472ca */ /* 0x000fe200000e0000 */
[----:B------:R-:W-:Y:S01]  /*6ad0*/  UMOV UR22, 0x0 ;  /* 0x0000000000167882 */ /* 0x000fe20000000000 */
[----:B------:R-:W-:Y:S01]  /*6ae0*/  UMOV UR23, 0x8200490 ;  /* 0x0820049000177882 */ /* 0x000fe20000000000 */
[----:B------:R-:W-:Y:S01]  /*6af0*/  UMOV UR16, UR38 ;  /* 0x0000002600107c82 */ /* 0x000fe20008000000 */
[C---:B------:R-:W-:Y:S01]  /*6b00*/  R2UR UR26, R2.reuse ;  /* 0x00000000021a72ca */ /* 0x040fe200000e0000 */
[----:B------:R-:W-:Y:S01]  /*6b10*/  UMOV UR17, 0xc0004010 ;  /* 0xc000401000117882 */ /* 0x000fe20000000000 */
[----:B------:R-:W-:Y:S01]  /*6b20*/  UMOV UR12, UR40 ;  /* 0x00000028000c7c82 */ /* 0x000fe20008000000 */
[----:B------:R-:W-:Y:S01]  /*6b30*/  UMOV UR13, 0xc0004010 ;  /* 0xc0004010000d7882 */ /* 0x000fe20000000000 */
[----:B------:R-:W-:Y:S01]  /*6b40*/  UMOV UR10, 0x0 ;  /* 0x00000000000a7882 */ /* 0x000fe20000000000 */
[----:B------:R-:W-:Y:S01]  /*6b50*/  UMOV UR11, 0x8200490 ;  /* 0x08200490000b7882 */ /* 0x000fe20000000000 */
[----:B------:R1:W-:Y:S01]  /*6b60*/  UTCHMMA gdesc[UR30], gdesc[UR28], tmem[UR8], tmem[UR22], idesc[UR23], !UPT ;  /* 0x00ff161c1e0075ea */ /* 0x0003e2000f800008 */
[----:B------:R-:W-:Y:S01]  /*6b70*/  UMOV UR18, UR36 ;  /* 0x0000002400127c82 */ /* 0x000fe20008000000 */
[----:B------:R-:W-:Y:S01]  /*6b80*/  UMOV UR19, 0xc0004010 ;  /* 0xc000401000137882 */ /* 0x000fe20000000000 */
[----:B------:R3:W-:Y:S01]  /*6b90*/  UTCHMMA gdesc[UR16], gdesc[UR12], tmem[UR20], tmem[UR10], idesc[UR11], UPT ;  /* 0x00ff0a0c100075ea */ /* 0x0007e2000b800014 */
[----:B------:R-:W-:Y:S01]  /*6ba0*/  UMOV UR7, 0xc0004010 ;  /* 0xc000401000077882 */ /* 0x000fe20000000000 */
[----:B------:R-:W-:Y:S01]  /*6bb0*/  IMAD.MOV.U32 R0, RZ, RZ, 0xe0 ;  /* 0x000000e0ff007424 */ /* 0x000fe200078e00ff */
[----:B------:R-:W-:Y:S01]  /*6bc0*/  UMOV UR15, 0xc0004010 ;  /* 0xc0004010000f7882 */ /* 0x000fe20000000000 */
[----:B------:R4:W-:Y:S01]  /*6bd0*/  UTCHMMA gdesc[UR18], gdesc[UR6], tmem[UR26], tmem[UR22], idesc[UR23], UPT ;  /* 0x00ff1606120075ea */ /* 0x0009e2000b80001a */
[----:B------:R-:W-:Y:S01]  /*6be0*/  UMOV UR21, 0xc0004010 ;  /* 0xc000401000157882 */ /* 0x000fe20000000000 */
[----:B------:R-:W-:Y:S02]  /*6bf0*/  R2UR UR25, R2 ;  /* 0x00000000021972ca */ /* 0x000fe400000e0000 */
[C---:B------:R-:W-:Y:S02]  /*6c00*/  R2UR UR32, R0.reuse ;  /* 0x00000000002072ca */ /* 0x040fe400000e0000 */
[C---:B------:R-:W-:Y:S02]  /*6c10*/  R2UR UR27, R0.reuse ;  /* 0x00000000001b72ca */ /* 0x040fe400000e0000 */
[----:B-1----:R-:W-:Y:S01]  /*6c20*/  R2UR UR8, R0 ;  /* 0x00000000000872ca */ /* 0x002fe200000e0000 */
[----:B---3--:R-:W-:Y:S02]  /*6c30*/  UIADD3 UR10, UPT, UPT, UR28, 0x300, URZ ;  /* 0x000003001c0a7890 */ /* 0x008fe4000fffe0ff */
[----:B------:R-:W-:Y:S02]  /*6c40*/  UIADD3 UR20, UPT, UPT, UR28, 0x400, URZ ;  /* 0x000004001c147890 */ /* 0x000fe4000fffe0ff */
[----:B----4-:R-:W-:Y:S02]  /*6c50*/  UIADD3 UR22, UPT, UPT, UR30, 0x400, URZ ;  /* 0x000004001e167890 */ /* 0x010fe4000fffe0ff */
[----:B------:R-:W-:Y:S02]  /*6c60*/  UIADD3 UR18, UPT, UPT, UR30, 0x500, URZ ;  /* 0x000005001e127890 */ /* 0x000fe4000fffe0ff */
[----:B------:R-:W-:Y:S01]  /*6c70*/  UIADD3 UR16, UPT, UPT, UR28, 0x500, URZ ;  /* 0x000005001c107890 */ /* 0x000fe2000fffe0ff */
[----:B------:R-:W-:Y:S01]  /*6c80*/  UMOV UR12, 0x0 ;  /* 0x00000000000c7882 */ /* 0x000fe20000000000 */
[----:B------:R-:W-:Y:S01]  /*6c90*/  UMOV UR13, 0x8200490 ;  /* 0x08200490000d7882 */ /* 0x000fe20000000000 */
[----:B------:R-:W-:Y:S01]  /*6ca0*/  UMOV UR11, 0xc0004010 ;  /* 0xc0004010000b7882 */ /* 0x000fe20000000000 */
[----:B------:R-:W-:Y:S01]  /*6cb0*/  UMOV UR6, 0x0 ;  /* 0x0000000000067882 */ /* 0x000fe20000000000 */
[----:B------:R1:W-:Y:S01]  /*6cc0*/  UTCHMMA gdesc[UR14], gdesc[UR10], tmem[UR32], tmem[UR12], idesc[UR13], UPT ;  /* 0x00ff0c0a0e0075ea */ /* 0x0003e2000b800020 */
[----:B------:R-:W-:Y:S01]  /*6cd0*/  UMOV UR7, 0x8200490 ;  /* 0x0820049000077882 */ /* 0x000fe20000000000 */
[----:B------:R-:W-:Y:S02]  /*6ce0*/  UMOV UR23, 0xc0004010 ;  /* 0xc000401000177882 */ /* 0x000fe40000000000 */
[----:B------:R3:W-:Y:S01]  /*6cf0*/  UTCHMMA gdesc[UR22], gdesc[UR20], tmem[UR27], tmem[UR6], idesc[UR7], UPT ;  /* 0x00ff0614160075ea */ /* 0x0007e2000b80001b */
[----:B-1----:R-:W-:Y:S01]  /*6d00*/  UIADD3 UR12, UPT, UPT, UR30, 0x600, URZ ;  /* 0x000006001e0c7890 */ /* 0x002fe2000fffe0ff */
[----:B------:R-:W-:Y:S01]  /*6d10*/  UMOV UR14, 0x0 ;  /* 0x00000000000e7882 */ /* 0x000fe20000000000 */
[----:B------:R-:W-:Y:S01]  /*6d20*/  UMOV UR15, 0x8200490 ;  /* 0x08200490000f7882 */ /* 0x000fe20000000000 */
[----:B---3--:R-:W-:Y:S01]  /*6d30*/  UIADD3 UR6, UPT, UPT, UR28, 0x600, URZ ;  /* 0x000006001c067890 */ /* 0x008fe2000fffe0ff */
[----:B------:R1:W-:Y:S01]  /*6d40*/  UTCHMMA gdesc[UR18], gdesc[UR16], tmem[UR25], tmem[UR14], idesc[UR15], UPT ;  /* 0x00ff0e10120075ea */ /* 0x0003e2000b800019 */
[----:B------:R-:W-:Y:S01]  /*6d50*/  UMOV UR10, 0x0 ;  /* 0x00000000000a7882 */ /* 0x000fe20000000000 */
[----:B------:R-:W-:Y:S01]  /*6d60*/  UMOV UR11, 0x8200490 ;  /* 0x08200490000b7882 */ /* 0x000fe20000000000 */
[----:B------:R-:W-:Y:S01]  /*6d70*/  UMOV UR13, 0xc0004010 ;  /* 0xc0004010000d7882 */ /* 0x000fe20000000000 */
[----:B------:R-:W-:Y:S04]  /*6d80*/  UMOV UR7, 0xc0004010 ;  /* 0xc000401000077882 */ /* 0x000fe80000000000 */
[----:B------:R1:W-:Y:S01]  /*6d90*/  UTCHMMA gdesc[UR12], gdesc[UR6], tmem[UR8], tmem[UR10], idesc[UR11], UPT ;  /* 0x00ff0a060c0075ea */ /* 0x0003e2000b800008 */
[----:B------:R-:W-:Y:S05]  /*6da0*/  BRA.U !UP0, `(.L_x_136) ;  /* 0x0000000108047547 */ /* 0x000fea000b800000 */
[----:B-1----:R-:W-:Y:S05]  /*6db0*/  BPT.TRAP 0x1 ;  /* 0x000000040000795c */ /* 0x002fea0000300000 */
.L_x_136:
[----:B-1----:R-:W-:Y:S09]  /*6dc0*/  UIADD3 UR6, UPT, UPT, UR24, 0x33860, URZ ;  /* 0x0003386018067890 */ /* 0x002ff2000fffe0ff */
[----:B------:R1:W-:Y:S01]  /*6dd0*/  UTCBAR [UR6], URZ ;  /* 0x000000ff060073e9 */ /* 0x0003e200080000ff */
[----:B------:R-:W-:Y:S05]  /*6de0*/  BRA.U !UP0, `(.L_x_137) ;  /* 0x0000000108047547 */ /* 0x000fea000b800000 */
[----:B-1----:R-:W-:Y:S05]  /*6df0*/  BPT.TRAP 0x1 ;  /* 0x000000040000795c */ /* 0x002fea0000300000 */
.L_x_137:
[----:B------:R-:W-:Y:S01]  /*6e00*/  SHF.L.U32 R7, R10, 0x1f, RZ ;  /* 0x0000001f0a077819 */ /* 0x000fe200000006ff */
[----:B-1----:R-:W-:Y:S01]  /*6e10*/  UIADD3 UR6, UPT, UPT, UR24, 0x1c000, URZ ;  /* 0x0001c00018067890 */ /* 0x002fe2000fffe0ff */
[----:B--2---:R-:W-:Y:S01]  /*6e20*/  IMAD.MOV.U32 R3, RZ, RZ, 0x160 ;  /* 0x00000160ff037424 */ /* 0x004fe200078e00ff */
[----:B------:R-:W-:Y:S01]  /*6e30*/  MOV R2, 0x70 ;  /* 0x0000007000027802 */ /* 0x000fe20000000f00 */
[----:B------:R-:W1:Y:S01]  /*6e40*/  SYNCS.PHASECHK.TRANS64.TRYWAIT P0, [UR24+0x33880], R7 ;  /* 0x03388007ff0075a7 */ /* 0x000e620008001118 */
[----:B------:R-:W-:Y:S01]  /*6e50*/  USHF.R.U32.HI UR6, URZ, 0x4, UR6 ;  /* 0x00000004ff067899 */ /* 0x000fe20008011606 */
[----:B------:R-:W-:Y:S03]  /*6e60*/  IMAD.MOV.U32 R0, RZ, RZ, 0x168 ;  /* 0x00000168ff007424 */ /* 0x000fe600078e00ff */
[----:B------:R-:W-:Y:S04]  /*6e70*/  ULOP3.LUT UR6, UR6, 0x3fff, URZ, 0xc0, !UPT ;  /* 0x00003fff06067892 */ /* 0x000fe8000f8ec0ff */
[----:B------:R-:W-:Y:S01]  /*6e80*/  ULOP3.LUT UR8, UR6, 0x1000000, URZ, 0xfc, !UPT ;  /* 0x0100000006087892 */ /* 0x000fe2000f8efcff */
[----:B-1----:R-:W-:Y:S11]  /*6e90*/  @!P0 BRA `(.L_x_138) ;  /* 0x0000009800f48947 */ /* 0x002ff60003800000 */
.L_x_293:
[----:B------:R-:W-:Y:S01]  /*6ea0*/  UIADD3 UR10, UPT, UPT, UR8, 0x20, URZ ;  /* 0x00000020080a7890 */ /* 0x000fe2000fffe0ff */
[----:B------:R-:W-:Y:S01]  /*6eb0*/  R2UR UR14, R3 ;  /* 0x00000000030e72ca */ /* 0x000fe200000e0000 */
[----:B------:R-:W-:Y:S01]  /*6ec0*/  UMOV UR6, 0x0 ;  /* 0x0000000000067882 */ /* 0x000fe20000000000 */
[----:B------:R-:W-:Y:S01]  /*6ed0*/  R2UR UR15, R2 ;  /* 0x00000000020f72ca */ /* 0x000fe200000e0000 */
[----:B------:R-:W-:Y:S01]  /*6ee0*/  UMOV UR7, 0x81d0490 ;  /* 0x081d049000077882 */ /* 0x000fe20000000000 */
[----:B------:R-:W-:Y:S01]  /*6ef0*/  UMOV UR12, UR8 ;  /* 0x00000008000c7c82 */ /* 0x000fe20008000000 */
[----:B------:R-:W-:Y:S01]  /*6f00*/  UMOV UR13, 0xc0004010 ;  /* 0xc0004010000d7882 */ /* 0x000fe20000000000 */
[----:B------:R-:W-:Y:S01]  /*6f10*/  R2UR UR21, R0 ;  /* 0x00000000001572ca */ /* 0x000fe200000e0000 */
[----:B-1----:R-:W-:Y:S01]  /*6f20*/  IMAD.MOV.U32 R4, RZ, RZ, 0x70 ;  /* 0x00000070ff047424 */ /* 0x002fe200078e00ff */
[----:B------:R-:W-:Y:S01]  /*6f30*/  UMOV UR26, 0x0 ;  /* 0x00000000001a7882 */ /* 0x000fe20000000000 */
[----:B------:R-:W-:Y:S01]  /*6f40*/  IMAD.MOV.U32 R3, RZ, RZ, 0x170 ;  /* 0x00000170ff037424 */ /* 0x000fe200078e00ff */
[----:B------:R-:W-:Y:S01]  /*6f50*/  UMOV UR27, 0x81d0490 ;  /* 0x081d0490001b7882 */ /* 0x000fe20000000000 */
[----:B------:R-:W-:Y:S01]  /*6f60*/  UMOV UR11, 0xc0004010 ;  /* 0xc0004010000b7882 */ /* 0x000fe20000000000 */
[----:B------:R-:W-:Y:S01]  /*6f70*/  R2UR UR16, R4 ;  /* 0x00000000041072ca */ /* 0x000fe200000e0000 */
[----:B------:R-:W-:Y:S01]  /*6f80*/  IMAD.MOV.U32 R2, RZ, RZ, 0x70 ;  /* 0x00000070ff027424 */ /* 0x000fe200078e00ff */
[----:B------:R-:W-:Y:S01]  /*6f90*/  R2UR UR19, R3 ;  /* 0x00000000031372ca */ /* 0x000fe200000e0000 */
[----:B------:R1:W-:Y:S01]  /*6fa0*/  UTCHMMA tmem[UR14], gdesc[UR12], tmem[UR15], tmem[UR6], idesc[UR7], UPT ;  /* 0x00ff060c0e0079ea */ /* 0x0003e2000b80000f */
[----:B------:R-:W-:Y:S02]  /*6fb0*/  IMAD.MOV.U32 R0, RZ, RZ, 0x178 ;  /* 0x00000178ff007424 */ /* 0x000fe400078e00ff */
[C---:B------:R-:W-:Y:S01]  /*6fc0*/  R2UR UR22, R2.reuse ;  /* 0x00000000021672ca */ /* 0x040fe200000e0000 */
[----:B------:R-:W-:Y:S01]  /*6fd0*/  IMAD.MOV.U32 R3, RZ, RZ, 0x180 ;  /* 0x00000180ff037424 */ /* 0x000fe200078e00ff */
[----:B------:R-:W-:Y:S02]  /*6fe0*/  R2UR UR18, R2 ;  /* 0x00000000021272ca */ /* 0x000fe400000e0000 */
[----:B------:R-:W-:Y:S01]  /*6ff0*/  R2UR UR25, R0 ;  /* 0x00000000001972ca */ /* 0x000fe200000e0000 */
[----:B------:R-:W-:Y:S01]  /*7000*/  IMAD.MOV.U32 R0, RZ, RZ, 0x70 ;  /* 0x00000070ff007424 */ /* 0x000fe200078e00ff */
[----:B------:R-:W-:Y:S01]  /*7010*/  R2UR UR17, R3 ;  /* 0x00000000031172ca */ /* 0x000fe200000e0000 */
[----:B------:R2:W-:Y:S01]  /*7020*/  UTCHMMA tmem[UR21], gdesc[UR10], tmem[UR16], tmem[UR26], idesc[UR27], UPT ;  /* 0x00ff1a0a150079ea */ /* 0x0005e2000b800010 */
[----:B------:R-:W-:Y:S02]  /*7030*/  IMAD.MOV.U32 R3, RZ, RZ, 0x190 ;  /* 0x00000190ff037424 */ /* 0x000fe400078e00ff */
[----:B------:R-:W-:Y:S01]  /*7040*/  R2UR UR20, R0 ;  /* 0x00000000001472ca */ /* 0x000fe200000e0000 */
[----:B------:R-:W-:Y:S01]  /*7050*/  IMAD.MOV.U32 R0, RZ, RZ, 0x188 ;  /* 0x00000188ff007424 */ /* 0x000fe200078e00ff */
[----:B-1----:R-:W-:Y:S02]  /*7060*/  UIADD3 UR6, UPT, UPT, UR8, 0x40, URZ ;  /* 0x0000004008067890 */ /* 0x002fe4000fffe0ff */
[----:B------:R-:W-:Y:S01]  /*7070*/  UIADD3 UR12, UPT, UPT, UR8, 0x60, URZ ;  /* 0x00000060080c7890 */ /* 0x000fe2000fffe0ff */
[----:B------:R-:W-:Y:S01]  /*7080*/  UMOV UR14, 0x0 ;  /* 0x00000000000e7882 */ /* 0x000fe20000000000 */
[----:B------:R-:W-:Y:S01]  /*7090*/  UMOV UR15, 0x81d0490 ;  /* 0x081d0490000f7882 */ /* 0x000fe20000000000 */
[----:B------:R-:W-:Y:S04]  /*70a0*/  UMOV UR7, 0xc0004010 ;  /* 0xc000401000077882 */ /* 0x000fe80000000000 */
[----:B------:R1:W-:Y:S01]  /*70b0*/  UTCHMMA tmem[UR19], gdesc[UR6], tmem[UR22], tmem[UR14], idesc[UR15], UPT ;  /* 0x00ff0e06130079ea */ /* 0x0003e2000b800016 */
[----:B--2---:R-:W-:Y:S01]  /*70c0*/  UIADD3 UR10, UPT, UPT, UR8, 0x80, URZ ;  /* 0x00000080080a7890 */ /* 0x004fe2000fffe0ff */
[----:B------:R2:W-:Y:S01]  /*70d0*/  UTCHMMA tmem[UR25], gdesc[UR12], tmem[UR20], tmem[UR14], idesc[UR15], UPT ;  /* 0x00ff0e0c190079ea */ /* 0x0005e2000b800014 */
[----:B------:R-:W-:Y:S01]  /*70e0*/  R2UR UR26, R0 ;  /* 0x00000000001a72ca */ /* 0x000fe200000e0000 */
[----:B------:R-:W-:Y:S01]  /*70f0*/  IMAD.MOV.U32 R0, RZ, RZ, 0x70 ;  /* 0x00000070ff007424 */ /* 0x000fe200078e00ff */
[----:B------:R-:W-:Y:S04]  /*7100*/  R2UR UR21, R3 ;  /* 0x00000000031572ca */ /* 0x000fe800000e0000 */
[----:B------:R-:W-:Y:S01]  /*7110*/  R2UR UR23, R0 ;  /* 0x00000000001772ca */ /* 0x000fe200000e0000 */
[----:B------:R-:W-:Y:S01]  /*7120*/  IMAD.MOV.U32 R0, RZ, RZ, 0x198 ;  /* 0x00000198ff007424 */ /* 0x000fe200078e00ff */
[----:B-1----:R-:W-:Y:S01]  /*7130*/  UMOV UR6, 0x0 ;  /* 0x0000000000067882 */ /* 0x002fe20000000000 */
[----:B------:R-:W-:Y:S01]  /*7140*/  UMOV UR7, 0x81d0490 ;  /* 0x081d049000077882 */ /* 0x000fe20000000000 */
[----:B--2---:R-:W-:Y:S01]  /*7150*/  UIADD3 UR14, UPT, UPT, UR8, 0xa0, URZ ;  /* 0x000000a0080e7890 */ /* 0x004fe2000fffe0ff */
[----:B------:R1:W-:Y:S01]  /*7160*/  UTCHMMA tmem[UR17], gdesc[UR10], tmem[UR18], tmem[UR6], idesc[UR7], UPT ;  /* 0x00ff060a110079ea */ /* 0x0003e2000b800012 */
[----:B------:R-:W-:Y:S01]  /*7170*/  UIADD3 UR12, UPT, UPT, UR8, 0xc0, URZ ;  /* 0x000000c0080c7890 */ /* 0x000fe2000fffe0ff */
[----:B------:R-:W-:Y:S01]  /*7180*/  R2UR UR19, R0 ;  /* 0x00000000001372ca */ /* 0x000fe200000e0000 */
[----:B------:R-:W-:Y:S01]  /*7190*/  UMOV UR15, 0xc0004010 ;  /* 0xc0004010000f7882 */ /* 0x000fe20000000000 */
[----:B------:R-:W-:Y:S05]  /*71a0*/  IMAD.MOV.U32 R0, RZ, RZ, 0x70 ;  /* 0x00000070ff007424 */ /* 0x000fea00078e00ff */
[----:B------:R-:W-:Y:S01]  /*71b0*/  R2UR UR16, R0 ;  /* 0x00000000001072ca */ /* 0x000fe200000e0000 */
[----:B-1----:R-:W-:Y:S01]  /*71c0*/  UIADD3 UR6, UPT, UPT, UR8, 0xe0, URZ ;  /* 0x000000e008067890 */ /* 0x002fe2000fffe0ff */
[----:B------:R-:W-:Y:S01]  /*71d0*/  UMOV UR10, 0x0 ;  /* 0x00000000000a7882 */ /* 0x000fe20000000000 */
[----:B------:R-:W-:Y:S01]  /*71e0*/  UMOV UR11, 0x81d0490 ;  /* 0x081d0490000b7882 */ /* 0x000fe20000000000 */
[----:B------:R-:W-:Y:S01]  /*71f0*/  UMOV UR7, 0xc0004010 ;  /* 0xc000401000077882 */ /* 0x000fe20000000000 */
[----:B------:R1:W-:Y:S02]  /*7200*/  UTCHMMA tmem[UR26], gdesc[UR14], tmem[UR23], tmem[UR10], idesc[UR11], UPT ;  /* 0x00ff0a0e1a0079ea */ /* 0x0003e4000b800017 */
[----:B-1----:R-:W-:Y:S02]  /*7210*/  UMOV UR26, 0x0 ;  /* 0x00000000001a7882 */ /* 0x002fe40000000000 */
[----:B------:R1:W-:Y:S04]  /*7220*/  UTCHMMA tmem[UR21], gdesc[UR12], tmem[UR22], tmem[UR26], idesc[UR27], UPT ;  /* 0x00ff1a0c150079ea */ /* 0x0003e8000b800016 */
[----:B------:R1:W-:Y:S01]  /*7230*/  UTCHMMA tmem[UR19], gdesc[UR6], tmem[UR16], tmem[UR10], idesc[UR11], UPT ;  /* 0x00ff0a06130079ea */ /* 0x0003e2000b800010 */
[----:B------:R-:W-:Y:S05]  /*7240*/  BRA.U !UP0, `(.L_x_139) ;  /* 0x0000000108047547 */ /* 0x000fea000b800000 */
[----:B-1----:R-:W-:Y:S05]  /*7250*/  BPT.TRAP 0x1 ;  /* 0x000000040000795c */ /* 0x002fea0000300000 */
.L_x_139:
[----:B-1----:R-:W-:Y:S09]  /*7260*/  UIADD3 UR6, UPT, UPT, UR24, 0x33888, URZ ;  /* 0x0003388818067890 */ /* 0x002ff2000fffe0ff */
[----:B------:R1:W-:Y:S01]  /*7270*/  UTCBAR [UR6], URZ ;  /* 0x000000ff060073e9 */ /* 0x0003e200080000ff */
[----:B------:R-:W-:Y:S05]  /*7280*/  BRA.U !UP1, `(.L_x_140) ;  /* 0x0000000109047547 */ /* 0x000fea000b800000 */
[----:B-1----:R-:W-:Y:S05]  /*7290*/  BPT.TRAP 0x1 ;  /* 0x000000040000795c */ /* 0x002fea0000300000 */
.L_x_140:
[----:B------:R-:W-:Y:S01]  /*72a0*/  LOP3.LUT R9, R9, 0x1, RZ, 0x3c, !PT ;  /* 0x0000000109097812 */ /* 0x000fe200078e3cff */
[----:B------:R-:W2:Y:S01]  /*72b0*/  LDL.LU R0, [R1+0x4] ;  /* 0x0000040001007983 */ /* 0x000ea20000300800 */
[----:B------:R-:W-:Y:S01]  /*72c0*/  LOP3.LUT R11, R11, 0x1, RZ, 0x3c, !PT ;  /* 0x000000010b0b7812 */ /* 0x000fe200078e3cff */
[----:B-1----:R-:W-:Y:S01]  /*72d0*/  UIADD3 UR6, UPT, UPT, UR24, 0x33828, URZ ;  /* 0x0003382818067890 */ /* 0x002fe2000fffe0ff */
[----:B------:R-:W-:Y:S01]  /*72e0*/  LOP3.LUT R13, R13, 0x1, RZ, 0x3c, !PT ;  /* 0x000000010d0d7812 */ /* 0x000fe200078e3cff */
[----:B------:R-:W-:Y:S01]  /*72f0*/  UISETP.NE.AND UP2, UPT, UR33, 0x2, UPT ;  /* 0x000000022100788c */ /* 0x000fe2000bf45270 */
[----:B------:R-:W-:Y:S01]  /*7300*/  LOP3.LUT R10, R10, 0x1, RZ, 0x3c, !PT ;  /* 0x000000010a0a7812 */ /* 0x000fe200078e3cff */
[----:B------:R-:W-:Y:S02]  /*7310*/  UMOV UR25, 0x1 ;  /* 0x0000000100197882 */ /* 0x000fe40000000000 */
[----:B------:R-:W-:Y:S02]  /*7320*/  USEL UR7, URZ, 0x1, UP2 ;  /* 0x00000001ff077887 */ /* 0x000fe40009000000 */
[----:B------:R-:W-:Y:S01]  /*7330*/  USEL UR8, UR33, URZ, UP2 ;  /* 0x000000ff21087287 */ /* 0x000fe20009000000 */
[----:B------:R1:W-:Y:S03]  /*7340*/  UTCBAR [UR6], URZ ;  /* 0x000000ff060073e9 */ /* 0x0003e600080000ff */
[----:B------:R-:W-:Y:S02]  /*7350*/  LOP3.LUT R8, R8, UR7, RZ, 0x3c, !PT ;  /* 0x0000000708087c12 */ /* 0x000fe4000f8e3cff */
[C---:B--2---:R-:W-:Y:S01]  /*7360*/  ISETP.GT.U32.AND P0, PT, R0.reuse, 0x2, PT ;  /* 0x000000020000780c */ /* 0x044fe20003f04070 */
[----:B------:R-:W-:Y:S05]  /*7370*/  VIADD R0, R0, 0xffffffff ;  /* 0xffffffff00007836 */ /* 0x000fea0000000000 */
[----:B------:R1:W-:Y:S07]  /*7380*/  STL [R1+0x4], R0 ;  /* 0x0000040001007387 */ /* 0x0003ee0000100800 */
[----:B------:R-:W-:Y:S05]  /*7390*/  @P0 BRA `(.L_x_141) ;  /* 0xffffffe800540947 */ /* 0x000fea000383ffff */
.L_x_117:
[----:B------:R-:W-:Y:S05]  /*73a0*/  BRA.U !UP0, `(.L_x_142) ;  /* 0x0000000108047547 */ /* 0x000fea000b800000 */
[----:B-1----:R-:W-:Y:S05]  /*73b0*/  BPT.TRAP 0x1 ;  /* 0x000000040000795c */ /* 0x002fea0000300000 */
.L_x_142:
[----:B------:R-:W-:-:S05]  /*73c0*/  HFMA2 R2, -RZ, RZ, 0, 5.9604644775390625e-08 ;  /* 0x00000001ff027431 */ /* 0x000fca00000001ff */
[----:B------:R-:W-:-:S04]  /*73d0*/  SHF.L.U32 R2, R2, 0x1f, RZ ;  /* 0x0000001f02027819 */ /* 0x000fc800000006ff */
[----:B------:R-:W2:Y:S02]  /*73e0*/  SYNCS.PHASECHK.TRANS64.TRYWAIT P0, [UR24+0x338b0], R2 ;  /* 0x0338b002ff0075a7 */ /* 0x000ea40008001118 */
[----:B--2---:R-:W-:Y:S05]  /*73f0*/  @!P0 BRA `(.L_x_143) ;  /* 0x0000009400b48947 */ /* 0x004fea0003800000 */
.L_x_295:
[----:B------:R-:W-:Y:S05]  /*7400*/  BRA.U !UP0, `(.L_x_144) ;  /* 0x0000000108047547 */ /* 0x000fea000b800000 */
[----:B-1----:R-:W-:Y:S05]  /*7410*/  BPT.TRAP 0x1 ;  /* 0x000000040000795c */ /* 0x002fea0000300000 */
.L_x_144:
[----:B------:R-:W-:-:S09]  /*7420*/  UIADD3 UR4, UPT, UPT, UR24, 0x338a0, URZ ;  /* 0x000338a018047890 */ /* 0x000fd2000fffe0ff */
[----:B------:R2:W-:Y:S01]  /*7430*/  UTCBAR [UR4], URZ ;  /* 0x000000ff040073e9 */ /* 0x0005e200080000ff */
[----:B------:R-:W-:Y:S05]  /*7440*/  BRA.U !UP0, `(.L_x_145) ;  /* 0x0000000108047547 */ /* 0x000fea000b800000 */
[----:B-12---:R-:W-:Y:S05]  /*7450*/  BPT.TRAP 0x1 ;  /* 0x000000040000795c */ /* 0x006fea0000300000 */
.L_x_145:
[----:B------:R-:W3:Y:S02]  /*7460*/  SYNCS.PHASECHK.TRANS64.TRYWAIT P0, [UR24+0x338b8], R2 ;  /* 0x0338b802ff0075a7 */ /* 0x000ee40008001118 */
[----:B---3--:R-:W-:Y:S05]  /*7470*/  @!P0 BRA `(.L_x_146) ;  /* 0x0000009400ac8947 */ /* 0x008fea0003800000 */
.L_x_297:
[----:B------:R-:W-:Y:S05]  /*7480*/  BRA.U !UP0, `(.L_x_147) ;  /* 0x0000000108047547 */ /* 0x000fea000b800000 */
[----:B-12---:R-:W-:Y:S05]  /*7490*/  BPT.TRAP 0x1 ;  /* 0x000000040000795c */ /* 0x006fea0000300000 */
.L_x_147:
[----:B------:R-:W-:Y:S01]  /*74a0*/  SHF.L.U32 R14, R14, 0x1f, RZ ;  /* 0x0000001f0e0e7819 */ /* 0x000fe200000006ff */
[----:B------:R-:W-:Y:S01]  /*74b0*/  IMAD.MOV.U32 R4, RZ, RZ, RZ ;  /* 0x000000ffff047224 */ /* 0x000fe200078e00ff */
[----:B------:R-:W-:Y:S02]  /*74c0*/  MOV R3, RZ ;  /* 0x000000ff00037202 */ /* 0x000fe40000000f00 */
[----:B------:R-:W3:Y:S02]  /*74d0*/  SYNCS.PHASECHK.TRANS64.TRYWAIT P0, [UR24+0x33890], R14 ;  /* 0x0338900eff0075a7 */ /* 0x000ee40008001118 */
[----:B---3--:R-:W-:Y:S05]  /*74e0*/  @!P0 BRA `(.L_x_148) ;  /* 0x0000009400a88947 */ /* 0x008fea0003800000 */
.L_x_299:
[----:B-1----:R-:W-:Y:S01]  /*74f0*/  IMAD.MOV.U32 R2, RZ, RZ, RZ ;  /* 0x000000ffff027224 */ /* 0x002fe200078e00ff */
[----:B------:R-:W-:Y:S01]  /*7500*/  R2UR UR45, R4 ;  /* 0x00000000042d72ca */ /* 0x000fe200000e0000 */
[----:B------:R-:W-:Y:S01]  /*7510*/  IMAD.MOV.U32 R0, RZ, RZ, RZ ;  /* 0x000000ffff007224 */ /* 0x000fe200078e00ff */
[----:B------:R-:W-:Y:S01]  /*7520*/  R2UR UR44, R3 ;  /* 0x00000000032c72ca */ /* 0x000fe200000e0000 */
[----:B--2---:R-:W-:Y:S01]  /*7530*/  UIMAD UR4, UR9, 0x700, UR5 ;  /* 0x00000700090478a4 */ /* 0x004fe2000f8e0205 */
[----:B------:R-:W-:Y:S01]  /*7540*/  R2UR UR43, R2 ;  /* 0x00000000022b72ca */ /* 0x000fe200000e0000 */
[----:B------:R-:W-:Y:S01]  /*7550*/  UISETP.NE.U32.AND UP1, UPT, UR25, URZ, UPT ;  /* 0x000000ff1900728c */ /* 0x000fe2000bf25070 */
        /* <DEDUP_REMOVED lines=16> */
[----:B------:R-:W-:Y:S01]  /*7660*/  UIADD3 UR26, UPT, UPT, UR4, 0xc0, URZ ;  /* 0x000000c0041a7890 */ /* 0x000fe2000fffe0ff */
[----:B------:R-:W-:Y:S01]  /*7670*/  UMOV UR60, 0x0 ;  /* 0x00000000003c7882 */ /* 0x000fe20000000000 */
[----:B------:R-:W-:Y:S01]  /*7680*/  UMOV UR61, 0x81d0490 ;  /* 0x081d0490003d7882 */ /* 0x000fe20000000000 */
[----:B------:R-:W-:Y:S01]  /*7690*/  UIADD3 UR6, UPT, UPT, UR34, 0x406, URZ ;  /* 0x0000040622067890 */ /* 0x000fe2000fffe0ff */
[----:B------:R-:W-:Y:S01]  /*76a0*/  UMOV UR5, 0xc0004010 ;  /* 0xc000401000057882 */ /* 0x000fe20000000000 */
[----:B------:R-:W-:Y:S01]  /*76b0*/  UIADD3 UR22, UPT, UPT, UR4, 0xe0, URZ ;  /* 0x000000e004167890 */ /* 0x000fe2000fffe0ff */
[----:B------:R1:W-:Y:S01]  /*76c0*/  UTCHMMA gdesc[UR34], gdesc[UR4], tmem[UR45], tmem[UR60], idesc[UR61], UP1 ;  /* 0x00ff3c04220075ea */ /* 0x0003e2000880002d */
        /* <DEDUP_REMOVED lines=36> */
[----:B-1----:R-:W-:Y:S05]  /*7910*/  BPT.TRAP 0x1 ;  /* 0x000000040000795c */ /* 0x002fea0000300000 */
.L_x_149:
[----:B-1----:R-:W-:Y:S01]  /*7920*/  USHF.R.U32.HI UR5, URZ, 0x4, UR24 ;  /* 0x00000004ff057899 */ /* 0x002fe20008011618 */
[----:B------:R-:W-:Y:S01]  /*7930*/  IMAD.MOV.U32 R0, RZ, RZ, 0xe0 ;  /* 0x000000e0ff007424 */ /* 0x000fe200078e00ff */
[----:B------:R-:W-:Y:S01]  /*7940*/  ELECT P0, URZ, PT ;  /* 0x0000000000ff782f */ /* 0x000fe20003800000 */
[----:B------:R-:W-:Y:S02]  /*7950*/  UIADD3 UR4, UPT, UPT, UR24, 0x23000, URZ ;  /* 0x0002300018047890 */ /* 0x000fe4000fffe0ff */
[----:B------:R-:W-:Y:S02]  /*7960*/  ULOP3.LUT UR5, UR5, 0x3fff, URZ, 0xc0, !UPT ;  /* 0x00003fff05057892 */ /* 0x000fe4000f8ec0ff */
[----:B------:R-:W-:Y:S02]  /*7970*/  USHF.R.U32.HI UR4, URZ, 0x4, UR4 ;  /* 0x00000004ff047899 */ /* 0x000fe40008011604 */
[----:B------:R-:W-:Y:S02]  /*7980*/  ULOP3.LUT UR5, UR5, 0x1000000, URZ, 0xfc, !UPT ;  /* 0x0100000005057892 */ /* 0x000fe4000f8efcff */
[----:B------:R-:W-:Y:S01]  /*7990*/  ULOP3.LUT UR4, UR4, 0x3fff, URZ, 0xc0, !UPT ;  /* 0x00003fff04047892 */ /* 0x000fe2000f8ec0ff */
[----:B------:R-:W-:-:S03]  /*79a0*/  UMOV UR16, 0x0 ;  /* 0x0000000000107882 */ /* 0x000fc60000000000 */
[----:B------:R-:W-:Y:S01]  /*79b0*/  @P0 IMAD.MOV.U32 R3, RZ, RZ, -0x3fffbff0 ;  /* 0xc0004010ff030424 */ /* 0x000fe200078e00ff */
[----:B------:R-:W-:Y:S01]  /*79c0*/  ULOP3.LUT UR4, UR4, 0x4000000, URZ, 0xfc, !UPT ;  /* 0x0400000004047892 */ /* 0x000fe2000f8efcff */
[----:B------:R-:W-:Y:S01]  /*79d0*/  @P0 IMAD.U32 R6, RZ, RZ, UR5 ;  /* 0x00000005ff060e24 */ /* 0x000fe2000f8e00ff */
[----:B------:R-:W-:Y:S01]  /*79e0*/  @P0 R2UR UR14, R0 ;  /* 0x00000000000e02ca */ /* 0x000fe200000e0000 */
[----:B------:R-:W-:Y:S01]  /*79f0*/  UMOV UR17, 0x81d8490 ;  /* 0x081d849000117882 */ /* 0x000fe20000000000 */
[----:B------:R-:W-:Y:S01]  /*7a00*/  @P0 R2UR.BROADCAST UR13, R3 ;  /* 0x00000000030d02ca */ /* 0x000fe200008e0000 */
[----:B------:R-:W-:Y:S02]  /*7a10*/  @P0 IMAD.MOV.U32 R2, RZ, RZ, R6 ;  /* 0x000000ffff020224 */ /* 0x000fe400078e0006 */
[----:B------:R-:W-:Y:S01]  /*7a20*/  @P0 IMAD.U32 R5, RZ, RZ, UR4 ;  /* 0x00000004ff050e24 */ /* 0x000fe2000f8e00ff */
[----:B------:R-:W-:Y:S01]  /*7a30*/  UIADD3 UR4, UPT, UPT, UR24, 0x338a8, URZ ;  /* 0x000338a818047890 */ /* 0x000fe2000fffe0ff */
[----:B------:R-:W-:Y:S01]  /*7a40*/  @P0 IMAD.MOV.U32 R3, RZ, RZ, 0x40004040 ;  /* 0x40004040ff030424 */ /* 0x000fe200078e00ff */
[----:B------:R-:W-:Y:S01]  /*7a50*/  @P0 R2UR.BROADCAST UR12, R2 ;  /* 0x00000000020c02ca */ /* 0x000fe200008e0000 */
[----:B------:R-:W-:-:S03]  /*7a60*/  @P0 IMAD.MOV.U32 R2, RZ, RZ, R5 ;  /* 0x000000ffff020224 */ /* 0x000fc600078e0005 */
[----:B------:R-:W-:Y:S02]  /*7a70*/  @P0 R2UR.BROADCAST UR7, R3 ;  /* 0x00000000030702ca */ /* 0x000fe400008e0000 */
[----:B------:R-:W-:Y:S02]  /*7a80*/  @P0 R2UR.BROADCAST UR6, R2 ;  /* 0x00000000020602ca */ /* 0x000fe400008e0000 */
[----:B------:R-:W-:Y:S01]  /*7a90*/  ELECT P0, URZ, PT ;  /* 0x0000000000ff782f */ /* 0x000fe20003800000 */
[----:B------:R1:W-:Y:S10]  /*7aa0*/  UTCBAR [UR4], URZ ;  /* 0x000000ff040073e9 */ /* 0x0003f400080000ff */
[----:B------:R2:W-:Y:S02]  /*7ab0*/  UTCHMMA gdesc[UR6], gdesc[UR12], tmem[UR14], tmem[UR16], idesc[UR17], !UPT ;  /* 0x00ff100c060075ea */ /* 0x0005e4000f80000e */
[----:B------:R-:W-:Y:S01]  /*7ac0*/  @P0 VIADD R8, R6, 0x20 ;  /* 0x0000002006080836 */ /* 0x000fe20000000000 */
[----:B------:R-:W-:Y:S01]  /*7ad0*/  @P0 R2UR UR8, R0 ;  /* 0x00000000000802ca */ /* 0x000fe200000e0000 */
[----:B------:R-:W-:-:S02]  /*7ae0*/  @P0 VIADD R2, R5, 0x80 ;  /* 0x0000008005020836 */ /* 0x000fc40000000000 */
[----:B------:R-:W-:Y:S01]  /*7af0*/  @P0 IMAD.MOV.U32 R9, RZ, RZ, -0x3fffbff0 ;  /* 0xc0004010ff090424 */ /* 0x000fe200078e00ff */
[----:B------:R-:W-:Y:S01]  /*7b00*/  @P0 R2UR.BROADCAST UR10, R8 ;  /* 0x00000000080a02ca */ /* 0x000fe200008e0000 */
[----:B------:R-:W-:-:S03]  /*7b10*/  @P0 IMAD.MOV.U32 R3, RZ, RZ, 0x40004040 ;  /* 0x40004040ff030424 */ /* 0x000fc600078e00ff */
[----:B------:R-:W-:Y:S02]  /*7b20*/  @P0 R2UR.BROADCAST UR11, R9 ;  /* 0x00000000090b02ca */ /* 0x000fe400008e0000 */
[----:B------:R-:W-:Y:S02]  /*7b30*/  @P0 R2UR.BROADCAST UR5, R3 ;  /* 0x00000000030502ca */ /* 0x000fe400008e0000 */
[----:B-1----:R-:W-:Y:S02]  /*7b40*/  @P0 R2UR.BROADCAST UR4, R2 ;  /* 0x00000000020402ca */ /* 0x002fe400008e0000 */
[----:B------:R-:W-:-:S11]  /*7b50*/  ELECT P0, URZ, PT ;  /* 0x0000000000ff782f */ /* 0x000fd60003800000 */
[----:B------:R1:W-:Y:S02]  /*7b60*/  UTCHMMA gdesc[UR4], gdesc[UR10], tmem[UR8], tmem[UR16], idesc[UR17], UPT ;  /* 0x00ff100a040075ea */ /* 0x0003e4000b800008 */
[----:B------:R-:W-:Y:S01]  /*7b70*/  @P0 VIADD R8, R6, 0x40 ;  /* 0x0000004006080836 */ /* 0x000fe20000000000 */
[----:B--2---:R-:W-:Y:S01]  /*7b80*/  @P0 R2UR UR14, R0 ;  /* 0x00000000000e02ca */ /* 0x004fe200000e0000 */
[----:B------:R-:W-:Y:S02]  /*7b90*/  @P0 VIADD R2, R5, 0x100 ;  /* 0x0000010005020836 */ /* 0x000fe40000000000 */
[----:B------:R-:W-:Y:S01]  /*7ba0*/  @P0 IMAD.MOV.U32 R9, RZ, RZ, -0x3fffbff0 ;  /* 0xc0004010ff090424 */ /* 0x000fe200078e00ff */
[----:B------:R-:W-:Y:S01]  /*7bb0*/  @P0 R2UR.BROADCAST UR12, R8 ;  /* 0x00000000080c02ca */ /* 0x000fe200008e0000 */
[----:B------:R-:W-:Y:S01]  /*7bc0*/  @P0 IMAD.MOV.U32 R3, RZ, RZ, 0x40004040 ;  /* 0x40004040ff030424 */ /* 0x000fe200078e00ff */
[----:B------:R-:W-:Y:S02]  /*7bd0*/  @P0 R2UR.BROADCAST UR6, R2 ;  /* 0x00000000020602ca */ /* 0x000fe400008e0000 */
[----:B------:R-:W-:-:S02]  /*7be0*/  @P0 R2UR.BROADCAST UR13, R9 ;  /* 0x00000000090d02ca */ /* 0x000fc400008e0000 */
[----:B------:R-:W-:Y:S02]  /*7bf0*/  @P0 R2UR.BROADCAST UR7, R3 ;  /* 0x00000000030702ca */ /* 0x000fe400008e0000 */
[----:B------:R-:W-:-:S11]  /*7c00*/  ELECT P0, URZ, PT ;  /* 0x0000000000ff782f */ /* 0x000fd60003800000 */
[----:B------:R2:W-:Y:S02]  /*7c10*/  UTCHMMA gdesc[UR6], gdesc[UR12], tmem[UR14], tmem[UR16], idesc[UR17], UPT ;  /* 0x00ff100c060075ea */ /* 0x0005e4000b80000e */
[----:B------:R-:W-:Y:S01]  /*7c20*/  @P0 VIADD R8, R6, 0x60 ;  /* 0x0000006006080836 */ /* 0x000fe20000000000 */
[----:B-1----:R-:W-:Y:S01]  /*7c30*/  @P0 R2UR UR8, R0 ;  /* 0x00000000000802ca */ /* 0x002fe200000e0000 */
        /* <DEDUP_REMOVED lines=37> */
[----:B------:R-:W-:Y:S01]  /*7e90*/  @P0 R2UR.BROADCAST UR6, R2 ;  /* 0x00000000020602ca */ /* 0x000fe200008e0000 */
[----:B------:R-:W-:Y:S01]  /*7ea0*/  VIADD R6, R6, 0xe0 ;  /* 0x000000e006067836 */ /* 0x000fe20000000000 */
[----:B------:R-:W-:Y:S01]  /*7eb0*/  @P0 R2UR.BROADCAST UR13, R9 ;  /* 0x00000000090d02ca */ /* 0x000fe200008e0000 */
[----:B------:R-:W-:Y:S01]  /*7ec0*/  VIADD R2, R5, 0x380 ;  /* 0x0000038005027836 */ /* 0x000fe20000000000 */
[----:B------:R-:W-:-:S02]  /*7ed0*/  @P0 R2UR.BROADCAST UR7, R3 ;  /* 0x00000000030702ca */ /* 0x000fc400008e0000 */
[----:B------:R-:W-:-:S13]  /*7ee0*/  ELECT P0, URZ, PT ;  /* 0x0000000000ff782f */ /* 0x000fda0003800000 */
[----:B-1----:R-:W-:Y:S01]  /*7ef0*/  @P0 R2UR.BROADCAST UR10, R6 ;  /* 0x00000000060a02ca */ /* 0x002fe200008e0000 */
[----:B------:R-:W-:Y:S01]  /*7f00*/  @P0 IMAD.MOV.U32 R7, RZ, RZ, -0x3fffbff0 ;  /* 0xc0004010ff070424 */ /* 0x000fe200078e00ff */
[----:B------:R-:W-:Y:S01]  /*7f10*/  @P0 R2UR UR8, R0 ;  /* 0x00000000000802ca */ /* 0x000fe200000e0000 */
[----:B------:R-:W-:Y:S01]  /*7f20*/  @P0 IMAD.MOV.U32 R3, RZ, RZ, 0x40004040 ;  /* 0x40004040ff030424 */ /* 0x000fe200078e00ff */
[----:B------:R-:W-:Y:S01]  /*7f30*/  @P0 R2UR.BROADCAST UR4, R2 ;  /* 0x00000000020402ca */ /* 0x000fe200008e0000 */
[----:B------:R1:W-:Y:S01]  /*7f40*/  UTCHMMA gdesc[UR6], gdesc[UR12], tmem[UR14], tmem[UR16], idesc[UR17], UPT ;  /* 0x00ff100c060075ea */ /* 0x0003e2000b80000e */
[----:B------:R-:W-:Y:S02]  /*7f50*/  @P0 R2UR.BROADCAST UR11, R7 ;  /* 0x00000000070b02ca */ /* 0x000fe400008e0000 */
[----:B------:R-:W-:Y:S01]  /*7f60*/  @P0 R2UR.BROADCAST UR5, R3 ;  /* 0x00000000030502ca */ /* 0x000fe200008e0000 */
[----:B-1----:R-:W-:Y:S01]  /*7f70*/  UMOV UR6, 0x0 ;  /* 0x0000000000067882 */ /* 0x002fe20000000000 */
[----:B------:R-:W-:-:S11]  /*7f80*/  UMOV UR7, 0x81d8490 ;  /* 0x081d849000077882 */ /* 0x000fd60000000000 */
[----:B------:R1:W-:Y:S01]  /*7f90*/  UTCHMMA gdesc[UR4], gdesc[UR10], tmem[UR8], tmem[UR6], idesc[UR7], UPT ;  /* 0x00ff060a040075ea */ /* 0x0003e2000b800008 */
[----:B------:R-:W-:Y:S05]  /*7fa0*/  BRA.U !UP0, `(.L_x_150) ;  /* 0x0000000108047547 */ /* 0x000fea000b800000 */
[----:B-1----:R-:W-:Y:S05]  /*7fb0*/  BPT.TRAP 0x1 ;  /* 0x000000040000795c */ /* 0x002fea0000300000 */
.L_x_150:
[----:B-1----:R-:W-:Y:S01]  /*7fc0*/  UIADD3 UR4, UPT, UPT, UR24, 0x33870, URZ ;  /* 0x0003387018047890 */ /* 0x002fe2000fffe0ff */
[----:B------:R-:W-:Y:S08]  /*7fd0*/  BSSY.RECONVERGENT B0, `(.L_x_151) ;  /* 0x0000004000007945 */ /* 0x000ff00003800200 */
[----:B------:R1:W-:Y:S01]  /*7fe0*/  UTCBAR [UR4], URZ ;  /* 0x000000ff040073e9 */ /* 0x0003e200080000ff */
[----:B------:R-:W-:Y:S05]  /*7ff0*/  @!P2 BRA `(.L_x_152) ;  /* 0x000000000004a947 */ /* 0x000fea0003800000 */
[----:B-1----:R-:W-:Y:S05]  /*8000*/  BPT.TRAP 0x1 ;  /* 0x000000040000795c */ /* 0x002fea0000300000 */
.L_x_152:
[----:B-1----:R-:W-:Y:S05]  /*8010*/  BSYNC.RECONVERGENT B0 ;  /* 0x0000000000007941 */ /* 0x002fea0003800200 */
.L_x_151:
[----:B------:R-:W-:-:S04]  /*8020*/  ULEA UR9, UR9, UR24, 0x3 ;  /* 0x0000001809097291 */ /* 0x000fc8000f8e18ff */
[----:B------:R-:W-:-:S09]  /*8030*/  UIADD3 UR9, UPT, UPT, UR9, 0x33810, URZ ;  /* 0x0003381009097890 */ /* 0x000fd2000fffe0ff */
[----:B------:R1:W-:Y:S01]  /*8040*/  UTCBAR [UR9], URZ ;  /* 0x000000ff090073e9 */ /* 0x0003e200080000ff */
[----:B------:R-:W-:Y:S05]  /*8050*/  BRA.U !UP0, `(.L_x_153) ;  /* 0x0000000108047547 */ /* 0x000fea000b800000 */
[----:B-1----:R-:W-:Y:S05]  /*8060*/  BPT.TRAP 0x1 ;  /* 0x000000040000795c */ /* 0x002fea0000300000 */
.L_x_153:
[----:B------:R-:W-:-:S13]  /*8070*/  ELECT P0, URZ, PT ;  /* 0x0000000000ff782f */ /* 0x000fda0003800000 */
[----:B-1----:R-:W-:Y:S05]  /*8080*/  @!P0 EXIT ;  /* 0x000000000000894d */ /* 0x002fea0003800000 */
[----:B------:R-:W-:-:S09]  /*8090*/  UIADD3 UR4, UPT, UPT, UR24, 0x33898, URZ ;  /* 0x0003389818047890 */ /* 0x000fd2000fffe0ff */
[----:B------:R1:W-:Y:S01]  /*80a0*/  UTCBAR [UR4], URZ ;  /* 0x000000ff040073e9 */ /* 0x0003e200080000ff */
[----:B------:R-:W-:Y:S01]  /*80b0*/  NOP ;  /* 0x0000000000007918 */ /* 0x000fe20000000000 */
[----:B-1----:R-:W-:Y:S05]  /*80c0*/  EXIT ;  /* 0x000000000000794d */ /* 0x002fea0003800000 */
.L_x_48:
[----:B------:R-:W2:Y:S01]  /*80d0*/  LDL R0, [R1] ;  /* 0x0000000001007983 */ /* 0x000ea20000100800 */
[----:B------:R-:W-:Y:S01]  /*80e0*/  IMAD.MOV.U32 R2, RZ, RZ, -0x3 ;  /* 0xfffffffdff027424 */ /* 0x000fe200078e00ff */
[----:B--2---:R-:W-:-:S13]  /*80f0*/  R2UR UR4, R0 ;  /* 0x00000000000472ca */ /* 0x004fda00000e0000 */
[----:B------:R-:W-:-:S05]  /*8100*/  IMAD.U32 R0, RZ, RZ, UR4 ;  /* 0x00000004ff007e24 */ /* 0x000fca000f8e00ff */
[----:B------:R-:W-:-:S05]  /*8110*/  VIADDMNMX.U32 R2, R2, R0, 0x2, PT ;  /* 0x0000000202027446 */ /* 0x000fca0003800000 */
[----:B------:R-:W-:-:S06]  /*8120*/  IMAD.SHL.U32 R2, R2, 0x4, RZ ;  /* 0x0000000402027824 */ /* 0x000fcc00078e00ff */
[----:B------:R-:W1:Y:S02]  /*8130*/  LDC R2, c[0x2][R2+0xc] ;  /* 0x0080030002027b82 */ /* 0x000e640000000800 */
[----:B-1----:R-:W-:-:S04]  /*8140*/  SHF.R.S32.HI R3, RZ, 0x1f, R2 ;  /* 0x0000001fff037819 */ /* 0x002fc80000011402 */
.L_x_316:
[----:B------:R-:W-:Y:S05]  /*8150*/  BRX R2 -0x8160                                                                                                                                                                                                                                        (*"BRANCH_TARGETS .L_x_175,.L_x_154,.L_x_315"*) ;  /* 0xffffff7c02a87949 */ /* 0x000fea000383ffff */
.L_x_154:
[----:B------:R-:W-:-:S08]  /*8160*/  NOP ;  /* 0x0000000000007918 */ /* 0x000fd00000000000 */
[----:B------:R-:W1:Y:S02]  /*8170*/  USETMAXREG.TRY_ALLOC.CTAPOOL UP0, 0x98 ;  /* 0x00000098000079c8 */ /* 0x000e640008000600 */
[----:B-1----:R-:W-:Y:S05]  /*8180*/  BRA.U !UP0, `(.L_x_154) ;  /* 0xfffffffd08f47547 */ /* 0x002fea000b83ffff */
[----:B------:R-:W-:Y:S01]  /*8190*/  HFMA2 R133, -RZ, RZ, 0, 0 ;  /* 0x00000000ff857431 */ /* 0x000fe200000001ff */
[----:B------:R-:W-:Y:S01]  /*81a0*/  UMOV UR16, 0xfffffffc ;  /* 0xfffffffc00107882 */ /* 0x000fe20000000000 */
[----:B------:R-:W-:Y:S01]  /*81b0*/  UMOV UR15, URZ ;  /* 0x000000ff000f7c82 */ /* 0x000fe20008000000 */
[----:B------:R-:W-:Y:S01]  /*81c0*/  UMOV UR11, URZ ;  /* 0x000000ff000b7c82 */ /* 0x000fe20008000000 */
.L_x_174:
[----:B--2-4-:R-:W2:Y:S02]  /*81d0*/  LDL R0, [R1] ;  /* 0x0000000001007983 */ /* 0x014ea40000100800 */
[----:B--2---:R-:W-:-:S13]  /*81e0*/  R2UR UR4, R0 ;  /* 0x00000000000472ca */ /* 0x004fda00000e0000 */
[----:B------:R-:W-:-:S09]  /*81f0*/  UISETP.NE.AND UP0, UPT, UR4, 0x4, UPT ;  /* 0x000000040400788c */ /* 0x000fd2000bf05270 */
[----:B-1-3--:R-:W-:Y:S05]  /*8200*/  BRA.U !UP0, `(.L_x_155) ;  /* 0x0000000108047547 */ /* 0x00afea000b800000 */
[----:B------:R-:W-:Y:S05]  /*8210*/  BPT.TRAP 0x1 ;  /* 0x000000040000795c */ /* 0x000fea0000300000 */
.L_x_155:
[----:B------:R-:W1:Y:S01]  /*8220*/  S2UR UR8, SR_CgaCtaId ;  /* 0x00000000000879c3 */ /* 0x000e620000008800 */
[----:B------:R-:W-:Y:S01]  /*8230*/  UMOV UR14, 0x400 ;  /* 0x00000400000e7882 */ /* 0x000fe20000000000 */
[----:B------:R-:W-:Y:S01]  /*8240*/  SHF.L.U32 R3, R133, 0x1f, RZ ;  /* 0x0000001f85037819 */ /* 0x000fe200000006ff */
[----:B------:R-:W2:Y:S01]  /*8250*/  S2R R0, SR_TID.X ;  /* 0x0000000000007919 */ /* 0x000ea20000002100 */
[----:B-1----:R-:W-:-:S09]  /*8260*/  ULEA UR14, UR8, UR14, 0x18 ;  /* 0x0000000e080e7291 */ /* 0x002fd2000f8ec0ff */
[----:B------:R-:W1:Y:S01]  /*8270*/  SYNCS.PHASECHK.TRANS64.TRYWAIT P0, [UR14+0x33870], R3 ;  /* 0x03387003ff0075a7 */ /* 0x000e62000800110e */
[----:B--2---:R-:W-:-:S05]  /*8280*/  IMAD.U32 R6, R0, 0x10000, RZ ;  /* 0x0001000000067824 */ /* 0x004fca00078e00ff */
[----:B------:R-:W-:-:S04]  /*8290*/  LOP3.LUT R6, R6, 0xe00000, RZ, 0xc0, !PT ;  /* 0x00e0000006067812 */ /* 0x000fc800078ec0ff */
[C---:B------:R-:W-:Y:S02]  /*82a0*/  LOP3.LUT R5, R6.reuse, 0xe0, RZ, 0xfc, !PT ;  /* 0x000000e006057812 */ /* 0x040fe400078efcff */
[----:B------:R-:W-:Y:S01]  /*82b0*/  LOP3.LUT R4, R6, 0x100, RZ, 0xfc, !PT ;  /* 0x0000010006047812 */ /* 0x000fe200078efcff */
[----:B-1----:R-:W-:Y:S06]  /*82c0*/  @!P0 BRA `(.L_x_156) ;  /* 0x0000008800488947 */ /* 0x002fec0003800000 */
.L_x_301:
[C---:B-1----:R-:W-:Y:S02]  /*82d0*/  LOP3.LUT R2, R6.reuse, 0x120, RZ, 0xfc, !PT ;  /* 0x0000012006027812 */ /* 0x042fe400078efcff */
[----:B------:R-:W-:Y:S02]  /*82e0*/  LOP3.LUT R6, R6, 0x140, RZ, 0xfc, !PT ;  /* 0x0000014006067812 */ /* 0x000fe400078efcff */
[----:B------:R-:W-:Y:S02]  /*82f0*/  R2UR UR7, R5 ;  /* 0x00000000050772ca */ /* 0x000fe400000e0000 */
[----:B------:R-:W-:Y:S02]  /*8300*/  R2UR UR6, R4 ;  /* 0x00000000040672ca */ /* 0x000fe400000e0000 */
[----:B------:R-:W-:Y:S02]  /*8310*/  R2UR UR5, R2 ;  /* 0x00000000020572ca */ /* 0x000fe400000e0000 */
[----:B------:R-:W-:-:S07]  /*8320*/  R2UR UR4, R6 ;  /* 0x00000000060472ca */ /* 0x000fce00000e0000 */
[----:B------:R-:W1:Y:S02]  /*8330*/  LDTM.x32 R100, tmem[UR7] ;  /* 0x00000007006479ee */ /* 0x000e6400082c0000 */
[----:B------:R-:W2:Y:S02]  /*8340*/  LDTM.x32 R68, tmem[UR6] ;  /* 0x00000006004479ee */ /* 0x000ea400082c0000 */
[----:B------:R-:W3:Y:S02]  /*8350*/  LDTM.x32 R36, tmem[UR5] ;  /* 0x00000005002479ee */ /* 0x000ee400082c0000 */
[----:B------:R-:W4:Y:S01]  /*8360*/  LDTM.x32 R4, tmem[UR4] ;  /* 0x00000004000479ee */ /* 0x000f2200082c0000 */
[----:B------:R-:W-:Y:S01]  /*8370*/  NOP ;  /* 0x0000000000007918 */ /* 0x000fe20000000000 */
[----:B------:R-:W-:Y:S05]  /*8380*/  BRA.U !UP0, `(.L_x_157) ;  /* 0x0000000108087547 */ /* 0x000fea000b800000 */
[----:B------:R-:W-:Y:S05]  /*8390*/  BPT.TRAP 0x1 ;  /* 0x000000040000795c */ /* 0x000fea0000300000 */
[----:B------:R-:W-:Y:S05]  /*83a0*/  BPT.TRAP 0x1 ;  /* 0x000000040000795c */ /* 0x000fea0000300000 */
.L_x_157:
[----:B------:R-:W-:Y:S01]  /*83b0*/  UIADD3 UR16, UPT, UPT, UR16, 0x4, URZ ;  /* 0x0000000410107890 */ /* 0x000fe2000fffe0ff */
[----:B------:R-:W-:Y:S01]  /*83c0*/  LOP3.LUT P0, RZ, R0, 0x7f, RZ, 0xc0, !PT ;  /* 0x0000007f00ff7812 */ /* 0x000fe2000780c0ff */
[----:B------:R-:W-:Y:S01]  /*83d0*/  UIADD3 UR4, UPT, UPT, UR14, 0x33878, URZ ;  /* 0x000338780e047890 */ /* 0x000fe2000fffe0ff */
[----:B------:R-:W-:Y:S03]  /*83e0*/  BSSY.RECONVERGENT B0, `(.L_x_158) ;  /* 0x0000006000007945 */ /* 0x000fe60003800200 */
[----:B------:R-:W-:Y:S01]  /*83f0*/  ISETP.NE.AND P0, PT, RZ, UR16, !P0 ;  /* 0x00000010ff007c0c */ /* 0x000fe2000c705270 */
[----:B------:R-:W-:-:S09]  /*8400*/  UPRMT UR4, UR8, 0x654, UR4 ;  /* 0x0000065408047896 */ /* 0x000fd20008000004 */
[----:B----4-:R-:W-:Y:S03]  /*8410*/  SYNCS.ARRIVE.TRANS64.RED.A1T0 RZ, [UR4], RZ ;  /* 0x000000ffffff79a7 */ /* 0x010fe60008100404 */
[----:B------:R-:W-:Y:S05]  /*8420*/  @!P0 BRA `(.L_x_159) ;  /* 0x0000000000048947 */ /* 0x000fea0003800000 */
[----:B------:R-:W-:-:S04]  /*8430*/  DEPBAR.LE SB0, 0x1 ;  /* 0x000080400000791a */ /* 0x000fc80000000000 */
.L_x_159:
[----:B------:R-:W-:Y:S05]  /*8440*/  BSYNC.RECONVERGENT B0 ;  /* 0x0000000000007941 */ /* 0x000fea0003800200 */
.L_x_158:
[----:B------:R-:W4:Y:S01]  /*8450*/  S2UR UR6, SR_SWINHI ;  /* 0x00000000000679c3 */ /* 0x000f220000002f00 */
[----:B------:R-:W-:-:S07]  /*8460*/  IMAD.SHL.U32 R136, R0, 0x20, RZ ;  /* 0x0000002000887824 */ /* 0x000fce00078e00ff */
[----:B------:R-:W-:Y:S01]  /*8470*/  BAR.SYNC.DEFER_BLOCKING 0x2, 0x80 ;  /* 0x0082000000007b1d */ /* 0x000fe20000010000 */
[----:B------:R-:W-:-:S07]  /*8480*/  LOP3.LUT R136, R136, 0x1fe0, RZ, 0xc0, !PT ;  /* 0x00001fe088887812 */ /* 0x000fce00078ec0ff */
[----:B------:R-:W1:Y:S01]  /*8490*/  S2UR UR13, SR_CTAID.Z ;  /* 0x00000000000d79c3 */ /* 0x000e620000002700 */
[----:B------:R-:W-:Y:S07]  /*84a0*/  BSSY.RECONVERGENT B0, `(.L_x_160) ;  /* 0x0000045000007945 */ /* 0x000fee0003800200 */
[----:B------:R-:W1:Y:S01]  /*84b0*/  S2UR UR12, SR_CTAID.Y ;  /* 0x00000000000c79c3 */ /* 0x000e620000002600 */
[----:B------:R-:W-:Y:S01]  /*84c0*/  UMOV UR4, UR14 ;  /* 0x0000000e00047c82 */ /* 0x000fe20008000000 */
[----:B----4-:R-:W-:Y:S01]  /*84d0*/  UMOV UR5, UR6 ;  /* 0x0000000600057c82 */ /* 0x010fe20008000000 */
[----:B------:R-:W4:Y:S01]  /*84e0*/  LDCU.64 UR6, c[0x0][0x348] ;  /* 0x00006900ff0677ac */ /* 0x000f220008000a00 */
[----:B------:R-:W-:-:S02]  /*84f0*/  IMAD.U32 R2, RZ, RZ, UR4 ;  /* 0x00000004ff027e24 */ /* 0x000fc4000f8e00ff */
[----:B------:R-:W-:Y:S02]  /*8500*/  IMAD.U32 R3, RZ, RZ, UR5 ;  /* 0x00000005ff037e24 */ /* 0x000fe4000f8e00ff */
[----:B------:R-:W-:-:S03]  /*8510*/  IMAD.WIDE.U32 R136, R136, 0x4, R2 ;  /* 0x0000000488887825 */ /* 0x000fc600078e0002 */
[----:B------:R-:W-:-:S05]  /*8520*/  IADD3 R2, P1, PT, R136, 0x2b000, RZ ;  /* 0x0002b00088027810 */ /* 0x000fca0007f3e0ff */
[----:B------:R-:W-:Y:S01]  /*8530*/  IMAD.X R135, RZ, RZ, R137, P1 ;  /* 0x000000ffff877224 */ /* 0x000fe200008e0689 */
[----:B------:R-:W-:-:S04]  /*8540*/  IADD3 R132, P1, PT, R136, 0x2b010, RZ ;  /* 0x0002b01088847810 */ /* 0x000fc80007f3e0ff */
[----:B------:R-:W-:-:S04]  /*8550*/  SHF.R.U64 R3, R2, 0x3, R135 ;  /* 0x0000000302037819 */ /* 0x000fc80000001287 */
[----:B------:R-:W-:Y:S01]  /*8560*/  LOP3.LUT R134, R2, 0x70, R3, 0x78, !PT ;  /* 0x0000007002867812 */ /* 0x000fe200078e7803 */
[----:B------:R-:W-:-:S04]  /*8570*/  IMAD.X R3, RZ, RZ, R137, P1 ;  /* 0x000000ffff037224 */ /* 0x000fc800008e0689 */
[----:B-1----:R1:W-:Y:S01]  /*8580*/  ST.E.128 desc[UR62][R134.64], R100 ;  /* 0x0000006486007985 */ /* 0x0023e2000c101d3e */
[----:B------:R-:W-:-:S04]  /*8590*/  SHF.R.U64 R2, R132, 0x3, R3 ;  /* 0x0000000384027819 */ /* 0x000fc80000001203 */
[----:B------:R-:W-:-:S05]  /*85a0*/  LOP3.LUT R2, R132, 0x70, R2, 0x78, !PT ;  /* 0x0000007084027812 */ /* 0x000fca00078e7802 */
[----:B------:R5:W-:Y:S01]  /*85b0*/  ST.E.128 desc[UR62][R2.64], R104 ;  /* 0x0000006802007985 */ /* 0x000be2000c101d3e */
[C---:B-1----:R-:W-:Y:S02]  /*85c0*/  IADD3 R100, P2, PT, R136.reuse, 0x2b020, RZ ;  /* 0x0002b02088647810 */ /* 0x042fe40007f5e0ff */
[----:B------:R-:W-:-:S03]  /*85d0*/  IADD3 R101, P1, PT, R136, 0x2b030, RZ ;  /* 0x0002b03088657810 */ /* 0x000fc60007f3e0ff */
[--C-:B------:R-:W-:Y:S02]  /*85e0*/  IMAD.X R139, RZ, RZ, R137.reuse, P2 ;  /* 0x000000ffff8b7224 */ /* 0x100fe400010e0689 */
[----:B-----5:R-:W-:-:S03]  /*85f0*/  IMAD.X R105, RZ, RZ, R137, P1 ;  /* 0x000000ffff697224 */ /* 0x020fc600008e0689 */
[----:B------:R-:W-:-:S04]  /*8600*/  SHF.R.U64 R102, R100, 0x3, R139 ;  /* 0x0000000364667819 */ /* 0x000fc8000000128b */
[----:B------:R-:W-:Y:S02]  /*8610*/  LOP3.LUT R138, R100, 0x70, R102, 0x78, !PT ;  /* 0x00000070648a7812 */ /* 0x000fe400078e7866 */
[C---:B------:R-:W-:Y:S02]  /*8620*/  SHF.R.U64 R103, R101.reuse, 0x3, R105 ;  /* 0x0000000365677819 */ /* 0x040fe40000001269 */
[C---:B------:R-:W-:Y:S01]  /*8630*/  IADD3 R100, P1, PT, R136.reuse, 0x2b040, RZ ;  /* 0x0002b04088647810 */ /* 0x040fe20007f3e0ff */
[----:B------:R1:W-:Y:S01]  /*8640*/  ST.E.128 desc[UR62][R138.64], R108 ;  /* 0x0000006c8a007985 */ /* 0x0003e2000c101d3e */
[----:B------:R-:W-:Y:S02]  /*8650*/  LOP3.LUT R104, R101, 0x70, R103, 0x78, !PT ;  /* 0x0000007065687812 */ /* 0x000fe400078e7867 */
[C---:B------:R-:W-:Y:S02]  /*8660*/  IADD3 R101, P3, PT, R136.reuse, 0x2b050, RZ ;  /* 0x0002b05088657810 */ /* 0x040fe40007f7e0ff */
[C---:B------:R-:W-:Y:S01]  /*8670*/  IADD3 R102, P2, PT, R136.reuse, 0x2b060, RZ ;  /* 0x0002b06088667810 */ /* 0x040fe20007f5e0ff */
[----:B------:R5:W-:Y:S01]  /*8680*/  ST.E.128 desc[UR62][R104.64], R112 ;  /* 0x0000007068007985 */ /* 0x000be2000c101d3e */
[----:B-1----:R-:W-:Y:S01]  /*8690*/  IMAD.X R109, RZ, RZ, R137, P1 ;  /* 0x000000ffff6d7224 */ /* 0x002fe200008e0689 */
[----:B------:R-:W-:-:S04]  /*86a0*/  IADD3 R103, P1, PT, R136, 0x2b070, RZ ;  /* 0x0002b07088677810 */ /* 0x000fc80007f3e0ff */
[C---:B------:R-:W-:Y:S01]  /*86b0*/  SHF.R.U64 R106, R100.reuse, 0x3, R109 ;  /* 0x00000003646a7819 */ /* 0x040fe2000000126d */
[--C-:B-----5:R-:W-:Y:S02]  /*86c0*/  IMAD.X R115, RZ, RZ, R137.reuse, P3 ;  /* 0x000000ffff737224 */ /* 0x120fe400018e0689 */
[--C-:B------:R-:W-:Y:S01]  /*86d0*/  IMAD.X R113, RZ, RZ, R137.reuse, P2 ;  /* 0x000000ffff717224 */ /* 0x100fe200010e0689 */
[----:B------:R-:W-:Y:S01]  /*86e0*/  LOP3.LUT R108, R100, 0x70, R106, 0x78, !PT ;  /* 0x00000070646c7812 */ /* 0x000fe200078e786a */
[----:B------:R-:W-:Y:S01]  /*86f0*/  IMAD.X R111, RZ, RZ, R137, P1 ;  /* 0x000000ffff6f7224 */ /* 0x000fe200008e0689 */
[----:B------:R-:W-:Y:S02]  /*8700*/  SHF.R.U64 R100, R101, 0x3, R115 ;  /* 0x0000000365647819 */ /* 0x000fe40000001273 */
[----:B------:R-:W-:Y:S01]  /*8710*/  SHF.R.U64 R106, R102, 0x3, R113 ;  /* 0x00000003666a7819 */ /* 0x000fe20000001271 */
[----:B------:R1:W-:Y:S01]  /*8720*/  ST.E.128 desc[UR62][R108.64], R116 ;  /* 0x000000746c007985 */ /* 0x0003e2000c101d3e */
[----:B------:R-:W-:-:S02]  /*8730*/  SHF.R.U64 R107, R103, 0x3, R111 ;  /* 0x00000003676b7819 */ /* 0x000fc4000000126f */
[----:B------:R-:W-:Y:S02]  /*8740*/  LOP3.LUT R114, R101, 0x70, R100, 0x78, !PT ;  /* 0x0000007065727812 */ /* 0x000fe400078e7864 */
[----:B------:R-:W-:Y:S02]  /*8750*/  LOP3.LUT R112, R102, 0x70, R106, 0x78, !PT ;  /* 0x0000007066707812 */ /* 0x000fe400078e786a */
[----:B------:R-:W-:Y:S01]  /*8760*/  LOP3.LUT R110, R103, 0x70, R107, 0x78, !PT ;  /* 0x00000070676e7812 */ /* 0x000fe200078e786b */
[----:B------:R2:W-:Y:S04]  /*8770*/  ST.E.128 desc[UR62][R114.64], R120 ;  /* 0x0000007872007985 */ /* 0x0005e8000c101d3e */
[----:B------:R2:W-:Y:S04]  /*8780*/  ST.E.128 desc[UR62][R112.64], R124 ;  /* 0x0000007c70007985 */ /* 0x0005e8000c101d3e */
[----:B------:R2:W-:Y:S01]  /*8790*/  ST.E.128 desc[UR62][R110.64], R128 ;  /* 0x000000806e007985 */ /* 0x0005e2000c101d3e */
[----:B------:R-:W-:Y:S01]  /*87a0*/  @!PT LDS RZ, [RZ] ;  /* 0x00000000fffff984 */ /* 0x000fe20000000800 */
[----:B------:R-:W-:Y:S01]  /*87b0*/  @!PT LDS RZ, [RZ] ;  /* 0x00000000fffff984 */ /* 0x000fe20000000800 */
[----:B------:R-:W-:Y:S01]  /*87c0*/  @!PT LDS RZ, [RZ] ;  /* 0x00000000fffff984 */ /* 0x000fe20000000800 */
[----:B------:R-:W-:Y:S01]  /*87d0*/  @!PT LDS RZ, [RZ] ;  /* 0x00000000fffff984 */ /* 0x000fe20000000800 */
[----:B------:R5:W-:Y:S06]  /*87e0*/  MEMBAR.ALL.CTA ;  /* 0x0000000000007992 */ /* 0x000bec0000008000 */
[----:B-----5:R-:W5:Y:S02]  /*87f0*/  FENCE.VIEW.ASYNC.S ;  /* 0x00000000000073c6 */ /* 0x020f640000000000 */
[----:B-----5:R-:W-:Y:S01]  /*8800*/  BAR.SYNC.DEFER_BLOCKING 0x2, 0x80 ;  /* 0x0082000000007b1d */ /* 0x020fe20000010000 */
[----:B-1----:R-:W-:-:S13]  /*8810*/  LOP3.LUT P6, R117, R0, 0x7f, RZ, 0xc0, !PT ;  /* 0x0000007f00757812 */ /* 0x002fda00078cc0ff */
[----:B----4-:R-:W-:Y:S05]  /*8820*/  @P6 BRA `(.L_x_161) ;  /* 0x0000000000306947 */ /* 0x010fea0003800000 */
[----:B------:R-:W-:Y:S01]  /*8830*/  UIADD3 UR4, UP0, UPT, UR6, 0x500, URZ ;  /* 0x0000050006047890 */ /* 0x000fe2000ff1e0ff */
[----:B------:R-:W-:Y:S01]  /*8840*/  PLOP3.LUT P1, PT, PT, PT, PT, 0x80, 0x8 ;  /* 0x000000000008781c */ /* 0x000fe20003f2f070 */
[----:B------:R-:W-:Y:S02]  /*8850*/  USHF.L.U32 UR10, UR15, 0x7, URZ ;  /* 0x000000070f0a7899 */ /* 0x000fe400080006ff */
[----:B------:R-:W-:Y:S02]  /*8860*/  UIADD3 UR8, UPT, UPT, UR14, 0x2b000, URZ ;  /* 0x0002b0000e087890 */ /* 0x000fe4000fffe0ff */
[----:B------:R-:W-:Y:S01]  /*8870*/  UIADD3.X UR5, UPT, UPT, URZ, UR7, URZ, UP0, !UPT ;  /* 0x00000007ff057290 */ /* 0x000fe200087fe4ff */
[----:B------:R-:W-:-:S11]  /*8880*/  UMOV UR9, URZ ;  /* 0x000000ff00097c82 */ /* 0x000fd60008000000 */
.L_x_162:
[----:B------:R-:W-:Y:S01]  /*8890*/  @P1 ELECT P2, URZ, PT ;  /* 0x0000000000ff182f */ /* 0x000fe20003840000 */
[----:B------:R1:W-:-:S12]  /*88a0*/  UTMAREDG.5D.ADD [UR8], [UR4] ;  /* 0x00000008040073b6 */ /* 0x0003d80008020000 */
[----:B------:R-:W-:Y:S02]  /*88b0*/  @P2 PLOP3.LUT P1, PT, P2, PT, PT, 0x8, 0x80 ;  /* 0x000000000080281c */ /* 0x000fe4000172e170 */
[----:B------:R-:W-:-:S11]  /*88c0*/  PLOP3.LUT P2, PT, PT, PT, PT, 0x8, 0x80 ;  /* 0x000000000080781c */ /* 0x000fd60003f4e170 */
[----:B-1----:R-:W-:Y:S05]  /*88d0*/  @P1 BRA.U.ANY `(.L_x_162) ;  /* 0xfffffffd00ec1947 */ /* 0x002fea000393ffff */
[----:B------:R0:W-:Y:S02]  /*88e0*/  UTMACMDFLUSH ;  /* 0x00000000000079b7 */ /* 0x0001e40000000000 */
.L_x_161:
[----:B------:R-:W-:Y:S05]  /*88f0*/  BSYNC.RECONVERGENT B0 ;  /* 0x0000000000007941 */ /* 0x000fea0003800200 */
.L_x_160:
[C---:B------:R-:W-:Y:S01]  /*8900*/  IADD3 R0, P3, PT, R136.reuse, 0x2f000, RZ ;  /* 0x0002f00088007810 */ /* 0x040fe20007f7e0ff */
[----:B------:R-:W-:Y:S01]  /*8910*/  BSSY.RECONVERGENT B0, `(.L_x_163) ;  /* 0x0000022000007945 */ /* 0x000fe20003800200 */
[C---:B------:R-:W-:Y:S02]  /*8920*/  IADD3 R100, P2, PT, R136.reuse, 0x2f010, RZ ;  /* 0x0002f01088647810 */ /* 0x040fe40007f5e0ff */
[C---:B------:R-:W-:Y:S01]  /*8930*/  IADD3 R101, P1, PT, R136.reuse, 0x2f020, RZ ;  /* 0x0002f02088657810 */ /* 0x040fe20007f3e0ff */
[--C-:B------:R-:W-:Y:S01]  /*8940*/  IMAD.X R143, RZ, RZ, R137.reuse, P3 ;  /* 0x000000ffff8f7224 */ /* 0x100fe200018e0689 */
[C---:B------:R-:W-:Y:S01]  /*8950*/  IADD3 R102, P5, PT, R136.reuse, 0x2f030, RZ ;  /* 0x0002f03088667810 */ /* 0x040fe20007fbe0ff */
[--C-:B------:R-:W-:Y:S01]  /*8960*/  IMAD.X R141, RZ, RZ, R137.reuse, P2 ;  /* 0x000000ffff8d7224 */ /* 0x100fe200010e0689 */
[C---:B------:R-:W-:Y:S01]  /*8970*/  IADD3 R103, P4, PT, R136.reuse, 0x2f040, RZ ;  /* 0x0002f04088677810 */ /* 0x040fe20007f9e0ff */
[--C-:B--2---:R-:W-:Y:S01]  /*8980*/  IMAD.X R131, RZ, RZ, R137.reuse, P1 ;  /* 0x000000ffff837224 */ /* 0x104fe200008e0689 */
[C---:B------:R-:W-:Y:S01]  /*8990*/  IADD3 R106, P3, PT, R136.reuse, 0x2f050, RZ ;  /* 0x0002f050886a7810 */ /* 0x040fe20007f7e0ff */
[--C-:B------:R-:W-:Y:S01]  /*89a0*/  IMAD.X R129, RZ, RZ, R137.reuse, P5 ;  /* 0x000000ffff817224 */ /* 0x100fe200028e0689 */
[C---:B------:R-:W-:Y:S01]  /*89b0*/  IADD3 R107, P2, PT, R136.reuse, 0x2f060, RZ ;  /* 0x0002f060886b7810 */ /* 0x040fe20007f5e0ff */
[--C-:B------:R-:W-:Y:S01]  /*89c0*/  IMAD.X R127, RZ, RZ, R137.reuse, P4 ;  /* 0x000000ffff7f7224 */ /* 0x100fe200020e0689 */
[----:B------:R-:W-:Y:S01]  /*89d0*/  IADD3 R116, P1, PT, R136, 0x2f070, RZ ;  /* 0x0002f07088747810 */ /* 0x000fe20007f3e0ff */
[----:B------:R-:W-:Y:S01]  /*89e0*/  IMAD.X R125, RZ, RZ, R137, P3 ;  /* 0x000000ffff7d7224 */ /* 0x000fe200018e0689 */
[----:B------:R-:W-:Y:S01]  /*89f0*/  SHF.R.U64 R118, R0, 0x3, R143 ;  /* 0x0000000300767819 */ /* 0x000fe2000000128f */
[----:B------:R-:W-:Y:S01]  /*8a00*/  IMAD.X R123, RZ, RZ, R137, P2 ;  /* 0x000000ffff7b7224 */ /* 0x000fe200010e0689 */
[----:B------:R-:W-:Y:S01]  /*8a10*/  SHF.R.U64 R119, R100, 0x3, R141 ;  /* 0x0000000364777819 */ /* 0x000fe2000000128d */
[----:B------:R-:W-:Y:S01]  /*8a20*/  IMAD.X R137, RZ, RZ, R137, P1 ;  /* 0x000000ffff897224 */ /* 0x000fe200008e0689 */
[----:B------:R-:W-:-:S02]  /*8a30*/  SHF.R.U64 R120, R101, 0x3, R131 ;  /* 0x0000000365787819 */ /* 0x000fc40000001283 */
[----:B------:R-:W-:Y:S02]  /*8a40*/  SHF.R.U64 R121, R102, 0x3, R129 ;  /* 0x0000000366797819 */ /* 0x000fe40000001281 */
[----:B------:R-:W-:Y:S02]  /*8a50*/  LOP3.LUT R142, R0, 0x70, R118, 0x78, !PT ;  /* 0x00000070008e7812 */ /* 0x000fe400078e7876 */
[----:B------:R-:W-:Y:S02]  /*8a60*/  LOP3.LUT R140, R100, 0x70, R119, 0x78, !PT ;  /* 0x00000070648c7812 */ /* 0x000fe400078e7877 */
[----:B------:R-:W-:Y:S02]  /*8a70*/  LOP3.LUT R130, R101, 0x70, R120, 0x78, !PT ;  /* 0x0000007065827812 */ /* 0x000fe400078e7878 */
[----:B------:R-:W-:Y:S02]  /*8a80*/  LOP3.LUT R128, R102, 0x70, R121, 0x78, !PT ;  /* 0x0000007066807812 */ /* 0x000fe400078e7879 */
[----:B------:R-:W-:-:S02]  /*8a90*/  SHF.R.U64 R0, R103, 0x3, R127 ;  /* 0x0000000367007819 */ /* 0x000fc4000000127f */
[----:B------:R-:W-:Y:S02]  /*8aa0*/  SHF.R.U64 R100, R106, 0x3, R125 ;  /* 0x000000036a647819 */ /* 0x000fe4000000127d */
[----:B------:R-:W-:Y:S02]  /*8ab0*/  SHF.R.U64 R101, R107, 0x3, R123 ;  /* 0x000000036b657819 */ /* 0x000fe4000000127b */
[----:B------:R-:W-:Y:S02]  /*8ac0*/  SHF.R.U64 R102, R116, 0x3, R137 ;  /* 0x0000000374667819 */ /* 0x000fe40000001289 */
[----:B------:R-:W-:Y:S02]  /*8ad0*/  LOP3.LUT R126, R103, 0x70, R0, 0x78, !PT ;  /* 0x00000070677e7812 */ /* 0x000fe400078e7800 */
[----:B------:R-:W-:Y:S02]  /*8ae0*/  LOP3.LUT R124, R106, 0x70, R100, 0x78, !PT ;  /* 0x000000706a7c7812 */ /* 0x000fe400078e7864 */
[----:B------:R-:W-:-:S02]  /*8af0*/  LOP3.LUT R122, R107, 0x70, R101, 0x78, !PT ;  /* 0x000000706b7a7812 */ /* 0x000fc400078e7865 */
[----:B------:R-:W-:Y:S01]  /*8b00*/  LOP3.LUT R136, R116, 0x70, R102, 0x78, !PT ;  /* 0x0000007074887812 */ /* 0x000fe200078e7866 */
[----:B------:R-:W-:Y:S05]  /*8b10*/  @!P0 BRA `(.L_x_164) ;  /* 0x0000000000048947 */ /* 0x000fea0003800000 */
[----:B------:R-:W-:-:S04]  /*8b20*/  DEPBAR.LE SB0, 0x1 ;  /* 0x000080400000791a */ /* 0x000fc80000000000 */
.L_x_164:
[----:B------:R-:W-:Y:S05]  /*8b30*/  BSYNC.RECONVERGENT B0 ;  /* 0x0000000000007941 */ /* 0x000fea0003800200 */
.L_x_163:
[----:B------:R-:W-:Y:S01]  /*8b40*/  BAR.SYNC.DEFER_BLOCKING 0x2, 0x80 ;  /* 0x0082000000007b1d */ /* 0x000fe20000010000 */
[----:B------:R-:W-:-:S05]  /*8b50*/  USHF.L.U32 UR10, UR15, 0x7, URZ ;  /* 0x000000070f0a7899 */ /* 0x000fca00080006ff */
[----:B------:R-:W-:Y:S01]  /*8b60*/  BSSY.RECONVERGENT B0, `(.L_x_165) ;  /* 0x000001d000007945 */ /* 0x000fe20003800200 */
[----:B------:R1:W-:Y:S04]  /*8b70*/  ST.E.128 desc[UR62][R142.64], R68 ;  /* 0x000000448e007985 */ /* 0x0003e8000c101d3e */
[----:B------:R1:W-:Y:S04]  /*8b80*/  ST.E.128 desc[UR62][R140.64], R72 ;  /* 0x000000488c007985 */ /* 0x0003e8000c101d3e */
[----:B------:R1:W-:Y:S04]  /*8b90*/  ST.E.128 desc[UR62][R130.64], R76 ;  /* 0x0000004c82007985 */ /* 0x0003e8000c101d3e */
[----:B------:R1:W-:Y:S04]  /*8ba0*/  ST.E.128 desc[UR62][R128.64], R80 ;  /* 0x0000005080007985 */ /* 0x0003e8000c101d3e */
[----:B------:R1:W-:Y:S04]  /*8bb0*/  ST.E.128 desc[UR62][R126.64], R84 ;  /* 0x000000547e007985 */ /* 0x0003e8000c101d3e */
        /* <DEDUP_REMOVED lines=8> */
[----:B--2---:R-:W2:Y:S02]  /*8c40*/  FENCE.VIEW.ASYNC.S ;  /* 0x00000000000073c6 */ /* 0x004ea40000000000 */
[----:B--2---:R-:W-:Y:S06]  /*8c50*/  BAR.SYNC.DEFER_BLOCKING 0x2, 0x80 ;  /* 0x0082000000007b1d */ /* 0x004fec0000010000 */
[----:B------:R-:W-:Y:S05]  /*8c60*/  @P6 BRA `(.L_x_166) ;  /* 0x0000000000306947 */ /* 0x000fea0003800000 */
[----:B------:R-:W-:Y:S01]  /*8c70*/  UIADD3 UR4, UP0, UPT, UR6, 0x500, URZ ;  /* 0x0000050006047890 */ /* 0x000fe2000ff1e0ff */
[----:B------:R-:W-:Y:S01]  /*8c80*/  PLOP3.LUT P0, PT, PT, PT, PT, 0x80, 0x8 ;  /* 0x000000000008781c */ /* 0x000fe20003f0f070 */
[----:B------:R-:W-:Y:S02]  /*8c90*/  UIADD3 UR8, UPT, UPT, UR14, 0x2f000, URZ ;  /* 0x0002f0000e087890 */ /* 0x000fe4000fffe0ff */
[----:B------:R-:W-:Y:S01]  /*8ca0*/  UIADD3.X UR5, UPT, UPT, URZ, UR7, URZ, UP0, !UPT ;  /* 0x00000007ff057290 */ /* 0x000fe200087fe4ff */
[----:B------:R-:W-:-:S11]  /*8cb0*/  UMOV UR9, 0x20 ;  /* 0x0000002000097882 */ /* 0x000fd60000000000 */
.L_x_167:
[----:B------:R-:W-:Y:S01]  /*8cc0*/  @P0 ELECT P1, URZ, PT ;  /* 0x0000000000ff082f */ /* 0x000fe20003820000 */
[----:B------:R2:W-:-:S12]  /*8cd0*/  UTMAREDG.5D.ADD [UR8], [UR4] ;  /* 0x00000008040073b6 */ /* 0x0005d80008020000 */
[----:B------:R-:W-:Y:S02]  /*8ce0*/  @P1 PLOP3.LUT P0, PT, P1, PT, PT, 0x8, 0x80 ;  /* 0x000000000080181c */ /* 0x000fe40000f0e170 */
[----:B------:R-:W-:-:S11]  /*8cf0*/  PLOP3.LUT P1, PT, PT, PT, PT, 0x8, 0x80 ;  /* 0x000000000080781c */ /* 0x000fd60003f2e170 */
[----:B--2---:R-:W-:Y:S05]  /*8d00*/  @P0 BRA.U.ANY `(.L_x_167) ;  /* 0xfffffffd00ec0947 */ /* 0x004fea000393ffff */
[----:B------:R0:W-:Y:S01]  /*8d10*/  UTMACMDFLUSH ;  /* 0x00000000000079b7 */ /* 0x0001e20000000000 */
[----:B------:R-:W-:-:S04]  /*8d20*/  DEPBAR.LE SB0, 0x1 ;  /* 0x000080400000791a */ /* 0x000fc80000000000 */
.L_x_166:
[----:B------:R-:W-:Y:S05]  /*8d30*/  BSYNC.RECONVERGENT B0 ;  /* 0x0000000000007941 */ /* 0x000fea0003800200 */
.L_x_165:
[----:B------:R-:W-:Y:S01]  /*8d40*/  BAR.SYNC.DEFER_BLOCKING 0x2, 0x80 ;  /* 0x0082000000007b1d */ /* 0x000fe20000010000 */
[----:B------:R-:W-:-:S05]  /*8d50*/  ISETP.NE.AND P2, PT, R117, RZ, PT ;  /* 0x000000ff7500720c */ /* 0x000fca0003f45270 */
[----:B------:R-:W-:Y:S01]  /*8d60*/  BSSY.RECONVERGENT B0, `(.L_x_168) ;  /* 0x000001d000007945 */ /* 0x000fe20003800200 */
[----:B---3--:R2:W-:Y:S04]  /*8d70*/  ST.E.128 desc[UR62][R134.64], R36 ;  /* 0x0000002486007985 */ /* 0x0085e8000c101d3e */
        /* <DEDUP_REMOVED lines=12> */
[----:B---3--:R-:W3:Y:S02]  /*8e40*/  FENCE.VIEW.ASYNC.S ;  /* 0x00000000000073c6 */ /* 0x008ee40000000000 */
[----:B---3--:R-:W-:Y:S06]  /*8e50*/  BAR.SYNC.DEFER_BLOCKING 0x2, 0x80 ;  /* 0x0082000000007b1d */ /* 0x008fec0000010000 */
[----:B------:R-:W-:Y:S05]  /*8e60*/  @P2 BRA `(.L_x_169) ;  /* 0x0000000000302947 */ /* 0x000fea0003800000 */
[----:B------:R-:W-:Y:S01]  /*8e70*/  UIADD3 UR4, UP0, UPT, UR6, 0x500, URZ ;  /* 0x0000050006047890 */ /* 0x000fe2000ff1e0ff */
[----:B------:R-:W-:Y:S01]  /*8e80*/  PLOP3.LUT P0, PT, PT, PT, PT, 0x80, 0x8 ;  /* 0x000000000008781c */ /* 0x000fe20003f0f070 */
[----:B------:R-:W-:Y:S02]  /*8e90*/  UIADD3 UR8, UPT, UPT, UR14, 0x2b000, URZ ;  /* 0x0002b0000e087890 */ /* 0x000fe4000fffe0ff */
[----:B------:R-:W-:Y:S01]  /*8ea0*/  UIADD3.X UR5, UPT, UPT, URZ, UR7, URZ, UP0, !UPT ;  /* 0x00000007ff057290 */ /* 0x000fe200087fe4ff */
[----:B------:R-:W-:-:S11]  /*8eb0*/  UMOV UR9, 0x40 ;  /* 0x0000004000097882 */ /* 0x000fd60000000000 */
.L_x_170:
[----:B------:R-:W-:Y:S01]  /*8ec0*/  @P0 ELECT P1, URZ, PT ;  /* 0x0000000000ff082f */ /* 0x000fe20003820000 */
[----:B------:R3:W-:-:S12]  /*8ed0*/  UTMAREDG.5D.ADD [UR8], [UR4] ;  /* 0x00000008040073b6 */ /* 0x0007d80008020000 */
[----:B------:R-:W-:Y:S02]  /*8ee0*/  @P1 PLOP3.LUT P0, PT, P1, PT, PT, 0x8, 0x80 ;  /* 0x000000000080181c */ /* 0x000fe40000f0e170 */
[----:B------:R-:W-:-:S11]  /*8ef0*/  PLOP3.LUT P1, PT, PT, PT, PT, 0x8, 0x80 ;  /* 0x000000000080781c */ /* 0x000fd60003f2e170 */
[----:B---3--:R-:W-:Y:S05]  /*8f00*/  @P0 BRA.U.ANY `(.L_x_170) ;  /* 0xfffffffd00ec0947 */ /* 0x008fea000393ffff */
[----:B------:R0:W-:Y:S01]  /*8f10*/  UTMACMDFLUSH ;  /* 0x00000000000079b7 */ /* 0x0001e20000000000 */
[----:B------:R-:W-:-:S04]  /*8f20*/  DEPBAR.LE SB0, 0x1 ;  /* 0x000080400000791a */ /* 0x000fc80000000000 */
.L_x_169:
[----:B------:R-:W-:Y:S05]  /*8f30*/  BSYNC.RECONVERGENT B0 ;  /* 0x0000000000007941 */ /* 0x000fea0003800200 */
.L_x_168:
[----:B------:R-:W-:Y:S06]  /*8f40*/  BAR.SYNC.DEFER_BLOCKING 0x2, 0x80 ;  /* 0x0082000000007b1d */ /* 0x000fec0000010000 */
        /* <DEDUP_REMOVED lines=14> */
[----:B----4-:R-:W4:Y:S02]  /*9030*/  FENCE.VIEW.ASYNC.S ;  /* 0x00000000000073c6 */ /* 0x010f240000000000 */
[----:B----4-:R-:W-:Y:S06]  /*9040*/  BAR.SYNC.DEFER_BLOCKING 0x2, 0x80 ;  /* 0x0082000000007b1d */ /* 0x010fec0000010000 */
[----:B------:R-:W-:Y:S05]  /*9050*/  @P2 BRA `(.L_x_172) ;  /* 0x00000000002c2947 */ /* 0x000fea0003800000 */
[----:B------:R-:W-:Y:S01]  /*9060*/  UIADD3 UR4, UP0, UPT, UR6, 0x500, URZ ;  /* 0x0000050006047890 */ /* 0x000fe2000ff1e0ff */
[----:B------:R-:W-:Y:S01]  /*9070*/  PLOP3.LUT P0, PT, PT, PT, PT, 0x80, 0x8 ;  /* 0x000000000008781c */ /* 0x000fe20003f0f070 */
[----:B------:R-:W-:Y:S02]  /*9080*/  UIADD3 UR8, UPT, UPT, UR14, 0x2f000, URZ ;  /* 0x0002f0000e087890 */ /* 0x000fe4000fffe0ff */
[----:B------:R-:W-:Y:S01]  /*9090*/  UIADD3.X UR5, UPT, UPT, URZ, UR7, URZ, UP0, !UPT ;  /* 0x00000007ff057290 */ /* 0x000fe200087fe4ff */
[----:B------:R-:W-:-:S11]  /*90a0*/  UMOV UR9, 0x60 ;  /* 0x0000006000097882 */ /* 0x000fd60000000000 */
.L_x_173:
[----:B------:R-:W-:Y:S01]  /*90b0*/  @P0 ELECT P1, URZ, PT ;  /* 0x0000000000ff082f */ /* 0x000fe20003820000 */
[----:B------:R4:W-:-:S12]  /*90c0*/  UTMAREDG.5D.ADD [UR8], [UR4] ;  /* 0x00000008040073b6 */ /* 0x0009d80008020000 */
[----:B------:R-:W-:Y:S02]  /*90d0*/  @P1 PLOP3.LUT P0, PT, P1, PT, PT, 0x8, 0x80 ;  /* 0x000000000080181c */ /* 0x000fe40000f0e170 */
[----:B------:R-:W-:-:S11]  /*90e0*/  PLOP3.LUT P1, PT, PT, PT, PT, 0x8, 0x80 ;  /* 0x000000000080781c */ /* 0x000fd60003f2e170 */
[----:B----4-:R-:W-:Y:S05]  /*90f0*/  @P0 BRA.U.ANY `(.L_x_173) ;  /* 0xfffffffd00ec0947 */ /* 0x010fea000393ffff */
[----:B------:R0:W-:Y:S02]  /*9100*/  UTMACMDFLUSH ;  /* 0x00000000000079b7 */ /* 0x0001e40000000000 */
.L_x_172:
[----:B------:R-:W-:Y:S05]  /*9110*/  BSYNC.RECONVERGENT B0 ;  /* 0x0000000000007941 */ /* 0x000fea0003800200 */
.L_x_171:
[----:B------:R-:W4:Y:S01]  /*9120*/  LDL.LU R0, [R1+0x4] ;  /* 0x0000040001007983 */ /* 0x000f220000300800 */
[----:B------:R-:W-:Y:S01]  /*9130*/  UIADD3 UR5, UPT, UPT, UR15, 0x1, URZ ;  /* 0x000000010f057890 */ /* 0x000fe2000fffe0ff */
[----:B------:R-:W-:Y:S01]  /*9140*/  LOP3.LUT R133, R133, 0x1, RZ, 0x3c, !PT ;  /* 0x0000000185857812 */ /* 0x000fe200078e3cff */
[----:B------:R-:W-:Y:S02]  /*9150*/  UIADD3 UR4, UPT, UPT, UR11, 0x1, URZ ;  /* 0x000000010b047890 */ /* 0x000fe4000fffe0ff */
[----:B------:R-:W-:-:S04]  /*9160*/  UISETP.NE.AND UP0, UPT, UR5, UR47, UPT ;  /* 0x0000002f0500728c */ /* 0x000fc8000bf05270 */
[----:B------:R-:W-:-:S07]  /*9170*/  USEL UR15, UR5, URZ, UP0 ;  /* 0x000000ff050f7287 */ /* 0x000fce0008000000 */
[----:B------:R-:W-:-:S07]  /*9180*/  @UP0 UIADD3 UR4, UPT, UPT, UR11, URZ, URZ ;  /* 0x000000ff0b040290 */ /* 0x000fce000fffe0ff */
[----:B------:R-:W-:Y:S01]  /*9190*/  UMOV UR11, UR4 ;  /* 0x00000004000b7c82 */ /* 0x000fe20008000000 */
[C---:B----4-:R-:W-:Y:S01]  /*91a0*/  ISETP.GT.U32.AND P0, PT, R0.reuse, 0x1, PT ;  /* 0x000000010000780c */ /* 0x050fe20003f04070 */
[----:B------:R-:W-:-:S05]  /*91b0*/  VIADD R0, R0, 0xffffffff ;  /* 0xffffffff00007836 */ /* 0x000fca0000000000 */
[----:B------:R4:W-:Y:S07]  /*91c0*/  STL [R1+0x4], R0 ;  /* 0x0000040001007387 */ /* 0x0009ee0000100800 */
[----:B------:R-:W-:Y:S05]  /*91d0*/  @P0 BRA `(.L_x_174) ;  /* 0xffffffec00fc0947 */ /* 0x000fea000383ffff */
[----:B------:R-:W-:-:S04]  /*91e0*/  DEPBAR.LE SB0, 0x0 ;  /* 0x000080000000791a */ /* 0x000fc80000000000 */
[----:B------:R-:W-:Y:S05]  /*91f0*/  EXIT ;  /* 0x000000000000794d */ /* 0x000fea0003800000 */
.L_x_315:
[----:B------:R-:W-:-:S08]  /*9200*/  NOP ;  /* 0x0000000000007918 */ /* 0x000fd00000000000 */
[----:B------:R-:W-:-:S00]  /*9210*/  USETMAXREG.DEALLOC.CTAPOOL 0x60 ;  /* 0x00000060000079c8 */ /* 0x000fc000080e0500 */
[----:B------:R-:W-:Y:S05]  /*9220*/  EXIT ;  /* 0x000000000000794d */ /* 0x000fea0003800000 */
.L_x_175:
[----:B------:R-:W-:-:S08]  /*9230*/  NOP ;  /* 0x0000000000007918 */ /* 0x000fd00000000000 */
[----:B------:R-:W1:Y:S02]  /*9240*/  USETMAXREG.TRY_ALLOC.CTAPOOL UP0, 0x80 ;  /* 0x00000080000079c8 */ /* 0x000e640008000600 */
[----:B-1----:R-:W-:Y:S05]  /*9250*/  BRA.U !UP0, `(.L_x_175) ;  /* 0xfffffffd08f47547 */ /* 0x002fea000b83ffff */
[----:B------:R-:W-:Y:S01]  /*9260*/  HFMA2 R2, -RZ, RZ, 0, 5.9604644775390625e-08 ;  /* 0x00000001ff027431 */ /* 0x000fe200000001ff */
[----:B------:R-:W-:Y:S01]  /*9270*/  MOV R0, 0x1 ;  /* 0x0000000100007802 */ /* 0x000fe20000000f00 */
[----:B------:R1:W-:Y:S01]  /*9280*/  STL [R1+0x48], RZ ;  /* 0x000048ff01007387 */ /* 0x0003e20000100800 */
[----:B------:R-:W-:-:S03]  /*9290*/  HFMA2 R75, -RZ, RZ, 0, 0 ;  /* 0x00000000ff4b7431 */ /* 0x000fc600000001ff */
[----:B------:R1:W-:Y:S04]  /*92a0*/  STL [R1+0x44], R2 ;  /* 0x0000440201007387 */ /* 0x0003e80000100800 */
[----:B------:R1:W-:Y:S04]  /*92b0*/  STL [R1+0x3c], RZ ;  /* 0x00003cff01007387 */ /* 0x0003e80000100800 */
[----:B------:R1:W-:Y:S04]  /*92c0*/  STL [R1+0x40], R0 ;  /* 0x0000400001007387 */ /* 0x0003e80000100800 */
[----:B------:R1:W-:Y:S02]  /*92d0*/  STL [R1+0x38], RZ ;  /* 0x000038ff01007387 */ /* 0x0003e40000100800 */
.L_x_212:
[----:B-12---:R-:W2:Y:S02]  /*92e0*/  LDL R0, [R1] ;  /* 0x0000000001007983 */ /* 0x006ea40000100800 */
[----:B--2---:R-:W-:Y:S11]  /*92f0*/  R2UR UR4, R0 ;  /* 0x00000000000472ca */ /* 0x004ff600000e0000 */
[----:B------:R-:W-:Y:S02]  /*9300*/  @!UPT UIADD3 URZ, UPT, UPT, URZ, URZ, URZ ;  /* 0x000000fffffff290 */ /* 0x000fe4000fffe0ff */
[----:B------:R-:W-:Y:S01]  /*9310*/  IMAD.U32 R0, RZ, RZ, UR4 ;  /* 0x00000004ff007e24 */ /* 0x000fe2000f8e00ff */
[----:B------:R-:W-:Y:S05]  /*9320*/  YIELD ;  /* 0x0000000000007946 */ /* 0x000fea0003800000 */
[----:B------:R-:W-:Y:S11]  /*9330*/  ISETP.NE.AND P0, PT, R0, 0x3, PT ;  /* 0x000000030000780c */ /* 0x000ff60003f05270 */
[----:B------:R-:W-:Y:S02]  /*9340*/  @!UPT UIADD3 URZ, UPT, UPT, URZ, URZ, URZ ;  /* 0x000000fffffff290 */ /* 0x000fe4000fffe0ff */
[----:B------:R-:W-:Y:S05]  /*9350*/  @!P0 BRA `(.L_x_176) ;  /* 0x0000000000048947 */ /* 0x000fea0003800000 */
[----:B------:R-:W-:Y:S05]  /*9360*/  BPT.TRAP 0x1 ;  /* 0x000000040000795c */ /* 0x000fea0000300000 */
.L_x_176:
[----:B------:R-:W2:Y:S01]  /*9370*/  LDL R0, [R1+0x3c] ;  /* 0x00003c0001007983 */ /* 0x000ea20000100800 */
[----:B------:R-:W-:Y:S01]  /*9380*/  MOV R2, 0x400 ;  /* 0x0000040000027802 */ /* 0x000fe20000000f00 */
[----:B------:R-:W-:Y:S01]  /*9390*/  BSSY B0, `(.L_x_177) ;  /* 0x0000006000007945 */ /* 0x000fe20003800000 */
[----:B------:R-:W1:Y:S01]  /*93a0*/  S2R R72, SR_CgaCtaId ;  /* 0x0000000000487919 */ /* 0x000e620000008800 */
[----:B--2---:R-:W-:Y:S02]  /*93b0*/  SHF.L.U32 R0, R0, 0x1f, RZ ;  /* 0x0000001f00007819 */ /* 0x004fe400000006ff */
[----:B-1----:R-:W-:Y:S04]  /*93c0*/  LEA R2, R72, R2, 0x18 ;  /* 0x0000000248027211 */ /* 0x002fe800078ec0ff */
[----:B------:R-:W1:Y:S02]  /*93d0*/  SYNCS.PHASECHK.TRANS64.TRYWAIT P1, [R2+URZ+0x33850], R0 ;  /* 0x03385000020075a7 */ /* 0x000e6400080211ff */
[----:B-1----:R-:W-:Y:S05]  /*93e0*/  @!P1 BRA `(.L_x_178) ;  /* 0x0000007800189947 */ /* 0x002fea0003800000 */
.L_x_302:
[----:B------:R-:W-:Y:S05]  /*93f0*/  BSYNC B0 ;  /* 0x0000000000007941 */ /* 0x000fea0003800000 */
.L_x_177:
[----:B------:R-:W-:Y:S05]  /*9400*/  @!P0 BRA `(.L_x_179) ;  /* 0x0000000000048947 */ /* 0x000fea0003800000 */
[----:B------:R-:W-:Y:S05]  /*9410*/  BPT.TRAP 0x1 ;  /* 0x000000040000795c */ /* 0x000fea0000300000 */
.L_x_179:
[----:B-1----:R-:W2:Y:S01]  /*9420*/  LDL R0, [R1+0x40] ;  /* 0x0000400001007983 */ /* 0x002ea20000100800 */
[----:B------:R-:W-:Y:S01]  /*9430*/  BSSY B0, `(.L_x_180) ;  /* 0x0000004000007945 */ /* 0x000fe20003800000 */
[----:B--2---:R-:W-:Y:S04]  /*9440*/  SHF.L.U32 R0, R0, 0x1f, RZ ;  /* 0x0000001f00007819 */ /* 0x004fe800000006ff */
[----:B------:R-:W1:Y:S02]  /*9450*/  SYNCS.PHASECHK.TRANS64.TRYWAIT P1, [R2+URZ+0x33888], R0 ;  /* 0x03388800020075a7 */ /* 0x000e6400080211ff */
[----:B-1----:R-:W-:Y:S05]  /*9460*/  @!P1 BRA `(.L_x_181) ;  /* 0x00000078000c9947 */ /* 0x002fea0003800000 */
.L_x_303:
[----:B------:R-:W-:Y:S05]  /*9470*/  BSYNC B0 ;  /* 0x0000000000007941 */ /* 0x000fea0003800000 */
.L_x_180:
[----:B------:R-:W-:Y:S05]  /*9480*/  @!P0 BRA `(.L_x_182) ;  /* 0x0000000000048947 */ /* 0x000fea0003800000 */
[----:B------:R-:W-:Y:S05]  /*9490*/  BPT.TRAP 0x1 ;  /* 0x000000040000795c */ /* 0x000fea0000300000 */
.L_x_182:
[----:B------:R-:W-:Y:S01]  /*94a0*/  SHF.L.U32 R4, R75, 0x1f, RZ ;  /* 0x0000001f4b047819 */ /* 0x000fe200000006ff */
[----:B------:R-:W2:Y:S03]  /*94b0*/  S2R R73, SR_TID.X ;  /* 0x0000000000497919 */ /* 0x000ea60000002100 */
[----:B------:R-:W3:Y:S01]  /*94c0*/  SYNCS.PHASECHK.TRANS64.TRYWAIT P0, [R2+URZ+0x33830], R4 ;  /* 0x03383004020075a7 */ /* 0x000ee200080011ff */
[----:B--2---:R-:W-:Y:S01]  /*94d0*/  SHF.R.U32.HI R3, RZ, 0x3, R73 ;  /* 0x00000003ff037819 */ /* 0x004fe20000011649 */
[----:B-1----:R-:W-:Y:S05]  /*94e0*/  IMAD.U32 R0, R73, 0x10000, RZ ;  /* 0x0001000049007824 */ /* 0x002fea00078e00ff */
[----:B------:R-:W-:Y:S04]  /*94f0*/  LOP3.LUT R0, R0, 0x160, R3, 0xfe, !PT ;  /* 0x0000016000007812 */ /* 0x000fe800078efe03 */
[----:B------:R-:W-:Y:S01]  /*9500*/  LOP3.LUT R74, R0, 0x600170, RZ, 0xc0, !PT ;  /* 0x00600170004a7812 */ /* 0x000fe200078ec0ff */
[----:B---3--:R-:W-:Y:S06]  /*9510*/  @!P0 BRA `(.L_x_183) ;  /* 0x0000007400f48947 */ /* 0x008fec0003800000 */
.L_x_304:
[----:B------:R-:W-:Y:S01]  /*9520*/  SHF.R.U32.HI R3, RZ, 0x5, R73 ;  /* 0x00000005ff037819 */ /* 0x000fe20000011649 */
[----:B------:R-:W-:Y:S05]  /*9530*/  WARPSYNC.ALL ;  /* 0x0000000000007948 */ /* 0x000fea0003800000 */
[C---:B------:R-:W-:Y:S01]  /*9540*/  R2UR UR4, R74.reuse ;  /* 0x000000004a0472ca */ /* 0x040fe200000e0000 */
[----:B------:R-:W-:Y:S01]  /*9550*/  VIADD R0, R74, 0x20 ;  /* 0x000000204a007836 */ /* 0x000fe20000000000 */
[----:B------:R-:W-:Y:S04]  /*9560*/  LOP3.LUT R16, R3, 0x3, RZ, 0xc0, !PT ;  /* 0x0000000303107812 */ /* 0x000fe800078ec0ff */
[----:B------:R-:W-:Y:S04]  /*9570*/  SHF.R.U32.HI R0, RZ, 0x15, R0 ;  /* 0x00000015ff007819 */ /* 0x000fe80000011600 */
[----:B------:R-:W-:Y:S03]  /*9580*/  ISETP.NE.AND P0, PT, R16, R0, PT ;  /* 0x000000001000720c */ /* 0x000fe60003f05270 */
[----:B------:R-:W2:Y:S10]  /*9590*/  LDTM.x16 R56, tmem[UR4] ;  /* 0x00000004003879ee */ /* 0x000eb40008240000 */
[----:B--2---:R-:W-:Y:S05]  /*95a0*/  @!P0 BRA `(.L_x_184) ;  /* 0x0000000000408947 */ /* 0x004fea0003800000 */
[----:B------:R-:W2:Y:S01]  /*95b0*/  LDCU.64 UR8, c[0x4][0x80] ;  /* 0x01001000ff0877ac */ /* 0x000ea20008000a00 */
[----:B------:R-:W-:Y:S01]  /*95c0*/  MOV R15, 0x0 ;  /* 0x00000000000f7802 */ /* 0x000fe20000000f00 */
[----:B------:R-:W-:Y:S02]  /*95d0*/  HFMA2 R12, -RZ, RZ, 0, 5.9604644775390625e-08 ;  /* 0x00000001ff0c7431 */ /* 0x000fe400000001ff */
[----:B------:R-:W-:Y:S02]  /*95e0*/  IMAD.MOV.U32 R8, RZ, RZ, 0x192 ;  /* 0x00000192ff087424 */ /* 0x000fe400078e00ff */
[----:B------:R-:W-:Y:S01]  /*95f0*/  IMAD.MOV.U32 R13, RZ, RZ, RZ ;  /* 0x000000ffff0d7224 */ /* 0x000fe200078e00ff */
[----:B------:R-:W3:Y:S01]  /*9600*/  LDCU.64 UR6, c[0x4][0x88] ;  /* 0x01001100ff0677ac */ /* 0x000ee20008000a00 */
[----:B------:R-:W4:Y:S01]  /*9610*/  LDC.64 R14, c[0x4][R15] ;  /* 0x010000000f0e7b82 */ /* 0x000f220000000a00 */
[----:B------:R-:W5:Y:S01]  /*9620*/  LDCU.64 UR4, c[0x4][0x8] ;  /* 0x01000100ff0477ac */ /* 0x000f620008000a00 */
[----:B--2---:R-:W-:Y:S01]  /*9630*/  MOV R5, UR9 ;  /* 0x0000000900057c02 */ /* 0x004fe20008000f00 */
[----:B-1----:R-:W-:Y:S01]  /*9640*/  IMAD.U32 R4, RZ, RZ, UR8 ;  /* 0x00000008ff047e24 */ /* 0x002fe2000f8e00ff */
[----:B---3--:R-:W-:Y:S01]  /*9650*/  MOV R7, UR7 ;  /* 0x0000000700077c02 */ /* 0x008fe20008000f00 */
[----:B------:R-:W-:Y:S01]  /*9660*/  IMAD.U32 R6, RZ, RZ, UR6 ;  /* 0x00000006ff067e24 */ /* 0x000fe2000f8e00ff */
[----:B-----5:R-:W-:Y:S01]  /*9670*/  MOV R11, UR5 ;  /* 0x00000005000b7c02 */ /* 0x020fe20008000f00 */
[----:B------:R-:W-:Y:S02]  /*9680*/  IMAD.U32 R10, RZ, RZ, UR4 ;  /* 0x00000004ff0a7e24 */ /* 0x000fe4000f8e00ff */
[----:B------:R-:W-:Y:S07]  /*9690*/  LEPC R20, `(.L_x_184) ;  /* 0x000000001014794e */ /* 0x000fee0000000000 */
[----:B----4-:R-:W-:Y:S05]  /*96a0*/  CALL.ABS.NOINC R14 ;  /* 0x000000000e007343 */ /* 0x010fea0003c00000 */
.L_x_184:
[----:B------:R-:W-:Y:S05]  /*96b0*/  WARPSYNC.ALL ;  /* 0x0000000000007948 */ /* 0x000fea0003800000 */
[C---:B------:R-:W-:Y:S01]  /*96c0*/  R2UR UR4, R74.reuse ;  /* 0x000000004a0472ca */ /* 0x040fe200000e0000 */
[----:B------:R-:W-:Y:S05]  /*96d0*/  VIADD R0, R74, 0x40 ;  /* 0x000000404a007836 */ /* 0x000fea0000000000 */
[----:B------:R-:W-:Y:S04]  /*96e0*/  SHF.R.U32.HI R0, RZ, 0x15, R0 ;  /* 0x00000015ff007819 */ /* 0x000fe80000011600 */
[----:B------:R-:W-:Y:S03]  /*96f0*/  ISETP.NE.AND P0, PT, R16, R0, PT ;  /* 0x000000001000720c */ /* 0x000fe60003f05270 */
[----:B------:R-:W2:Y:S10]  /*9700*/  LDTM.x16 R40, tmem[UR4+0x20] ;  /* 0x00002004002879ee */ /* 0x000eb40008240000 */
        /* <DEDUP_REMOVED lines=17> */
.L_x_185:
[----:B------:R-:W-:Y:S05]  /*9820*/  WARPSYNC.ALL ;  /* 0x0000000000007948 */ /* 0x000fea0003800000 */
[C---:B------:R-:W-:Y:S01]  /*9830*/  R2UR UR4, R74.reuse ;  /* 0x000000004a0472ca */ /* 0x040fe200000e0000 */
[----:B------:R-:W-:Y:S01]  /*9840*/  VIADD R0, R74, 0x60 ;  /* 0x000000604a007836 */ /* 0x000fe20000000000 */
[----:B------:R-:W-:Y:S04]  /*9850*/  BSSY.RECONVERGENT B6, `(.L_x_186) ;  /* 0x0000015000067945 */ /* 0x000fe80003800200 */
        /* <DEDUP_REMOVED lines=20> */
.L_x_187:
[----:B------:R-:W-:Y:S05]  /*99a0*/  BSYNC.RECONVERGENT B6 ;  /* 0x0000000000067941 */ /* 0x000fea0003800200 */
.L_x_186:
[----:B------:R-:W2:Y:S01]  /*99b0*/  LDC R3, c[0x0][0x448] ;  /* 0x00011200ff037b82 */ /* 0x000ea20000000800 */
[----:B------:R-:W-:Y:S05]  /*99c0*/  WARPSYNC.ALL ;  /* 0x0000000000007948 */ /* 0x000fea0003800000 */
[----:B------:R-:W-:Y:S02]  /*99d0*/  R2UR UR4, R74 ;  /* 0x000000004a0472ca */ /* 0x000fe400000e0000 */
[----:B------:R-:W-:Y:S04]  /*99e0*/  SHF.R.U32.HI R0, RZ, 0x1, R73 ;  /* 0x00000001ff007819 */ /* 0x000fe80000011649 */
[----:B------:R-:W-:Y:S04]  /*99f0*/  LOP3.LUT R0, R0, 0x40, RZ, 0xc0, !PT ;  /* 0x0000004000007812 */ /* 0x000fe800078ec0ff */
[----:B------:R-:W-:Y:S05]  /*9a00*/  IADD3 R0, PT, PT, R2, R0, RZ ;  /* 0x0000000002007210 */ /* 0x000fea0007ffe0ff */
[----:B-1----:R-:W1:Y:S08]  /*9a10*/  LDS.128 R4, [R0+0x33000] ;  /* 0x0330000000047984 */ /* 0x002e700000000c00 */
[----:B------:R-:W3:Y:S08]  /*9a20*/  LDS.128 R8, [R0+0x33010] ;  /* 0x0330100000087984 */ /* 0x000ef00000000c00 */
[----:B------:R-:W4:Y:S08]  /*9a30*/  LDS.128 R12, [R0+0x33020] ;  /* 0x03302000000c7984 */ /* 0x000f300000000c00 */
[----:B------:R-:W5:Y:S08]  /*9a40*/  LDS.128 R16, [R0+0x33030] ;  /* 0x0330300000107984 */ /* 0x000f700000000c00 */
[----:B------:R-:W-:Y:S01]  /*9a50*/  LDS.128 R20, [R0+0x33130] ;  /* 0x0331300000147984 */ /* 0x000fe20000000c00 */
[----:B--2---:R-:W-:Y:S04]  /*9a60*/  FMUL R3, R3, 1.4426950216293334961 ;  /* 0x3fb8aa3b03037820 */ /* 0x004fe80000400000 */
[C---:B-1----:R-:W-:Y:S02]  /*9a70*/  FFMA2 R4, R3.reuse.F32, R56.F32x2.HI_LO, R4.F32x2.HI_LO ;  /* 0x0000003803047249 */ /* 0x042fe40000040004 */
[----:B------:R-:W-:Y:S01]  /*9a80*/  FFMA2 R6, R3.F32, R58.F32x2.HI_LO, R6.F32x2.HI_LO ;  /* 0x0000003a03067249 */ /* 0x000fe20000040006 */
[----:B------:R-:W1:Y:S02]  /*9a90*/  S2R R57, SR_TID.X ;  /* 0x0000000000397919 */ /* 0x000e640000002100 */
[----:B------:R-:W-:Y:S02]  /*9aa0*/  FSETP.GEU.AND P2, PT, R4, -126, PT ;  /* 0xc2fc00000400780b */ /* 0x000fe40003f4e000 */
[----:B------:R-:W-:Y:S01]  /*9ab0*/  FSETP.GEU.AND P1, PT, R5, -126, PT ;  /* 0xc2fc00000500780b */ /* 0x000fe20003f2e000 */
[C---:B---3--:R-:W-:Y:S01]  /*9ac0*/  FFMA2 R8, R3.reuse.F32, R60.F32x2.HI_LO, R8.F32x2.HI_LO ;  /* 0x0000003c03087249 */ /* 0x048fe20000040008 */
[----:B------:R-:W-:Y:S01]  /*9ad0*/  FSETP.GEU.AND P6, PT, R6, -126, PT ;  /* 0xc2fc00000600780b */ /* 0x000fe20003fce000 */
[----:B------:R-:W-:Y:S01]  /*9ae0*/  FFMA2 R10, R3.F32, R62.F32x2.HI_LO, R10.F32x2.HI_LO ;  /* 0x0000003e030a7249 */ /* 0x000fe2000004000a */
[----:B------:R-:W-:Y:S02]  /*9af0*/  FSETP.GEU.AND P5, PT, R7, -126, PT ;  /* 0xc2fc00000700780b */ /* 0x000fe40003fae000 */
[----:B------:R-:W-:Y:S02]  /*9b00*/  FSETP.GEU.AND P4, PT, R8, -126, PT ;  /* 0xc2fc00000800780b */ /* 0x000fe40003f8e000 */
[----:B------:R-:W-:Y:S01]  /*9b10*/  FSETP.GEU.AND P3, PT, R9, -126, PT ;  /* 0xc2fc00000900780b */ /* 0x000fe20003f6e000 */
[C---:B----4-:R-:W-:Y:S01]  /*9b20*/  FFMA2 R12, R3.reuse.F32, R64.F32x2.HI_LO, R12.F32x2.HI_LO ;  /* 0x00000040030c7249 */ /* 0x050fe2000004000c */
[----:B------:R-:W-:Y:S01]  /*9b30*/  FSETP.GEU.AND P0, PT, R10, -126, PT ;  /* 0xc2fc00000a00780b */ /* 0x000fe20003f0e000 */
[----:B------:R-:W-:Y:S01]  /*9b40*/  @!P2 FMUL R4, R4, 0.5 ;  /* 0x3f0000000404a820 */ /* 0x000fe20000400000 */
[----:B------:R-:W-:Y:S02]  /*9b50*/  FFMA2 R14, R3.F32, R66.F32x2.HI_LO, R14.F32x2.HI_LO ;  /* 0x00000042030e7249 */ /* 0x000fe4000004000e */
[----:B------:R-:W-:Y:S01]  /*9b60*/  @!P1 FMUL R5, R5, 0.5 ;  /* 0x3f00000005059820 */ /* 0x000fe20000400000 */
[----:B------:R-:W2:Y:S01]  /*9b70*/  MUFU.EX2 R76, R4 ;  /* 0x00000004004c7308 */ /* 0x000ea20000000800 */
[----:B------:R-:W-:Y:S01]  /*9b80*/  @!P6 FMUL R6, R6, 0.5 ;  /* 0x3f0000000606e820 */ /* 0x000fe20000400000 */
[----:B------:R-:W-:Y:S01]  /*9b90*/  @!P5 FMUL R7, R7, 0.5 ;  /* 0x3f0000000707d820 */ /* 0x000fe20000400000 */
[----:B-----5:R-:W-:Y:S02]  /*9ba0*/  FFMA2 R16, R3.F32, R68.F32x2.HI_LO, R16.F32x2.HI_LO ;  /* 0x0000004403107249 */ /* 0x020fe40000040010 */
[----:B------:R-:W-:Y:S01]  /*9bb0*/  @!P4 FMUL R8, R8, 0.5 ;  /* 0x3f0000000808c820 */ /* 0x000fe20000400000 */
[----:B------:R-:W-:Y:S01]  /*9bc0*/  @!P3 FMUL R9, R9, 0.5 ;  /* 0x3f0000000909b820 */ /* 0x000fe20000400000 */
[----:B------:R-:W-:Y:S03]  /*9bd0*/  FFMA2 R18, R3.F32, R70.F32x2.HI_LO, R18.F32x2.HI_LO ;  /* 0x0000004603127249 */ /* 0x000fe60000040012 */
[----:B------:R-:W3:Y:S01]  /*9be0*/  MUFU.EX2 R77, R5 ;  /* 0x00000005004d7308 */ /* 0x000ee20000000800 */
[----:B------:R-:W-:Y:S01]  /*9bf0*/  @!P0 FMUL R10, R10, 0.5 ;  /* 0x3f0000000a0a8820 */ /* 0x000fe20000400000 */
[----:B-1----:R-:W-:Y:S08]  /*9c00*/  SHF.R.U32.HI R57, RZ, 0x5, R57 ;  /* 0x00000005ff397819 */ /* 0x002ff00000011639 */
[----:B------:R-:W1:Y:S01]  /*9c10*/  MUFU.EX2 R78, R6 ;  /* 0x00000006004e7308 */ /* 0x000e620000000800 */
[----:B--2---:R-:W-:Y:S01]  /*9c20*/  @!P2 FMUL R76, R76, R76 ;  /* 0x0000004c4c4ca220 */ /* 0x004fe20000400000 */
[----:B------:R-:W-:Y:S02]  /*9c30*/  FSETP.GEU.AND P2, PT, R11, -126, PT ;  /* 0xc2fc00000b00780b */ /* 0x000fe40003f4e000 */
[----:B------:R-:W-:Y:S06]  /*9c40*/  LOP3.LUT R57, R57, 0x3, RZ, 0xc0, !PT ;  /* 0x0000000339397812 */ /* 0x000fec00078ec0ff */
[----:B------:R2:W4:Y:S01]  /*9c50*/  MUFU.EX2 R79, R7 ;  /* 0x00000007004f7308 */ /* 0x0005220000000800 */
[----:B---3--:R-:W-:Y:S01]  /*9c60*/  @!P1 FMUL R77, R77, R77 ;  /* 0x0000004d4d4d9220 */ /* 0x008fe20000400000 */
[----:B------:R-:W-:Y:S03]  /*9c70*/  FSETP.GEU.AND P1, PT, R12, -126, PT ;  /* 0xc2fc00000c00780b */ /* 0x000fe60003f2e000 */
[----:B------:R-:W-:Y:S05]  /*9c80*/  @!P2 FMUL R11, R11, 0.5 ;  /* 0x3f0000000b0ba820 */ /* 0x000fea0000400000 */
[----:B------:R-:W3:Y:S01]  /*9c90*/  MUFU.EX2 R80, R8 ;  /* 0x0000000800507308 */ /* 0x000ee20000000800 */
[----:B-1----:R-:W-:Y:S01]  /*9ca0*/  @!P6 FMUL R78, R78, R78 ;  /* 0x0000004e4e4ee220 */ /* 0x002fe20000400000 */
[----:B------:R-:W-:Y:S03]  /*9cb0*/  FSETP.GEU.AND P6, PT, R13, -126, PT ;  /* 0xc2fc00000d00780b */ /* 0x000fe60003fce000 */
[----:B------:R-:W-:Y:S05]  /*9cc0*/  @!P1 FMUL R12, R12, 0.5 ;  /* 0x3f0000000c0c9820 */ /* 0x000fea0000400000 */
[----:B------:R-:W1:Y:S01]  /*9cd0*/  MUFU.EX2 R81, R9 ;  /* 0x0000000900517308 */ /* 0x000e620000000800 */
[----:B--2---:R-:W2:Y:S01]  /*9ce0*/  LDS.128 R4, [R0+0x33080] ;  /* 0x0330800000047984 */ /* 0x004ea20000000c00 */
[----:B----4-:R-:W-:Y:S01]  /*9cf0*/  @!P5 FMUL R79, R79, R79 ;  /* 0x0000004f4f4fd220 */ /* 0x010fe20000400000 */
[----:B------:R-:W-:Y:S02]  /*9d00*/  FSETP.GEU.AND P5, PT, R14, -126, PT ;  /* 0xc2fc00000e00780b */ /* 0x000fe40003fae000 */
[----:B------:R-:W-:Y:S05]  /*9d10*/  @!P6 FMUL R13, R13, 0.5 ;  /* 0x3f0000000d0de820 */ /* 0x000fea0000400000 */
[----:B------:R-:W4:Y:S01]  /*9d20*/  MUFU.EX2 R82, R10 ;  /* 0x0000000a00527308 */ /* 0x000f220000000800 */
[----:B---3--:R-:W-:Y:S01]  /*9d30*/  @!P4 FMUL R80, R80, R80 ;  /* 0x000000505050c220 */ /* 0x008fe20000400000 */
[----:B------:R-:W-:Y:S08]  /*9d40*/  FSETP.GEU.AND P4, PT, R15, -126, PT ;  /* 0xc2fc00000f00780b */ /* 0x000ff00003f8e000 */
[----:B------:R3:W5:Y:S01]  /*9d50*/  MUFU.EX2 R83, R11 ;  /* 0x0000000b00537308 */ /* 0x0007620000000800 */
[----:B------:R-:W-:Y:S01]  /*9d60*/  @!P5 FMUL R14, R14, 0.5 ;  /* 0x3f0000000e0ed820 */ /* 0x000fe20000400000 */
[----:B-1----:R-:W-:Y:S01]  /*9d70*/  @!P3 FMUL R81, R81, R81 ;  /* 0x000000515151b220 */ /* 0x002fe20000400000 */
[----:B------:R-:W-:Y:S02]  /*9d80*/  FSETP.GEU.AND P3, PT, R16, -126, PT ;  /* 0xc2fc00001000780b */ /* 0x000fe40003f6e000 */
[----:B------:R-:W-:Y:S05]  /*9d90*/  @!P4 FMUL R15, R15, 0.5 ;  /* 0x3f0000000f0fc820 */ /* 0x000fea0000400000 */
[----:B------:R-:W1:Y:S01]  /*9da0*/  MUFU.EX2 R84, R12 ;  /* 0x0000000c00547308 */ /* 0x000e620000000800 */
[----:B----4-:R-:W-:Y:S01]  /*9db0*/  @!P0 FMUL R82, R82, R82 ;  /* 0x0000005252528220 */ /* 0x010fe20000400000 */
[----:B------:R-:W-:Y:S08]  /*9dc0*/  FSETP.GEU.AND P0, PT, R17, -126, PT ;  /* 0xc2fc00001100780b */ /* 0x000ff00003f0e000 */
[----:B------:R-:W4:Y:S01]  /*9dd0*/  MUFU.EX2 R85, R13 ;  /* 0x0000000d00557308 */ /* 0x000f220000000800 */
[----:B---3--:R-:W3:Y:S01]  /*9de0*/  LDS.128 R8, [R0+0x33090] ;  /* 0x0330900000087984 */ /* 0x008ee20000000c00 */
[----:B------:R-:W-:Y:S01]  /*9df0*/  @!P3 FMUL R16, R16, 0.5 ;  /* 0x3f0000001010b820 */ /* 0x000fe20000400000 */
[----:B-----5:R-:W-:Y:S01]  /*9e00*/  @!P2 FMUL R83, R83, R83 ;  /* 0x000000535353a220 */ /* 0x020fe20000400000 */
[----:B------:R-:W-:Y:S01]  /*9e10*/  FSETP.GEU.AND P2, PT, R18, -126, PT ;  /* 0xc2fc00001200780b */ /* 0x000fe20003f4e000 */
[----:B------:R-:W-:Y:S05]  /*9e20*/  @!P0 FMUL R17, R17, 0.5 ;  /* 0x3f00000011118820 */ /* 0x000fea0000400000 */
[----:B------:R-:W5:Y:S01]  /*9e30*/  MUFU.EX2 R86, R14 ;  /* 0x0000000e00567308 */ /* 0x000f620000000800 */
[C---:B--2---:R-:W-:Y:S02]  /*9e40*/  FFMA2 R4, R3.reuse.F32, R40.F32x2.HI_LO, R4.F32x2.HI_LO ;  /* 0x0000002803047249 */ /* 0x044fe40000040004 */
[----:B------:R-:W-:Y:S02]  /*9e50*/  FFMA2 R6, R3.F32, R42.F32x2.HI_LO, R6.F32x2.HI_LO ;  /* 0x0000002a03067249 */ /* 0x000fe40000040006 */
[----:B-1----:R-:W-:Y:S01]  /*9e60*/  @!P1 FMUL R84, R84, R84 ;  /* 0x0000005454549220 */ /* 0x002fe20000400000 */
[----:B------:R-:W-:Y:S04]  /*9e70*/  FSETP.GEU.AND P1, PT, R19, -126, PT ;  /* 0xc2fc00001300780b */ /* 0x000fe80003f2e000 */
[----:B------:R1:W2:Y:S01]  /*9e80*/  MUFU.EX2 R87, R15 ;  /* 0x0000000f00577308 */ /* 0x0002a20000000800 */
[----:B------:R-:W-:Y:S01]  /*9e90*/  @!P2 FMUL R18, R18, 0.5 ;  /* 0x3f0000001212a820 */ /* 0x000fe20000400000 */
[----:B----4-:R-:W-:Y:S01]  /*9ea0*/  @!P6 FMUL R85, R85, R85 ;  /* 0x000000555555e220 */ /* 0x010fe20000400000 */
[----:B------:R-:W-:Y:S07]  /*9eb0*/  FSETP.GEU.AND P6, PT, R4, -126, PT ;  /* 0xc2fc00000400780b */ /* 0x000fee0003fce000 */
[----:B------:R-:W4:Y:S01]  /*9ec0*/  MUFU.EX2 R88, R16 ;  /* 0x0000001000587308 */ /* 0x000f220000000800 */
[----:B-----5:R-:W-:Y:S01]  /*9ed0*/  @!P5 FMUL R86, R86, R86 ;  /* 0x000000565656d220 */ /* 0x020fe20000400000 */
[----:B------:R-:W-:Y:S01]  /*9ee0*/  FSETP.GEU.AND P5, PT, R5, -126, PT ;  /* 0xc2fc00000500780b */ /* 0x000fe20003fae000 */
[----:B------:R-:W-:Y:S07]  /*9ef0*/  @!P1 FMUL R19, R19, 0.5 ;  /* 0x3f00000013139820 */ /* 0x000fee0000400000 */
[----:B------:R-:W5:Y:S01]  /*9f00*/  MUFU.EX2 R89, R17 ;  /* 0x0000001100597308 */ /* 0x000f620000000800 */
[----:B-1----:R-:W1:Y:S01]  /*9f10*/  LDS.128 R12, [R0+0x330a0] ;  /* 0x0330a000000c7984 */ /* 0x002e620000000c00 */
[----:B------:R-:W-:Y:S01]  /*9f20*/  @!P6 FMUL R4, R4, 0.5 ;  /* 0x3f0000000404e820 */ /* 0x000fe20000400000 */
[----:B--2---:R-:W-:Y:S01]  /*9f30*/  @!P4 FMUL R87, R87, R87 ;  /* 0x000000575757c220 */ /* 0x004fe20000400000 */
[----:B------:R-:W-:Y:S01]  /*9f40*/  FSETP.GEU.AND P4, PT, R6, -126, PT ;  /* 0xc2fc00000600780b */ /* 0x000fe20003f8e000 */
[----:B------:R-:W-:Y:S05]  /*9f50*/  @!P5 FMUL R5, R5, 0.5 ;  /* 0x3f0000000505d820 */ /* 0x000fea0000400000 */
[----:B------:R-:W2:Y:S01]  /*9f60*/  MUFU.EX2 R90, R18 ;  /* 0x00000012005a7308 */ /* 0x000ea20000000800 */
[C---:B---3--:R-:W-:Y:S02]  /*9f70*/  FFMA2 R8, R3.reuse.F32, R44.F32x2.HI_LO, R8.F32x2.HI_LO ;  /* 0x0000002c03087249 */ /* 0x048fe40000040008 */
[----:B------:R-:W-:Y:S02]  /*9f80*/  FFMA2 R10, R3.F32, R46.F32x2.HI_LO, R10.F32x2.HI_LO ;  /* 0x0000002e030a7249 */ /* 0x000fe4000004000a */
[----:B----4-:R-:W-:Y:S01]  /*9f90*/  @!P3 FMUL R88, R88, R88 ;  /* 0x000000585858b220 */ /* 0x010fe20000400000 */
[----:B------:R-:W-:Y:S04]  /*9fa0*/  FSETP.GEU.AND P3, PT, R7, -126, PT ;  /* 0xc2fc00000700780b */ /* 0x000fe80003f6e000 */
[----:B------:R3:W4:Y:S01]  /*9fb0*/  MUFU.EX2 R91, R19 ;  /* 0x00000013005b7308 */ /* 0x0007220000000800 */
[----:B------:R-:W-:Y:S01]  /*9fc0*/  @!P4 FMUL R6, R6, 0.5 ;  /* 0x3f0000000606c820 */ /* 0x000fe20000400000 */
[----:B-----5:R-:W-:Y:S01]  /*9fd0*/  @!P0 FMUL R89, R89, R89 ;  /* 0x0000005959598220 */ /* 0x020fe20000400000 */
[----:B------:R-:W-:Y:S07]  /*9fe0*/  FSETP.GEU.AND P0, PT, R8, -126, PT ;  /* 0xc2fc00000800780b */ /* 0x000fee0003f0e000 */
[----:B------:R-:W5:Y:S01]  /*9ff0*/  MUFU.EX2 R92, R4 ;  /* 0x00000004005c7308 */ /* 0x000f620000000800 */
[----:B--2---:R-:W-:Y:S01]  /*a000*/  @!P2 FMUL R90, R90, R90 ;  /* 0x0000005a5a5aa220 */ /* 0x004fe20000400000 */
[----:B------:R-:W-:Y:S01]  /*a010*/  FSETP.GEU.AND P2, PT, R9, -126, PT ;  /* 0xc2fc00000900780b */ /* 0x000fe20003f4e000 */
[----:B------:R-:W-:Y:S07]  /*a020*/  @!P3 FMUL R7, R7, 0.5 ;  /* 0x3f0000000707b820 */ /* 0x000fee0000400000 */
[----:B------:R-:W2:Y:S01]  /*a030*/  MUFU.EX2 R93, R5 ;  /* 0x00000005005d7308 */ /* 0x000ea20000000800 */
[----:B---3--:R-:W3:Y:S01]  /*a040*/  LDS.128 R16, [R0+0x330b0] ;  /* 0x0330b00000107984 */ /* 0x008ee20000000c00 */
[----:B------:R-:W-:Y:S01]  /*a050*/  @!P0 FMUL R8, R8, 0.5 ;  /* 0x3f00000008088820 */ /* 0x000fe20000400000 */
[----:B----4-:R-:W-:Y:S01]  /*a060*/  @!P1 FMUL R91, R91, R91 ;  /* 0x0000005b5b5b9220 */ /* 0x010fe20000400000 */
[----:B------:R-:W-:Y:S01]  /*a070*/  FSETP.GEU.AND P1, PT, R10, -126, PT ;  /* 0xc2fc00000a00780b */ /* 0x000fe20003f2e000 */
[----:B------:R-:W-:Y:S05]  /*a080*/  @!P2 FMUL R9, R9, 0.5 ;  /* 0x3f0000000909a820 */ /* 0x000fea0000400000 */
[----:B------:R-:W4:Y:S01]  /*a090*/  MUFU.EX2 R94, R6 ;  /* 0x00000006005e7308 */ /* 0x000f220000000800 */
[----:B-1----:R-:W-:Y:S01]  /*a0a0*/  FFMA2 R12, R3.F32, R48.F32x2.HI_LO, R12.F32x2.HI_LO ;  /* 0x00000030030c7249 */ /* 0x002fe2000004000c */
[----:B------:R-:W-:Y:S01]  /*a0b0*/  F2FP.BF16.F32.PACK_AB R48, R77, R76 ;  /* 0x0000004c4d30723e */ /* 0x000fe200000010ff */
[----:B------:R-:W-:Y:S01]  /*a0c0*/  FFMA2 R14, R3.F32, R50.F32x2.HI_LO, R14.F32x2.HI_LO ;  /* 0x00000032030e7249 */ /* 0x000fe2000004000e */
[----:B------:R-:W-:Y:S01]  /*a0d0*/  F2FP.BF16.F32.PACK_AB R49, R79, R78 ;  /* 0x0000004e4f31723e */ /* 0x000fe200000010ff */
[----:B-----5:R-:W-:Y:S01]  /*a0e0*/  @!P6 FMUL R92, R92, R92 ;  /* 0x0000005c5c5ce220 */ /* 0x020fe20000400000 */
[----:B------:R-:W-:Y:S04]  /*a0f0*/  FSETP.GEU.AND P6, PT, R11, -126, PT ;  /* 0xc2fc00000b00780b */ /* 0x000fe80003fce000 */
[----:B------:R1:W5:Y:S01]  /*a100*/  MUFU.EX2 R95, R7 ;  /* 0x00000007005f7308 */ /* 0x0003620000000800 */
[----:B------:R-:W-:Y:S01]  /*a110*/  @!P1 FMUL R10, R10, 0.5 ;  /* 0x3f0000000a0a9820 */ /* 0x000fe20000400000 */
[----:B--2---:R-:W-:Y:S01]  /*a120*/  @!P5 FMUL R93, R93, R93 ;  /* 0x0000005d5d5dd220 */ /* 0x004fe20000400000 */
[----:B------:R-:W-:Y:S02]  /*a130*/  FSETP.GEU.AND P5, PT, R12, -126, PT ;  /* 0xc2fc00000c00780b */ /* 0x000fe40003fae000 */
[----:B------:R-:W-:Y:S02]  /*a140*/  F2FP.BF16.F32.PACK_AB R50, R81, R80 ;  /* 0x000000505132723e */ /* 0x000fe400000010ff */
[----:B------:R-:W-:Y:S03]  /*a150*/  F2FP.BF16.F32.PACK_AB R51, R83, R82 ;  /* 0x000000525333723e */ /* 0x000fe600000010ff */
[----:B------:R-:W2:Y:S01]  /*a160*/  MUFU.EX2 R96, R8 ;  /* 0x0000000800607308 */ /* 0x000ea20000000800 */
[----:B----4-:R-:W-:Y:S01]  /*a170*/  @!P4 FMUL R94, R94, R94 ;  /* 0x0000005e5e5ec220 */ /* 0x010fe20000400000 */
[----:B------:R-:W-:Y:S01]  /*a180*/  FSETP.GEU.AND P4, PT, R13, -126, PT ;  /* 0xc2fc00000d00780b */ /* 0x000fe20003f8e000 */
[----:B------:R-:W-:Y:S01]  /*a190*/  @!P6 FMUL R11, R11, 0.5 ;  /* 0x3f0000000b0be820 */ /* 0x000fe20000400000 */
[----:B------:R-:W-:Y:S06]  /*a1a0*/  F2FP.BF16.F32.PACK_AB R40, R93, R92 ;  /* 0x0000005c5d28723e */ /* 0x000fec00000010ff */
[----:B------:R-:W4:Y:S01]  /*a1b0*/  MUFU.EX2 R97, R9 ;  /* 0x0000000900617308 */ /* 0x000f220000000800 */
[----:B-1----:R-:W1:Y:S01]  /*a1c0*/  LDS.128 R4, [R0+0x33100] ;  /* 0x0331000000047984 */ /* 0x002e620000000c00 */
[----:B------:R-:W-:Y:S01]  /*a1d0*/  @!P5 FMUL R12, R12, 0.5 ;  /* 0x3f0000000c0cd820 */ /* 0x000fe20000400000 */
[----:B-----5:R-:W-:Y:S01]  /*a1e0*/  @!P3 FMUL R95, R95, R95 ;  /* 0x0000005f5f5fb220 */ /* 0x020fe20000400000 */
[----:B------:R-:W-:Y:S01]  /*a1f0*/  FSETP.GEU.AND P3, PT, R14, -126, PT ;  /* 0xc2fc00000e00780b */ /* 0x000fe20003f6e000 */
[----:B------:R-:W-:Y:S05]  /*a200*/  @!P4 FMUL R13, R13, 0.5 ;  /* 0x3f0000000d0dc820 */ /* 0x000fea0000400000 */
[----:B------:R-:W5:Y:S01]  /*a210*/  MUFU.EX2 R98, R10 ;  /* 0x0000000a00627308 */ /* 0x000f620000000800 */
[----:B---3--:R-:W-:Y:S01]  /*a220*/  FFMA2 R16, R3.F32, R52.F32x2.HI_LO, R16.F32x2.HI_LO ;  /* 0x0000003403107249 */ /* 0x008fe20000040010 */
[----:B------:R-:W-:Y:S01]  /*a230*/  F2FP.BF16.F32.PACK_AB R52, R85, R84 ;  /* 0x000000545534723e */ /* 0x000fe200000010ff */
[----:B------:R-:W-:Y:S01]  /*a240*/  FFMA2 R18, R3.F32, R54.F32x2.HI_LO, R18.F32x2.HI_LO ;  /* 0x0000003603127249 */ /* 0x000fe20000040012 */
[----:B------:R-:W-:Y:S01]  /*a250*/  F2FP.BF16.F32.PACK_AB R53, R87, R86 ;  /* 0x000000565735723e */ /* 0x000fe200000010ff */
[----:B--2---:R-:W-:Y:S01]  /*a260*/  @!P0 FMUL R96, R96, R96 ;  /* 0x0000006060608220 */ /* 0x004fe20000400000 */
[----:B------:R-:W-:Y:S04]  /*a270*/  FSETP.GEU.AND P0, PT, R15, -126, PT ;  /* 0xc2fc00000f00780b */ /* 0x000fe80003f0e000 */
[----:B------:R2:W3:Y:S01]  /*a280*/  MUFU.EX2 R99, R11 ;  /* 0x0000000b00637308 */ /* 0x0004e20000000800 */
[----:B------:R-:W-:Y:S01]  /*a290*/  @!P3 FMUL R14, R14, 0.5 ;  /* 0x3f0000000e0eb820 */ /* 0x000fe20000400000 */
[----:B----4-:R-:W-:Y:S01]  /*a2a0*/  @!P2 FMUL R97, R97, R97 ;  /* 0x000000616161a220 */ /* 0x010fe20000400000 */
[----:B------:R-:W-:Y:S02]  /*a2b0*/  FSETP.GEU.AND P2, PT, R16, -126, PT ;  /* 0xc2fc00001000780b */ /* 0x000fe40003f4e000 */
[----:B------:R-:W-:Y:S02]  /*a2c0*/  F2FP.BF16.F32.PACK_AB R54, R89, R88 ;  /* 0x000000585936723e */ /* 0x000fe400000010ff */
[----:B------:R-:W-:Y:S03]  /*a2d0*/  F2FP.BF16.F32.PACK_AB R55, R91, R90 ;  /* 0x0000005a5b37723e */ /* 0x000fe600000010ff */
[----:B------:R-:W4:Y:S01]  /*a2e0*/  MUFU.EX2 R100, R12 ;  /* 0x0000000c00647308 */ /* 0x000f220000000800 */
[----:B-----5:R-:W-:Y:S01]  /*a2f0*/  @!P1 FMUL R98, R98, R98 ;  /* 0x0000006262629220 */ /* 0x020fe20000400000 */
[----:B------:R-:W-:Y:S01]  /*a300*/  FSETP.GEU.AND P1, PT, R17, -126, PT ;  /* 0xc2fc00001100780b */ /* 0x000fe20003f2e000 */
[----:B------:R-:W-:Y:S01]  /*a310*/  @!P0 FMUL R15, R15, 0.5 ;  /* 0x3f0000000f0f8820 */ /* 0x000fe20000400000 */
[----:B------:R-:W-:Y:S02]  /*a320*/  F2FP.BF16.F32.PACK_AB R41, R95, R94 ;  /* 0x0000005e5f29723e */ /* 0x000fe400000010ff */
[----:B------:R-:W-:Y:S04]  /*a330*/  F2FP.BF16.F32.PACK_AB R42, R97, R96 ;  /* 0x00000060612a723e */ /* 0x000fe800000010ff */
[----:B------:R-:W5:Y:S01]  /*a340*/  MUFU.EX2 R101, R13 ;  /* 0x0000000d00657308 */ /* 0x000f620000000800 */
[----:B--2---:R-:W2:Y:S01]  /*a350*/  LDS.128 R8, [R0+0x33110] ;  /* 0x0331100000087984 */ /* 0x004ea20000000c00 */
[----:B------:R-:W-:Y:S01]  /*a360*/  @!P2 FMUL R16, R16, 0.5 ;  /* 0x3f0000001010a820 */ /* 0x000fe20000400000 */
[----:B---3--:R-:W-:Y:S01]  /*a370*/  @!P6 FMUL R99, R99, R99 ;  /* 0x000000636363e220 */ /* 0x008fe20000400000 */
[----:B------:R-:W-:Y:S01]  /*a380*/  FSETP.GEU.AND P6, PT, R18, -126, PT ;  /* 0xc2fc00001200780b */ /* 0x000fe20003fce000 */
[----:B------:R-:W-:Y:S05]  /*a390*/  @!P1 FMUL R17, R17, 0.5 ;  /* 0x3f00000011119820 */ /* 0x000fea0000400000 */
[----:B------:R-:W3:Y:S01]  /*a3a0*/  MUFU.EX2 R102, R14 ;  /* 0x0000000e00667308 */ /* 0x000ee20000000800 */
[----:B-1----:R-:W-:Y:S01]  /*a3b0*/  FFMA2 R4, R3.F32, R24.F32x2.HI_LO, R4.F32x2.HI_LO ;  /* 0x0000001803047249 */ /* 0x002fe20000040004 */
[----:B------:R-:W-:Y:S01]  /*a3c0*/  F2FP.BF16.F32.PACK_AB R43, R99, R98 ;  /* 0x00000062632b723e */ /* 0x000fe200000010ff */
[----:B------:R-:W-:Y:S02]  /*a3d0*/  FFMA2 R6, R3.F32, R26.F32x2.HI_LO, R6.F32x2.HI_LO ;  /* 0x0000001a03067249 */ /* 0x000fe40000040006 */
[----:B------:R-:W-:Y:S01]  /*a3e0*/  LDS.128 R24, [R0+0x33180] ;  /* 0x0331800000187984 */ /* 0x000fe20000000c00 */
[----:B----4-:R-:W-:Y:S01]  /*a3f0*/  @!P5 FMUL R100, R100, R100 ;  /* 0x000000646464d220 */ /* 0x010fe20000400000 */
[----:B------:R-:W-:Y:S03]  /*a400*/  FSETP.GEU.AND P5, PT, R19, -126, PT ;  /* 0xc2fc00001300780b */ /* 0x000fe60003fae000 */
[----:B------:R1:W4:Y:S01]  /*a410*/  MUFU.EX2 R103, R15 ;  /* 0x0000000f00677308 */ /* 0x0003220000000800 */
[----:B------:R-:W-:Y:S01]  /*a420*/  @!P6 FMUL R18, R18, 0.5 ;  /* 0x3f0000001212e820 */ /* 0x000fe20000400000 */
[----:B-----5:R-:W-:Y:S01]  /*a430*/  @!P4 FMUL R101, R101, R101 ;  /* 0x000000656565c220 */ /* 0x020fe20000400000 */
[----:B------:R-:W-:Y:S04]  /*a440*/  FSETP.GEU.AND P4, PT, R4, -126, PT ;  /* 0xc2fc00000400780b */ /* 0x000fe80003f8e000 */
[----:B------:R-:W-:Y:S03]  /*a450*/  F2FP.BF16.F32.PACK_AB R44, R101, R100 ;  /* 0x00000064652c723e */ /* 0x000fe600000010ff */
[----:B------:R-:W5:Y:S01]  /*a460*/  MUFU.EX2 R104, R16 ;  /* 0x0000001000687308 */ /* 0x000f620000000800 */
[----:B---3--:R-:W-:Y:S01]  /*a470*/  @!P3 FMUL R102, R102, R102 ;  /* 0x000000666666b220 */ /* 0x008fe20000400000 */
[----:B------:R-:W-:Y:S01]  /*a480*/  FSETP.GEU.AND P3, PT, R5, -126, PT ;  /* 0xc2fc00000500780b */ /* 0x000fe20003f6e000 */
[----:B------:R-:W-:Y:S07]  /*a490*/  @!P5 FMUL R19, R19, 0.5 ;  /* 0x3f0000001313d820 */ /* 0x000fee0000400000 */
[----:B------:R-:W3:Y:S01]  /*a4a0*/  MUFU.EX2 R105, R17 ;  /* 0x0000001100697308 */ /* 0x000ee20000000800 */
[----:B-1----:R-:W1:Y:S01]  /*a4b0*/  LDS.128 R12, [R0+0x33120] ;  /* 0x03312000000c7984 */ /* 0x002e620000000c00 */
[----:B------:R-:W-:Y:S01]  /*a4c0*/  @!P4 FMUL R4, R4, 0.5 ;  /* 0x3f0000000404c820 */ /* 0x000fe20000400000 */
[----:B----4-:R-:W-:Y:S01]  /*a4d0*/  @!P0 FMUL R103, R103, R103 ;  /* 0x0000006767678220 */ /* 0x010fe20000400000 */
[----:B------:R-:W-:Y:S01]  /*a4e0*/  FSETP.GEU.AND P0, PT, R6, -126, PT ;  /* 0xc2fc00000600780b */ /* 0x000fe20003f0e000 */
[----:B------:R-:W-:Y:S05]  /*a4f0*/  @!P3 FMUL R5, R5, 0.5 ;  /* 0x3f0000000505b820 */ /* 0x000fea0000400000 */
[----:B------:R-:W4:Y:S01]  /*a500*/  MUFU.EX2 R106, R18 ;  /* 0x00000012006a7308 */ /* 0x000f220000000800 */
[----:B--2---:R-:W-:Y:S01]  /*a510*/  FFMA2 R8, R3.F32, R28.F32x2.HI_LO, R8.F32x2.HI_LO ;  /* 0x0000001c03087249 */ /* 0x004fe20000040008 */
[----:B------:R-:W-:Y:S01]  /*a520*/  F2FP.BF16.F32.PACK_AB R45, R103, R102 ;  /* 0x00000066672d723e */ /* 0x000fe200000010ff */
[----:B------:R-:W-:Y:S02]  /*a530*/  FFMA2 R10, R3.F32, R30.F32x2.HI_LO, R10.F32x2.HI_LO ;  /* 0x0000001e030a7249 */ /* 0x000fe4000004000a */
[----:B------:R-:W2:Y:S01]  /*a540*/  LDS.128 R28, [R0+0x33190] ;  /* 0x03319000001c7984 */ /* 0x000ea20000000c00 */
[----:B-----5:R-:W-:Y:S01]  /*a550*/  @!P2 FMUL R104, R104, R104 ;  /* 0x000000686868a220 */ /* 0x020fe20000400000 */
[----:B------:R-:W-:Y:S03]  /*a560*/  FSETP.GEU.AND P2, PT, R7, -126, PT ;  /* 0xc2fc00000700780b */ /* 0x000fe60003f4e000 */
[----:B------:R-:W5:Y:S01]  /*a570*/  MUFU.EX2 R107, R19 ;  /* 0x00000013006b7308 */ /* 0x000f620000000800 */
[----:B------:R-:W-:Y:S01]  /*a580*/  @!P0 FMUL R6, R6, 0.5 ;  /* 0x3f00000006068820 */ /* 0x000fe20000400000 */
[----:B---3--:R-:W-:Y:S01]  /*a590*/  @!P1 FMUL R105, R105, R105 ;  /* 0x0000006969699220 */ /* 0x008fe20000400000 */
[----:B------:R-:W-:Y:S04]  /*a5a0*/  FSETP.GEU.AND P1, PT, R8, -126, PT ;  /* 0xc2fc00000800780b */ /* 0x000fe80003f2e000 */
[----:B------:R-:W-:Y:S03]  /*a5b0*/  F2FP.BF16.F32.PACK_AB R46, R105, R104 ;  /* 0x00000068692e723e */ /* 0x000fe600000010ff */
[----:B------:R-:W3:Y:S01]  /*a5c0*/  MUFU.EX2 R108, R4 ;  /* 0x00000004006c7308 */ /* 0x000ee20000000800 */
[----:B----4-:R-:W-:Y:S01]  /*a5d0*/  @!P6 FMUL R106, R106, R106 ;  /* 0x0000006a6a6ae220 */ /* 0x010fe20000400000 */
[----:B------:R-:W-:Y:S01]  /*a5e0*/  FSETP.GEU.AND P6, PT, R9, -126, PT ;  /* 0xc2fc00000900780b */ /* 0x000fe20003fce000 */
[----:B------:R-:W-:Y:S07]  /*a5f0*/  @!P2 FMUL R7, R7, 0.5 ;  /* 0x3f0000000707a820 */ /* 0x000fee0000400000 */
[----:B------:R-:W4:Y:S01]  /*a600*/  MUFU.EX2 R109, R5 ;  /* 0x00000005006d7308 */ /* 0x000f220000000800 */
[----:B------:R-:W-:Y:S01]  /*a610*/  @!P1 FMUL R8, R8, 0.5 ;  /* 0x3f00000008089820 */ /* 0x000fe20000400000 */
[----:B-----5:R-:W-:Y:S01]  /*a620*/  @!P5 FMUL R107, R107, R107 ;  /* 0x0000006b6b6bd220 */ /* 0x020fe20000400000 */
[----:B------:R-:W-:Y:S02]  /*a630*/  FSETP.GEU.AND P5, PT, R10, -126, PT ;  /* 0xc2fc00000a00780b */ /* 0x000fe40003fae000 */
[----:B------:R-:W-:Y:S05]  /*a640*/  @!P6 FMUL R9, R9, 0.5 ;  /* 0x3f0000000909e820 */ /* 0x000fea0000400000 */
[----:B------:R-:W5:Y:S01]  /*a650*/  MUFU.EX2 R110, R6 ;  /* 0x00000006006e7308 */ /* 0x000f620000000800 */
[----:B-1----:R-:W-:Y:S01]  /*a660*/  FFMA2 R12, R3.F32, R32.F32x2.HI_LO, R12.F32x2.HI_LO ;  /* 0x00000020030c7249 */ /* 0x002fe2000004000c */
[----:B------:R-:W-:Y:S01]  /*a670*/  F2FP.BF16.F32.PACK_AB R47, R107, R106 ;  /* 0x0000006a6b2f723e */ /* 0x000fe200000010ff */
[----:B------:R-:W-:Y:S02]  /*a680*/  FFMA2 R34, R3.F32, R34.F32x2.HI_LO, R14.F32x2.HI_LO ;  /* 0x0000002203227249 */ /* 0x000fe4000004000e */
[----:B---3--:R-:W-:Y:S01]  /*a690*/  @!P4 FMUL R108, R108, R108 ;  /* 0x0000006c6c6cc220 */ /* 0x008fe20000400000 */
[----:B------:R-:W-:Y:S01]  /*a6a0*/  FSETP.GEU.AND P4, PT, R11, -126, PT ;  /* 0xc2fc00000b00780b */ /* 0x000fe20003f8e000 */
[C---:B------:R-:W-:Y:S03]  /*a6b0*/  FFMA2 R20, R3.reuse.F32, R36.F32x2.HI_LO, R20.F32x2.HI_LO ;  /* 0x0000002403147249 */ /* 0x040fe60000040014 */
[----:B------:R-:W1:Y:S01]  /*a6c0*/  MUFU.EX2 R111, R7 ;  /* 0x00000007006f7308 */ /* 0x000e620000000800 */
[----:B------:R-:W-:Y:S01]  /*a6d0*/  @!P5 FMUL R10, R10, 0.5 ;  /* 0x3f0000000a0ad820 */ /* 0x000fe20000400000 */
[----:B------:R-:W-:Y:S02]  /*a6e0*/  FFMA2 R22, R3.F32, R38.F32x2.HI_LO, R22.F32x2.HI_LO ;  /* 0x0000002603167249 */ /* 0x000fe40000040016 */
[----:B----4-:R-:W-:Y:S01]  /*a6f0*/  @!P3 FMUL R109, R109, R109 ;  /* 0x0000006d6d6db220 */ /* 0x010fe20000400000 */
[----:B------:R-:W-:Y:S05]  /*a700*/  FSETP.GEU.AND P3, PT, R12, -126, PT ;  /* 0xc2fc00000c00780b */ /* 0x000fea0003f6e000 */
[----:B------:R-:W3:Y:S01]  /*a710*/  MUFU.EX2 R114, R8 ;  /* 0x0000000800727308 */ /* 0x000ee20000000800 */
[----:B-----5:R-:W-:Y:S01]  /*a720*/  @!P0 FMUL R110, R110, R110 ;  /* 0x0000006e6e6e8220 */ /* 0x020fe20000400000 */
[----:B------:R-:W-:Y:S01]  /*a730*/  FSETP.GEU.AND P0, PT, R13, -126, PT ;  /* 0xc2fc00000d00780b */ /* 0x000fe20003f0e000 */
[----:B------:R-:W-:Y:S01]  /*a740*/  @!P4 FMUL R11, R11, 0.5 ;  /* 0x3f0000000b0bc820 */ /* 0x000fe20000400000 */
[----:B------:R-:W-:Y:S06]  /*a750*/  F2FP.BF16.F32.PACK_AB R32, R109, R108 ;  /* 0x0000006c6d20723e */ /* 0x000fec00000010ff */
[----:B------:R-:W4:Y:S01]  /*a760*/  MUFU.EX2 R115, R9 ;  /* 0x0000000900737308 */ /* 0x000f220000000800 */
[----:B-1----:R-:W-:Y:S01]  /*a770*/  @!P2 FMUL R111, R111, R111 ;  /* 0x0000006f6f6fa220 */ /* 0x002fe20000400000 */
[----:B------:R-:W-:Y:S01]  /*a780*/  @!P3 FMUL R12, R12, 0.5 ;  /* 0x3f0000000c0cb820 */ /* 0x000fe20000400000 */
[----:B------:R-:W-:Y:S03]  /*a790*/  FSETP.GEU.AND P2, PT, R34, -126, PT ;  /* 0xc2fc00002200780b */ /* 0x000fe60003f4e000 */
[----:B------:R-:W-:Y:S01]  /*a7a0*/  F2FP.BF16.F32.PACK_AB R33, R111, R110 ;  /* 0x0000006e6f21723e */ /* 0x000fe200000010ff */
[----:B------:R-:W-:Y:S03]  /*a7b0*/  @!P0 FMUL R13, R13, 0.5 ;  /* 0x3f0000000d0d8820 */ /* 0x000fe60000400000 */
[----:B------:R-:W1:Y:S01]  /*a7c0*/  MUFU.EX2 R118, R10 ;  /* 0x0000000a00767308 */ /* 0x000e620000000800 */
[----:B---3--:R-:W-:Y:S01]  /*a7d0*/  @!P1 FMUL R114, R114, R114 ;  /* 0x0000007272729220 */ /* 0x008fe20000400000 */
[----:B------:R-:W-:Y:S08]  /*a7e0*/  FSETP.GEU.AND P1, PT, R35, -126, PT ;  /* 0xc2fc00002300780b */ /* 0x000ff00003f2e000 */
[----:B------:R-:W3:Y:S01]  /*a7f0*/  MUFU.EX2 R119, R11 ;  /* 0x0000000b00777308 */ /* 0x000ee20000000800 */
[----:B------:R-:W-:Y:S01]  /*a800*/  @!P2 FMUL R34, R34, 0.5 ;  /* 0x3f0000002222a820 */ /* 0x000fe20000400000 */
[----:B----4-:R-:W-:Y:S01]  /*a810*/  @!P6 FMUL R115, R115, R115 ;  /* 0x000000737373e220 */ /* 0x010fe20000400000 */
[----:B------:R-:W-:Y:S02]  /*a820*/  FSETP.GEU.AND P6, PT, R20, -126, PT ;  /* 0xc2fc00001400780b */ /* 0x000fe40003fce000 */
[----:B------:R-:W-:Y:S05]  /*a830*/  @!P1 FMUL R35, R35, 0.5 ;  /* 0x3f00000023239820 */ /* 0x000fea0000400000 */
[----:B------:R-:W4:Y:S01]  /*a840*/  MUFU.EX2 R112, R12 ;  /* 0x0000000c00707308 */ /* 0x000f220000000800 */
[----:B-1----:R-:W-:Y:S01]  /*a850*/  @!P5 FMUL R118, R118, R118 ;  /* 0x000000767676d220 */ /* 0x002fe20000400000 */
[----:B------:R-:W-:Y:S08]  /*a860*/  FSETP.GEU.AND P5, PT, R21, -126, PT ;  /* 0xc2fc00001500780b */ /* 0x000ff00003fae000 */
[----:B------:R1:W5:Y:S01]  /*a870*/  MUFU.EX2 R113, R13 ;  /* 0x0000000d00717308 */ /* 0x0003620000000800 */
[----:B---3--:R-:W-:Y:S01]  /*a880*/  @!P4 FMUL R119, R119, R119 ;  /* 0x000000777777c220 */ /* 0x008fe20000400000 */
[----:B------:R-:W-:Y:S01]  /*a890*/  FSETP.GEU.AND P4, PT, R22, -126, PT ;  /* 0xc2fc00001600780b */ /* 0x000fe20003f8e000 */
[----:B------:R-:W-:Y:S02]  /*a8a0*/  @!P6 FMUL R20, R20, 0.5 ;  /* 0x3f0000001414e820 */ /* 0x000fe40000400000 */
[----:B------:R-:W-:Y:S05]  /*a8b0*/  @!P5 FMUL R21, R21, 0.5 ;  /* 0x3f0000001515d820 */ /* 0x000fea0000400000 */
[----:B------:R-:W3:Y:S01]  /*a8c0*/  MUFU.EX2 R116, R34 ;  /* 0x0000002200747308 */ /* 0x000ee20000000800 */
[----:B----4-:R-:W-:Y:S01]  /*a8d0*/  @!P3 FMUL R112, R112, R112 ;  /* 0x000000707070b220 */ /* 0x010fe20000400000 */
[----:B------:R-:W-:Y:S03]  /*a8e0*/  FSETP.GEU.AND P3, PT, R23, -126, PT ;  /* 0xc2fc00001700780b */ /* 0x000fe60003f6e000 */
[----:B------:R-:W-:Y:S05]  /*a8f0*/  @!P4 FMUL R22, R22, 0.5 ;  /* 0x3f0000001616c820 */ /* 0x000fea0000400000 */
[----:B------:R-:W4:Y:S01]  /*a900*/  MUFU.EX2 R117, R35 ;  /* 0x0000002300757308 */ /* 0x000f220000000800 */
[----:B-1----:R-:W1:Y:S01]  /*a910*/  LDTM.x16 R4, tmem[UR4+0x60] ;  /* 0x00006004000479ee */ /* 0x002e620008240000 */
[----:B-----5:R-:W-:Y:S03]  /*a920*/  @!P0 FMUL R113, R113, R113 ;  /* 0x0000007171718220 */ /* 0x020fe60000400000 */
[----:B------:R-:W-:Y:S05]  /*a930*/  @!P3 FMUL R23, R23, 0.5 ;  /* 0x3f0000001717b820 */ /* 0x000fea0000400000 */
[----:B------:R-:W-:Y:S01]  /*a940*/  MUFU.EX2 R120, R20 ;  /* 0x0000001400787308 */ /* 0x000fe20000000800 */
[----:B---3--:R-:W-:Y:S01]  /*a950*/  @!P2 FMUL R116, R116, R116 ;  /* 0x000000747474a220 */ /* 0x008fe20000400000 */
[----:B------:R-:W-:Y:S02]  /*a960*/  F2FP.BF16.F32.PACK_AB R34, R115, R114 ;  /* 0x000000727322723e */ /* 0x000fe400000010ff */
[----:B------:R-:W-:Y:S06]  /*a970*/  F2FP.BF16.F32.PACK_AB R36, R113, R112 ;  /* 0x000000707124723e */ /* 0x000fec00000010ff */
[----:B------:R-:W3:Y:S01]  /*a980*/  MUFU.EX2 R121, R21 ;  /* 0x0000001500797308 */ /* 0x000ee20000000800 */
[----:B----4-:R-:W-:Y:S01]  /*a990*/  @!P1 FMUL R117, R117, R117 ;  /* 0x0000007575759220 */ /* 0x010fe20000400000 */
[----:B------:R-:W-:Y:S04]  /*a9a0*/  F2FP.BF16.F32.PACK_AB R35, R119, R118 ;  /* 0x000000767723723e */ /* 0x000fe800000010ff */
[----:B------:R-:W-:Y:S04]  /*a9b0*/  F2FP.BF16.F32.PACK_AB R37, R117, R116 ;  /* 0x000000747525723e */ /* 0x000fe800000010ff */
[----:B------:R-:W4:Y:S01]  /*a9c0*/  MUFU.EX2 R22, R22 ;  /* 0x0000001600167308 */ /* 0x000f220000000800 */
[C---:B-1----:R-:W-:Y:S02]  /*a9d0*/  FFMA2 R24, R3.reuse.F32, R4.F32x2.HI_LO, R24.F32x2.HI_LO ;  /* 0x0000000403187249 */ /* 0x042fe40000040018 */
[----:B------:R-:W-:Y:S02]  /*a9e0*/  FFMA2 R26, R3.F32, R6.F32x2.HI_LO, R26.F32x2.HI_LO ;  /* 0x00000006031a7249 */ /* 0x000fe4000004001a */
[----:B------:R-:W1:Y:S01]  /*a9f0*/  LDS.128 R4, [R0+0x331a0] ;  /* 0x0331a00000047984 */ /* 0x000e620000000c00 */
[----:B------:R-:W-:Y:S01]  /*aa00*/  FSETP.GEU.AND P2, PT, R25, -126, PT ;  /* 0xc2fc00001900780b */ /* 0x000fe20003f4e000 */
[C---:B--2---:R-:W-:Y:S03]  /*aa10*/  FFMA2 R28, R3.reuse.F32, R8.F32x2.HI_LO, R28.F32x2.HI_LO ;  /* 0x00000008031c7249 */ /* 0x044fe6000004001c */
[----:B------:R-:W2:Y:S01]  /*aa20*/  MUFU.EX2 R23, R23 ;  /* 0x0000001700177308 */ /* 0x000ea20000000800 */
[----:B------:R-:W-:Y:S01]  /*aa30*/  FSETP.GEU.AND P1, PT, R26, -126, PT ;  /* 0xc2fc00001a00780b */ /* 0x000fe20003f2e000 */
[----:B------:R-:W-:Y:S01]  /*aa40*/  FFMA2 R30, R3.F32, R10.F32x2.HI_LO, R30.F32x2.HI_LO ;  /* 0x0000000a031e7249 */ /* 0x000fe2000004001e */
[----:B------:R-:W-:Y:S01]  /*aa50*/  FSETP.GEU.AND P0, PT, R24, -126, PT ;  /* 0xc2fc00001800780b */ /* 0x000fe20003f0e000 */
[----:B---3--:R-:W-:Y:S01]  /*aa60*/  @!P5 FMUL R121, R121, R121 ;  /* 0x000000797979d220 */ /* 0x008fe20000400000 */
[----:B------:R3:W5:Y:S01]  /*aa70*/  LDS.128 R8, [R0+0x331b0] ;  /* 0x0331b00000087984 */ /* 0x0007620000000c00 */
[----:B------:R-:W-:Y:S01]  /*aa80*/  NOP ;  /* 0x0000000000007918 */ /* 0x000fe20000000000 */
[----:B------:R-:W-:Y:S01]  /*aa90*/  FSETP.GEU.AND P5, PT, R28, -126, PT ;  /* 0xc2fc00001c00780b */ /* 0x000fe20003fae000 */
[----:B------:R-:W-:Y:S01]  /*aaa0*/  @!P6 FMUL R120, R120, R120 ;  /* 0x000000787878e220 */ /* 0x000fe20000400000 */
[----:B------:R-:W-:Y:S01]  /*aab0*/  FSETP.GEU.AND P6, PT, R27, -126, PT ;  /* 0xc2fc00001b00780b */ /* 0x000fe20003fce000 */
[----:B----4-:R-:W-:Y:S01]  /*aac0*/  @!P4 FMUL R22, R22, R22 ;  /* 0x000000161616c220 */ /* 0x010fe20000400000 */
[----:B------:R-:W-:Y:S01]  /*aad0*/  FSETP.GEU.AND P4, PT, R29, -126, PT ;  /* 0xc2fc00001d00780b */ /* 0x000fe20003f8e000 */
[----:B------:R-:W-:Y:S01]  /*aae0*/  @!P2 FMUL R25, R25, 0.5 ;  /* 0x3f0000001919a820 */ /* 0x000fe20000400000 */
[----:B------:R-:W-:Y:S01]  /*aaf0*/  BAR.SYNC.DEFER_BLOCKING 0x3, 0x100 ;  /* 0x00c4000000007b1d */ /* 0x000fe20000010000 */
[----:B------:R-:W-:Y:S01]  /*ab00*/  @!P1 FMUL R26, R26, 0.5 ;  /* 0x3f0000001a1a9820 */ /* 0x000fe20000400000 */
[----:B------:R-:W-:Y:S01]  /*ab10*/  F2FP.BF16.F32.PACK_AB R38, R121, R120 ;  /* 0x000000787926723e */ /* 0x000fe200000010ff */
[----:B------:R-:W-:Y:S01]  /*ab20*/  @!P0 FMUL R24, R24, 0.5 ;  /* 0x3f00000018188820 */ /* 0x000fe20000400000 */
[----:B--2---:R-:W-:Y:S01]  /*ab30*/  @!P3 FMUL R23, R23, R23 ;  /* 0x000000171717b220 */ /* 0x004fe20000400000 */
[----:B------:R-:W-:Y:S01]  /*ab40*/  FSETP.GEU.AND P3, PT, R30, -126, PT ;  /* 0xc2fc00001e00780b */ /* 0x000fe20003f6e000 */
[----:B------:R-:W2:Y:S01]  /*ab50*/  MUFU.EX2 R123, R25 ;  /* 0x00000019007b7308 */ /* 0x000ea20000000800 */
[----:B------:R-:W-:Y:S02]  /*ab60*/  @!P5 FMUL R28, R28, 0.5 ;  /* 0x3f0000001c1cd820 */ /* 0x000fe40000400000 */
[----:B------:R-:W-:Y:S01]  /*ab70*/  @!P6 FMUL R27, R27, 0.5 ;  /* 0x3f0000001b1be820 */ /* 0x000fe20000400000 */
[----:B------:R-:W-:Y:S01]  /*ab80*/  F2FP.BF16.F32.PACK_AB R39, R23, R22 ;  /* 0x000000161727723e */ /* 0x000fe200000010ff */
[----:B------:R-:W-:Y:S05]  /*ab90*/  @!P4 FMUL R29, R29, 0.5 ;  /* 0x3f0000001d1dc820 */ /* 0x000fea0000400000 */
[----:B------:R-:W4:Y:S01]  /*aba0*/  MUFU.EX2 R124, R26 ;  /* 0x0000001a007c7308 */ /* 0x000f220000000800 */
[----:B---3--:R-:W-:Y:S01]  /*abb0*/  SHF.R.U32.HI R0, RZ, 0x4, R73 ;  /* 0x00000004ff007819 */ /* 0x008fe20000011649 */
[----:B------:R-:W-:Y:S03]  /*abc0*/  @!P3 FMUL R30, R30, 0.5 ;  /* 0x3f0000001e1eb820 */ /* 0x000fe60000400000 */
[----:B------:R-:W-:Y:S05]  /*abd0*/  LOP3.LUT R0, R0, 0x8, RZ, 0xc0, !PT ;  /* 0x0000000800007812 */ /* 0x000fea00078ec0ff */
[----:B------:R-:W3:Y:S01]  /*abe0*/  MUFU.EX2 R122, R24 ;  /* 0x00000018007a7308 */ /* 0x000ee20000000800 */
[----:B--2---:R-:W-:Y:S01]  /*abf0*/  @!P2 FMUL R123, R123, R123 ;  /* 0x0000007b7b7ba220 */ /* 0x004fe20000400000 */
[C---:B-1----:R-:W-:Y:S02]  /*ac00*/  FFMA2 R4, R3.reuse.F32, R12.F32x2.HI_LO, R4.F32x2.HI_LO ;  /* 0x0000000c03047249 */ /* 0x042fe40000040004 */
[----:B------:R-:W-:Y:S03]  /*ac10*/  FFMA2 R6, R3.F32, R14.F32x2.HI_LO, R6.F32x2.HI_LO ;  /* 0x0000000e03067249 */ /* 0x000fe60000040006 */
[----:B------:R-:W-:Y:S03]  /*ac20*/  FSETP.GEU.AND P2, PT, R4, -126, PT ;  /* 0xc2fc00000400780b */ /* 0x000fe60003f4e000 */
[----:B------:R-:W1:Y:S01]  /*ac30*/  MUFU.EX2 R125, R27 ;  /* 0x0000001b007d7308 */ /* 0x000e620000000800 */
[----:B----4-:R-:W-:Y:S01]  /*ac40*/  @!P1 FMUL R124, R124, R124 ;  /* 0x0000007c7c7c9220 */ /* 0x010fe20000400000 */
[----:B------:R-:W-:Y:S01]  /*ac50*/  FSETP.GEU.AND P1, PT, R5, -126, PT ;  /* 0xc2fc00000500780b */ /* 0x000fe20003f2e000 */
[C---:B-----5:R-:W-:Y:S01]  /*ac60*/  FFMA2 R8, R3.reuse.F32, R16.F32x2.HI_LO, R8.F32x2.HI_LO ;  /* 0x0000001003087249 */ /* 0x060fe20000040008 */
[----:B------:R-:W-:Y:S01]  /*ac70*/  IADD3 R16, PT, PT, R74, -R0, RZ ;  /* 0x800000004a107210 */ /* 0x000fe20007ffe0ff */
[----:B------:R-:W-:Y:S05]  /*ac80*/  FFMA2 R10, R3.F32, R18.F32x2.HI_LO, R10.F32x2.HI_LO ;  /* 0x00000012030a7249 */ /* 0x000fea000004000a */
[----:B------:R-:W2:Y:S01]  /*ac90*/  MUFU.EX2 R66, R28 ;  /* 0x0000001c00427308 */ /* 0x000ea20000000800 */
[----:B---3--:R-:W-:Y:S01]  /*aca0*/  @!P0 FMUL R122, R122, R122 ;  /* 0x0000007a7a7a8220 */ /* 0x008fe20000400000 */
[----:B------:R-:W-:Y:S01]  /*acb0*/  FSETP.GEU.AND P0, PT, R31, -126, PT ;  /* 0xc2fc00001f00780b */ /* 0x000fe20003f0e000 */
[----:B------:R-:W-:Y:S01]  /*acc0*/  @!P2 FMUL R4, R4, 0.5 ;  /* 0x3f0000000404a820 */ /* 0x000fe20000400000 */
[----:B------:R-:W-:Y:S01]  /*acd0*/  SHF.R.U32.HI R0, RZ, 0x15, R16 ;  /* 0x00000015ff007819 */ /* 0x000fe20000011610 */
[----:B------:R-:W-:Y:S05]  /*ace0*/  @!P1 FMUL R5, R5, 0.5 ;  /* 0x3f00000005059820 */ /* 0x000fea0000400000 */
[----:B------:R-:W3:Y:S01]  /*acf0*/  MUFU.EX2 R69, R29 ;  /* 0x0000001d00457308 */ /* 0x000ee20000000800 */
[----:B-1----:R-:W-:Y:S01]  /*ad00*/  @!P6 FMUL R125, R125, R125 ;  /* 0x0000007d7d7de220 */ /* 0x002fe20000400000 */
[----:B------:R-:W-:Y:S02]  /*ad10*/  FSETP.GEU.AND P6, PT, R6, -126, PT ;  /* 0xc2fc00000600780b */ /* 0x000fe40003fce000 */
[----:B------:R-:W-:Y:S02]  /*ad20*/  F2FP.BF16.F32.PACK_AB R24, R123, R122 ;  /* 0x0000007a7b18723e */ /* 0x000fe400000010ff */
[----:B------:R-:W-:Y:S01]  /*ad30*/  F2FP.BF16.F32.PACK_AB R25, R125, R124 ;  /* 0x0000007c7d19723e */ /* 0x000fe200000010ff */
[----:B------:R-:W-:Y:S03]  /*ad40*/  @!P0 FMUL R31, R31, 0.5 ;  /* 0x3f0000001f1f8820 */ /* 0x000fe60000400000 */
[----:B------:R-:W1:Y:S01]  /*ad50*/  MUFU.EX2 R64, R30 ;  /* 0x0000001e00407308 */ /* 0x000e620000000800 */
[----:B--2---:R-:W-:Y:S01]  /*ad60*/  @!P5 FMUL R66, R66, R66 ;  /* 0x000000424242d220 */ /* 0x004fe20000400000 */
[----:B------:R-:W-:Y:S04]  /*ad70*/  FSETP.GEU.AND P5, PT, R7, -126, PT ;  /* 0xc2fc00000700780b */ /* 0x000fe80003fae000 */
[----:B------:R2:W-:Y:S01]  /*ad80*/  STL [R1+0x8], R66 ;  /* 0x0000084201007387 */ /* 0x0005e20000100800 */
[----:B------:R-:W-:Y:S03]  /*ad90*/  @!P6 FMUL R6, R6, 0.5 ;  /* 0x3f0000000606e820 */ /* 0x000fe60000400000 */
[----:B------:R-:W4:Y:S01]  /*ada0*/  MUFU.EX2 R62, R4 ;  /* 0x00000004003e7308 */ /* 0x000f220000000800 */
[----:B---3--:R-:W-:Y:S01]  /*adb0*/  @!P4 FMUL R69, R69, R69 ;  /* 0x000000454545c220 */ /* 0x008fe20000400000 */
[----:B------:R-:W-:Y:S04]  /*adc0*/  FSETP.GEU.AND P4, PT, R8, -126, PT ;  /* 0xc2fc00000800780b */ /* 0x000fe80003f8e000 */
[----:B------:R2:W-:Y:S01]  /*add0*/  STL [R1+0xc], R69 ;  /* 0x00000c4501007387 */ /* 0x0005e20000100800 */
[----:B------:R-:W-:Y:S03]  /*ade0*/  @!P5 FMUL R7, R7, 0.5 ;  /* 0x3f0000000707d820 */ /* 0x000fe60000400000 */
[----:B------:R-:W3:Y:S01]  /*adf0*/  MUFU.EX2 R65, R5 ;  /* 0x0000000500417308 */ /* 0x000ee20000000800 */
[----:B-1----:R-:W-:Y:S01]  /*ae00*/  @!P3 FMUL R64, R64, R64 ;  /* 0x000000404040b220 */ /* 0x002fe20000400000 */
[----:B------:R-:W-:Y:S02]  /*ae10*/  FSETP.GEU.AND P3, PT, R9, -126, PT ;  /* 0xc2fc00000900780b */ /* 0x000fe40003f6e000 */
[----:B------:R-:W-:Y:S02]  /*ae20*/  F2FP.BF16.F32.PACK_AB R26, R69, R66 ;  /* 0x00000042451a723e */ /* 0x000fe400000010ff */
[----:B------:R2:W-:Y:S01]  /*ae30*/  STL [R1+0x10], R64 ;  /* 0x0000104001007387 */ /* 0x0005e20000100800 */
[----:B------:R-:W-:Y:S03]  /*ae40*/  @!P4 FMUL R8, R8, 0.5 ;  /* 0x3f0000000808c820 */ /* 0x000fe60000400000 */
[----:B------:R-:W1:Y:S01]  /*ae50*/  MUFU.EX2 R67, R31 ;  /* 0x0000001f00437308 */ /* 0x000e620000000800 */
[----:B----4-:R-:W-:Y:S01]  /*ae60*/  @!P2 FMUL R62, R62, R62 ;  /* 0x0000003e3e3ea220 */ /* 0x010fe20000400000 */
[C---:B------:R-:W-:Y:S03]  /*ae70*/  FSETP.GEU.AND P2, PT, R10.reuse, -126, PT ;  /* 0xc2fc00000a00780b */ /* 0x040fe60003f4e000 */
[----:B------:R-:W-:Y:S05]  /*ae80*/  @!P3 FMUL R9, R9, 0.5 ;  /* 0x3f0000000909b820 */ /* 0x000fea0000400000 */
[----:B------:R-:W4:Y:S01]  /*ae90*/  MUFU.EX2 R60, R6 ;  /* 0x00000006003c7308 */ /* 0x000f220000000800 */
[----:B---3--:R-:W-:Y:S01]  /*aea0*/  @!P1 FMUL R65, R65, R65 ;  /* 0x0000004141419220 */ /* 0x008fe20000400000 */
[----:B------:R-:W-:Y:S04]  /*aeb0*/  FSETP.GEU.AND P1, PT, R11, -126, PT ;  /* 0xc2fc00000b00780b */ /* 0x000fe80003f2e000 */
[----:B------:R-:W-:Y:S01]  /*aec0*/  F2FP.BF16.F32.PACK_AB R28, R65, R62 ;  /* 0x0000003e411c723e */ /* 0x000fe200000010ff */
[----:B------:R-:W-:Y:S03]  /*aed0*/  @!P2 FMUL R10, R10, 0.5 ;  /* 0x3f0000000a0aa820 */ /* 0x000fe60000400000 */
[----:B------:R-:W3:Y:S01]  /*aee0*/  MUFU.EX2 R63, R7 ;  /* 0x00000007003f7308 */ /* 0x000ee20000000800 */
[----:B-1----:R-:W-:Y:S01]  /*aef0*/  @!P0 FMUL R67, R67, R67 ;  /* 0x0000004343438220 */ /* 0x002fe20000400000 */
[----:B------:R-:W-:Y:S04]  /*af00*/  ISETP.NE.AND P0, PT, R57, R0, PT ;  /* 0x000000003900720c */ /* 0x000fe80003f05270 */
[----:B------:R2:W-:Y:S01]  /*af10*/  STL [R1+0x14], R67 ;  /* 0x0000144301007387 */ /* 0x0005e20000100800 */
[----:B------:R-:W-:Y:S03]  /*af20*/  @!P1 FMUL R11, R11, 0.5 ;  /* 0x3f0000000b0b9820 */ /* 0x000fe60000400000 */
[----:B------:R-:W1:Y:S01]  /*af30*/  MUFU.EX2 R58, R8 ;  /* 0x00000008003a7308 */ /* 0x000e620000000800 */
[----:B----4-:R-:W-:Y:S01]  /*af40*/  @!P6 FMUL R60, R60, R60 ;  /* 0x0000003c3c3ce220 */ /* 0x010fe20000400000 */
[----:B------:R2:W-:Y:S01]  /*af50*/  STL [R1+0x18], R62 ;  /* 0x0000183e01007387 */ /* 0x0005e20000100800 */
[----:B------:R-:W-:Y:S03]  /*af60*/  F2FP.BF16.F32.PACK_AB R27, R67, R64 ;  /* 0x00000040431b723e */ /* 0x000fe600000010ff */
[----:B------:R2:W-:Y:S04]  /*af70*/  STL [R1+0x1c], R65 ;  /* 0x00001c4101007387 */ /* 0x0005e80000100800 */
[----:B------:R-:W4:Y:S01]  /*af80*/  MUFU.EX2 R61, R9 ;  /* 0x00000009003d7308 */ /* 0x000f220000000800 */
[----:B---3--:R-:W-:Y:S01]  /*af90*/  @!P5 FMUL R63, R63, R63 ;  /* 0x0000003f3f3fd220 */ /* 0x008fe20000400000 */
[----:B------:R2:W-:Y:S04]  /*afa0*/  STL [R1+0x20], R60 ;  /* 0x0000203c01007387 */ /* 0x0005e80000100800 */
[----:B------:R2:W-:Y:S01]  /*afb0*/  STL [R1+0x24], R63 ;  /* 0x0000243f01007387 */ /* 0x0005e20000100800 */
[----:B------:R-:W-:Y:S03]  /*afc0*/  F2FP.BF16.F32.PACK_AB R29, R63, R60 ;  /* 0x0000003c3f1d723e */ /* 0x000fe600000010ff */
[----:B------:R-:W3:Y:S01]  /*afd0*/  MUFU.EX2 R56, R10 ;  /* 0x0000000a00387308 */ /* 0x000ee20000000800 */
[----:B-1----:R-:W-:Y:S05]  /*afe0*/  @!P4 FMUL R58, R58, R58 ;  /* 0x0000003a3a3ac220 */ /* 0x002fea0000400000 */
[----:B------:R2:W-:Y:S04]  /*aff0*/  STL [R1+0x28], R58 ;  /* 0x0000283a01007387 */ /* 0x0005e80000100800 */
[----:B------:R-:W1:Y:S01]  /*b000*/  MUFU.EX2 R59, R11 ;  /* 0x0000000b003b7308 */ /* 0x000e620000000800 */
[----:B----4-:R-:W-:Y:S05]  /*b010*/  @!P3 FMUL R61, R61, R61 ;  /* 0x0000003d3d3db220 */ /* 0x010fea0000400000 */
[----:B------:R2:W-:Y:S01]  /*b020*/  STL [R1+0x2c], R61 ;  /* 0x00002c3d01007387 */ /* 0x0005e20000100800 */
[----:B------:R-:W-:Y:S01]  /*b030*/  F2FP.BF16.F32.PACK_AB R30, R61, R58 ;  /* 0x0000003a3d1e723e */ /* 0x000fe200000010ff */
[----:B---3--:R-:W-:Y:S05]  /*b040*/  @!P2 FMUL R56, R56, R56 ;  /* 0x000000383838a220 */ /* 0x008fea0000400000 */
[----:B------:R2:W-:Y:S01]  /*b050*/  STL [R1+0x30], R56 ;  /* 0x0000303801007387 */ /* 0x0005e20000100800 */
[----:B-1----:R-:W-:Y:S05]  /*b060*/  @!P1 FMUL R59, R59, R59 ;  /* 0x0000003b3b3b9220 */ /* 0x002fea0000400000 */
[----:B------:R2:W-:Y:S01]  /*b070*/  STL [R1+0x34], R59 ;  /* 0x0000343b01007387 */ /* 0x0005e20000100800 */
[----:B------:R-:W-:Y:S01]  /*b080*/  F2FP.BF16.F32.PACK_AB R31, R59, R56 ;  /* 0x000000383b1f723e */ /* 0x000fe200000010ff */
[----:B------:R-:W-:Y:S06]  /*b090*/  @!P0 BRA `(.L_x_188) ;  /* 0x0000000000408947 */ /* 0x000fec0003800000 */
[----:B------:R-:W1:Y:S01]  /*b0a0*/  LDCU.64 UR6, c[0x4][0x80] ;  /* 0x01001000ff0677ac */ /* 0x000e620008000a00 */
[----:B------:R-:W-:Y:S01]  /*b0b0*/  MOV R15, 0x0 ;  /* 0x00000000000f7802 */ /* 0x000fe20000000f00 */
[----:B------:R-:W-:Y:S02]  /*b0c0*/  HFMA2 R12, -RZ, RZ, 0, 5.9604644775390625e-08 ;  /* 0x00000001ff0c7431 */ /* 0x000fe400000001ff */
[----:B------:R-:W-:Y:S02]  /*b0d0*/  IMAD.MOV.U32 R8, RZ, RZ, 0x1be ;  /* 0x000001beff087424 */ /* 0x000fe400078e00ff */
[----:B------:R-:W-:Y:S01]  /*b0e0*/  IMAD.MOV.U32 R13, RZ, RZ, RZ ;  /* 0x000000ffff0d7224 */ /* 0x000fe200078e00ff */
[----:B------:R-:W3:Y:S01]  /*b0f0*/  LDCU.64 UR4, c[0x4][0x88] ;  /* 0x01001100ff0477ac */ /* 0x000ee20008000a00 */
[----:B------:R-:W4:Y:S01]  /*b100*/  LDC.64 R14, c[0x4][R15] ;  /* 0x010000000f0e7b82 */ /* 0x000f220000000a00 */
[----:B------:R-:W5:Y:S01]  /*b110*/  LDCU.64 UR8, c[0x4][0x10] ;  /* 0x01000200ff0877ac */ /* 0x000f620008000a00 */
[----:B-1----:R-:W-:Y:S01]  /*b120*/  MOV R5, UR7 ;  /* 0x0000000700057c02 */ /* 0x002fe20008000f00 */
[----:B------:R-:W-:Y:S01]  /*b130*/  IMAD.U32 R4, RZ, RZ, UR6 ;  /* 0x00000006ff047e24 */ /* 0x000fe2000f8e00ff */
[----:B---3--:R-:W-:Y:S01]  /*b140*/  MOV R7, UR5 ;  /* 0x0000000500077c02 */ /* 0x008fe20008000f00 */
[----:B------:R-:W-:Y:S01]  /*b150*/  IMAD.U32 R6, RZ, RZ, UR4 ;  /* 0x00000004ff067e24 */ /* 0x000fe2000f8e00ff */
[----:B-----5:R-:W-:Y:S01]  /*b160*/  MOV R11, UR9 ;  /* 0x00000009000b7c02 */ /* 0x020fe20008000f00 */
[----:B------:R-:W-:Y:S02]  /*b170*/  IMAD.U32 R10, RZ, RZ, UR8 ;  /* 0x00000008ff0a7e24 */ /* 0x000fe4000f8e00ff */
[----:B------:R-:W-:Y:S07]  /*b180*/  LEPC R20, `(.L_x_188) ;  /* 0x000000001014794e */ /* 0x000fee0000000000 */
[----:B--2-4-:R-:W-:Y:S05]  /*b190*/  CALL.ABS.NOINC R14 ;  /* 0x000000000e007343 */ /* 0x014fea0003c00000 */
.L_x_188:
[----:B------:R-:W-:Y:S05]  /*b1a0*/  WARPSYNC.ALL ;  /* 0x0000000000007948 */ /* 0x000fea0003800000 */
[C---:B------:R-:W-:Y:S01]  /*b1b0*/  R2UR UR4, R16.reuse ;  /* 0x00000000100472ca */ /* 0x040fe200000e0000 */
[----:B------:R-:W-:Y:S05]  /*b1c0*/  VIADD R0, R16, 0x10 ;  /* 0x0000001010007836 */ /* 0x000fea0000000000 */
[----:B------:R-:W-:Y:S04]  /*b1d0*/  SHF.R.U32.HI R0, RZ, 0x15, R0 ;  /* 0x00000015ff007819 */ /* 0x000fe80000011600 */
[----:B------:R-:W-:Y:S03]  /*b1e0*/  ISETP.NE.AND P0, PT, R57, R0, PT ;  /* 0x000000003900720c */ /* 0x000fe60003f05270 */
[----:B------:R1:W-:Y:S10]  /*b1f0*/  STTM.x8 tmem[UR4], R48 ;  /* 0x00000030000079ed */ /* 0x0003f400081c0004 */
[----:B------:R-:W-:Y:S05]  /*b200*/  @!P0 BRA `(.L_x_189) ;  /* 0x0000000000408947 */ /* 0x000fea0003800000 */
[----:B------:R-:W3:Y:S01]  /*b210*/  LDCU.64 UR8, c[0x4][0x80] ;  /* 0x01001000ff0877ac */ /* 0x000ee20008000a00 */
[----:B------:R-:W-:Y:S01]  /*b220*/  MOV R15, 0x0 ;  /* 0x00000000000f7802 */ /* 0x000fe20000000f00 */
[----:B------:R-:W-:Y:S02]  /*b230*/  HFMA2 R12, -RZ, RZ, 0, 5.9604644775390625e-08 ;  /* 0x00000001ff0c7431 */ /* 0x000fe400000001ff */
[----:B------:R-:W-:Y:S02]  /*b240*/  IMAD.MOV.U32 R8, RZ, RZ, 0x1be ;  /* 0x000001beff087424 */ /* 0x000fe400078e00ff */
[----:B------:R-:W-:Y:S01]  /*b250*/  IMAD.MOV.U32 R13, RZ, RZ, RZ ;  /* 0x000000ffff0d7224 */ /* 0x000fe200078e00ff */
[----:B------:R-:W4:Y:S01]  /*b260*/  LDCU.64 UR6, c[0x4][0x88] ;  /* 0x01001100ff0677ac */ /* 0x000f220008000a00 */
[----:B------:R-:W1:Y:S01]  /*b270*/  LDC.64 R14, c[0x4][R15] ;  /* 0x010000000f0e7b82 */ /* 0x000e620000000a00 */
[----:B------:R-:W5:Y:S01]  /*b280*/  LDCU.64 UR4, c[0x4][0x10] ;  /* 0x01000200ff0477ac */ /* 0x000f620008000a00 */
[----:B---3--:R-:W-:Y:S01]  /*b290*/  MOV R5, UR9 ;  /* 0x0000000900057c02 */ /* 0x008fe20008000f00 */
[----:B------:R-:W-:Y:S01]  /*b2a0*/  IMAD.U32 R4, RZ, RZ, UR8 ;  /* 0x00000008ff047e24 */ /* 0x000fe2000f8e00ff */
[----:B----4-:R-:W-:Y:S01]  /*b2b0*/  MOV R7, UR7 ;  /* 0x0000000700077c02 */ /* 0x010fe20008000f00 */
[----:B------:R-:W-:Y:S01]  /*b2c0*/  IMAD.U32 R6, RZ, RZ, UR6 ;  /* 0x00000006ff067e24 */ /* 0x000fe2000f8e00ff */
[----:B-----5:R-:W-:Y:S01]  /*b2d0*/  MOV R11, UR5 ;  /* 0x00000005000b7c02 */ /* 0x020fe20008000f00 */
[----:B------:R-:W-:Y:S02]  /*b2e0*/  IMAD.U32 R10, RZ, RZ, UR4 ;  /* 0x00000004ff0a7e24 */ /* 0x000fe4000f8e00ff */
[----:B------:R-:W-:Y:S07]  /*b2f0*/  LEPC R20, `(.L_x_189) ;  /* 0x000000001014794e */ /* 0x000fee0000000000 */
[----:B-12---:R-:W-:Y:S05]  /*b300*/  CALL.ABS.NOINC R14 ;  /* 0x000000000e007343 */ /* 0x006fea0003c00000 */
.L_x_189:
[----:B------:R-:W-:Y:S05]  /*b310*/  WARPSYNC.ALL ;  /* 0x0000000000007948 */ /* 0x000fea0003800000 */
[C---:B------:R-:W-:Y:S01]  /*b320*/  R2UR UR4, R16.reuse ;  /* 0x00000000100472ca */ /* 0x040fe200000e0000 */
[----:B------:R-:W-:Y:S05]  /*b330*/  VIADD R0, R16, 0x20 ;  /* 0x0000002010007836 */ /* 0x000fea0000000000 */
[----:B------:R-:W-:Y:S04]  /*b340*/  SHF.R.U32.HI R0, RZ, 0x15, R0 ;  /* 0x00000015ff007819 */ /* 0x000fe80000011600 */
[----:B------:R-:W-:Y:S03]  /*b350*/  ISETP.NE.AND P0, PT, R57, R0, PT ;  /* 0x000000003900720c */ /* 0x000fe60003f05270 */
[----:B------:R3:W-:Y:S10]  /*b360*/  STTM.x8 tmem[UR4+0x10], R40 ;  /* 0x00001028000079ed */ /* 0x0007f400081c0004 */
[----:B------:R-:W-:Y:S05]  /*b370*/  @!P0 BRA `(.L_x_190) ;  /* 0x0000000000408947 */ /* 0x000fea0003800000 */
[----:B------:R-:W4:Y:S01]  /*b380*/  LDCU.64 UR8, c[0x4][0x80] ;  /* 0x01001000ff0877ac */ /* 0x000f220008000a00 */
[----:B------:R-:W-:Y:S01]  /*b390*/  MOV R15, 0x0 ;  /* 0x00000000000f7802 */ /* 0x000fe20000000f00 */
[----:B------:R-:W-:Y:S02]  /*b3a0*/  HFMA2 R12, -RZ, RZ, 0, 5.9604644775390625e-08 ;  /* 0x00000001ff0c7431 */ /* 0x000fe400000001ff */
[----:B------:R-:W-:Y:S02]  /*b3b0*/  IMAD.MOV.U32 R8, RZ, RZ, 0x1be ;  /* 0x000001beff087424 */ /* 0x000fe400078e00ff */
[----:B------:R-:W-:Y:S01]  /*b3c0*/  IMAD.MOV.U32 R13, RZ, RZ, RZ ;  /* 0x000000ffff0d7224 */ /* 0x000fe200078e00ff */
[----:B------:R-:W5:Y:S01]  /*b3d0*/  LDCU.64 UR6, c[0x4][0x88] ;  /* 0x01001100ff0677ac */ /* 0x000f620008000a00 */
[----:B------:R-:W1:Y:S01]  /*b3e0*/  LDC.64 R14, c[0x4][R15] ;  /* 0x010000000f0e7b82 */ /* 0x000e620000000a00 */
[----:B------:R-:W2:Y:S01]  /*b3f0*/  LDCU.64 UR4, c[0x4][0x10] ;  /* 0x01000200ff0477ac */ /* 0x000ea20008000a00 */
[----:B----4-:R-:W-:Y:S01]  /*b400*/  MOV R5, UR9 ;  /* 0x0000000900057c02 */ /* 0x010fe20008000f00 */
[----:B------:R-:W-:Y:S01]  /*b410*/  IMAD.U32 R4, RZ, RZ, UR8 ;  /* 0x00000008ff047e24 */ /* 0x000fe2000f8e00ff */
[----:B-----5:R-:W-:Y:S01]  /*b420*/  MOV R7, UR7 ;  /* 0x0000000700077c02 */ /* 0x020fe20008000f00 */
[----:B------:R-:W-:Y:S01]  /*b430*/  IMAD.U32 R6, RZ, RZ, UR6 ;  /* 0x00000006ff067e24 */ /* 0x000fe2000f8e00ff */
[----:B--2---:R-:W-:Y:S01]  /*b440*/  MOV R11, UR5 ;  /* 0x00000005000b7c02 */ /* 0x004fe20008000f00 */
[----:B------:R-:W-:Y:S02]  /*b450*/  IMAD.U32 R10, RZ, RZ, UR4 ;  /* 0x00000004ff0a7e24 */ /* 0x000fe4000f8e00ff */
[----:B------:R-:W-:Y:S07]  /*b460*/  LEPC R20, `(.L_x_190) ;  /* 0x000000001014794e */ /* 0x000fee0000000000 */
[----:B-1-3--:R-:W-:Y:S05]  /*b470*/  CALL.ABS.NOINC R14 ;  /* 0x000000000e007343 */ /* 0x00afea0003c00000 */
.L_x_190:
[----:B------:R-:W-:Y:S05]  /*b480*/  WARPSYNC.ALL ;  /* 0x0000000000007948 */ /* 0x000fea0003800000 */
[C---:B------:R-:W-:Y:S01]  /*b490*/  R2UR UR4, R16.reuse ;  /* 0x00000000100472ca */ /* 0x040fe200000e0000 */
[----:B------:R-:W-:Y:S05]  /*b4a0*/  VIADD R0, R16, 0x30 ;  /* 0x0000003010007836 */ /* 0x000fea0000000000 */
[----:B------:R-:W-:Y:S04]  /*b4b0*/  SHF.R.U32.HI R0, RZ, 0x15, R0 ;  /* 0x00000015ff007819 */ /* 0x000fe80000011600 */
[----:B------:R-:W-:Y:S03]  /*b4c0*/  ISETP.NE.AND P0, PT, R57, R0, PT ;  /* 0x000000003900720c */ /* 0x000fe60003f05270 */
[----:B------:R4:W-:Y:S10]  /*b4d0*/  STTM.x8 tmem[UR4+0x20], R32 ;  /* 0x00002020000079ed */ /* 0x0009f400081c0004 */
[----:B------:R-:W-:Y:S05]  /*b4e0*/  @!P0 BRA `(.L_x_191) ;  /* 0x0000000000408947 */ /* 0x000fea0003800000 */
[----:B------:R-:W5:Y:S01]  /*b4f0*/  LDCU.64 UR8, c[0x4][0x80] ;  /* 0x01001000ff0877ac */ /* 0x000f620008000a00 */
[----:B------:R-:W-:Y:S01]  /*b500*/  MOV R15, 0x0 ;  /* 0x00000000000f7802 */ /* 0x000fe20000000f00 */
[----:B------:R-:W-:Y:S02]  /*b510*/  HFMA2 R12, -RZ, RZ, 0, 5.9604644775390625e-08 ;  /* 0x00000001ff0c7431 */ /* 0x000fe400000001ff */
[----:B------:R-:W-:Y:S02]  /*b520*/  IMAD.MOV.U32 R8, RZ, RZ, 0x1be ;  /* 0x000001beff087424 */ /* 0x000fe400078e00ff */
[----:B------:R-:W-:Y:S01]  /*b530*/  IMAD.MOV.U32 R13, RZ, RZ, RZ ;  /* 0x000000ffff0d7224 */ /* 0x000fe200078e00ff */
[----:B------:R-:W1:Y:S01]  /*b540*/  LDCU.64 UR6, c[0x4][0x88] ;  /* 0x01001100ff0677ac */ /* 0x000e620008000a00 */
[----:B------:R-:W2:Y:S01]  /*b550*/  LDC.64 R14, c[0x4][R15] ;  /* 0x010000000f0e7b82 */ /* 0x000ea20000000a00 */
[----:B------:R-:W3:Y:S01]  /*b560*/  LDCU.64 UR4, c[0x4][0x10] ;  /* 0x01000200ff0477ac */ /* 0x000ee20008000a00 */
[----:B-----5:R-:W-:Y:S01]  /*b570*/  MOV R5, UR9 ;  /* 0x0000000900057c02 */ /* 0x020fe20008000f00 */
[----:B------:R-:W-:Y:S01]  /*b580*/  IMAD.U32 R4, RZ, RZ, UR8 ;  /* 0x00000008ff047e24 */ /* 0x000fe2000f8e00ff */
[----:B-1----:R-:W-:Y:S01]  /*b590*/  MOV R7, UR7 ;  /* 0x0000000700077c02 */ /* 0x002fe20008000f00 */
[----:B------:R-:W-:Y:S01]  /*b5a0*/  IMAD.U32 R6, RZ, RZ, UR6 ;  /* 0x00000006ff067e24 */ /* 0x000fe2000f8e00ff */
[----:B---3--:R-:W-:Y:S01]  /*b5b0*/  MOV R11, UR5 ;  /* 0x00000005000b7c02 */ /* 0x008fe20008000f00 */
[----:B------:R-:W-:Y:S02]  /*b5c0*/  IMAD.U32 R10, RZ, RZ, UR4 ;  /* 0x00000004ff0a7e24 */ /* 0x000fe4000f8e00ff */
[----:B------:R-:W-:Y:S07]  /*b5d0*/  LEPC R20, `(.L_x_191) ;  /* 0x000000001014794e */ /* 0x000fee0000000000 */
[----:B--2-4-:R-:W-:Y:S05]  /*b5e0*/  CALL.ABS.NOINC R14 ;  /* 0x000000000e007343 */ /* 0x014fea0003c00000 */
.L_x_191:
[----:B------:R-:W5:Y:S01]  /*b5f0*/  LDL R17, [R1] ;  /* 0x0000000001117983 */ /* 0x000f620000100800 */
[----:B------:R-:W-:Y:S05]  /*b600*/  WARPSYNC.ALL ;  /* 0x0000000000007948 */ /* 0x000fea0003800000 */
[----:B------:R-:W-:Y:S11]  /*b610*/  R2UR UR4, R16 ;  /* 0x00000000100472ca */ /* 0x000ff600000e0000 */
[----:B------:R-:W-:Y:S02]  /*b620*/  @!UPT UIADD3 URZ, UPT, UPT, URZ, URZ, URZ ;  /* 0x000000fffffff290 */ /* 0x000fe4000fffe0ff */
[----:B------:R1:W-:Y:S01]  /*b630*/  STTM.x8 tmem[UR4+0x30], R24 ;  /* 0x00003018000079ed */ /* 0x0003e200081c0004 */
[----:B------:R-:W1:Y:S01]  /*b640*/  FENCE.VIEW.ASYNC.T ;  /* 0x00000000000073c6 */ /* 0x000e620000000200 */
[----:B-----5:R-:W-:Y:S11]  /*b650*/  R2UR UR5, R17 ;  /* 0x00000000110572ca */ /* 0x020ff600000e0000 */
[----:B------:R-:W-:Y:S02]  /*b660*/  @!UPT UIADD3 URZ, UPT, UPT, URZ, URZ, URZ ;  /* 0x000000fffffff290 */ /* 0x000fe4000fffe0ff */
[----:B------:R-:W-:Y:S05]  /*b670*/  IMAD.U32 R0, RZ, RZ, UR5 ;  /* 0x00000005ff007e24 */ /* 0x000fea000f8e00ff */
[----:B------:R-:W-:Y:S11]  /*b680*/  ISETP.NE.AND P0, PT, R0, 0x3, PT ;  /* 0x000000030000780c */ /* 0x000ff60003f05270 */
[----:B------:R-:W-:Y:S02]  /*b690*/  @!UPT UIADD3 URZ, UPT, UPT, URZ, URZ, URZ ;  /* 0x000000fffffff290 */ /* 0x000fe4000fffe0ff */
[----:B-1----:R-:W-:Y:S05]  /*b6a0*/  @!P0 BRA `(.L_x_192) ;  /* 0x0000000000048947 */ /* 0x002fea0003800000 */
[----:B------:R-:W-:Y:S05]  /*b6b0*/  BPT.TRAP 0x1 ;  /* 0x000000040000795c */ /* 0x000fea0000300000 */
.L_x_192:
[----:B------:R1:W-:Y:S01]  /*b6c0*/  SYNCS.ARRIVE.TRANS64.A1T0 RZ, [R2+URZ+0x33880], RZ ;  /* 0x033880ff02ff79a7 */ /* 0x0003e200081000ff */
[----:B------:R-:W-:Y:S05]  /*b6d0*/  @!P0 BRA `(.L_x_193) ;  /* 0x0000000000088947 */ /* 0x000fea0003800000 */
[----:B------:R-:W-:Y:S05]  /*b6e0*/  BPT.TRAP 0x1 ;  /* 0x000000040000795c */ /* 0x000fea0000300000 */
[----:B------:R-:W-:Y:S05]  /*b6f0*/  BPT.TRAP 0x1 ;  /* 0x000000040000795c */ /* 0x000fea0000300000 */
.L_x_193:
[----:B------:R-:W-:Y:S04]  /*b700*/  IADD3 R0, PT, PT, R2, 0x33858, RZ ;  /* 0x0003385802007810 */ /* 0x000fe80007ffe0ff */
[----:B------:R-:W-:Y:S04]  /*b710*/  PRMT R0, R72, 0x654, R0 ;  /* 0x0000065448007816 */ /* 0x000fe80000000000 */
[----:B------:R1:W-:Y:S01]  /*b720*/  SYNCS.ARRIVE.TRANS64.RED.A1T0 RZ, [R0+URZ], RZ ;  /* 0x000000ff00ff79a7 */ /* 0x0003e200081004ff */
[----:B------:R-:W-:Y:S05]  /*b730*/  @!P0 BRA `(.L_x_194) ;  /* 0x0000000000048947 */ /* 0x000fea0003800000 */
[----:B------:R-:W-:Y:S05]  /*b740*/  BPT.TRAP 0x1 ;  /* 0x000000040000795c */ /* 0x000fea0000300000 */
.L_x_194:
[----:B-1----:R-:W-:Y:S04]  /*b750*/  IADD3 R0, PT, PT, R2, 0x33838, RZ ;  /* 0x0003383802007810 */ /* 0x002fe80007ffe0ff */
[----:B------:R-:W-:Y:S04]  /*b760*/  PRMT R0, R72, 0x654, R0 ;  /* 0x0000065448007816 */ /* 0x000fe80000000000 */
[----:B------:R1:W-:Y:S01]  /*b770*/  SYNCS.ARRIVE.TRANS64.RED.A1T0 RZ, [R0+URZ], RZ ;  /* 0x000000ff00ff79a7 */ /* 0x0003e200081004ff */
[----:B------:R-:W-:Y:S05]  /*b780*/  @!P0 BRA `(.L_x_195) ;  /* 0x0000000000048947 */ /* 0x000fea0003800000 */
[----:B------:R-:W-:Y:S05]  /*b790*/  BPT.TRAP 0x1 ;  /* 0x000000040000795c */ /* 0x000fea0000300000 */
.L_x_195:
[----:B-1----:R-:W5:Y:S01]  /*b7a0*/  LDL R0, [R1+0x38] ;  /* 0x0000380001007983 */ /* 0x002f620000100800 */
[----:B------:R-:W-:Y:S01]  /*b7b0*/  BSSY B0, `(.L_x_196) ;  /* 0x0000004000007945 */ /* 0x000fe20003800000 */
[----:B-----5:R-:W-:Y:S04]  /*b7c0*/  SHF.L.U32 R0, R0, 0x1f, RZ ;  /* 0x0000001f00007819 */ /* 0x020fe800000006ff */
[----:B------:R-:W1:Y:S02]  /*b7d0*/  SYNCS.PHASECHK.TRANS64.TRYWAIT P1, [R2+URZ+0x33840], R0 ;  /* 0x03384000020075a7 */ /* 0x000e6400080211ff */
[----:B-1----:R-:W-:Y:S05]  /*b7e0*/  @!P1 BRA `(.L_x_197) ;  /* 0x0000005400549947 */ /* 0x002fea0003800000 */
.L_x_305:
[----:B------:R-:W-:Y:S05]  /*b7f0*/  BSYNC B0 ;  /* 0x0000000000007941 */ /* 0x000fea0003800000 */
.L_x_196:
[----:B------:R-:W-:Y:S05]  /*b800*/  @!P0 BRA `(.L_x_198) ;  /* 0x0000000000048947 */ /* 0x000fea0003800000 */
[----:B------:R-:W-:Y:S05]  /*b810*/  BPT.TRAP 0x1 ;  /* 0x000000040000795c */ /* 0x000fea0000300000 */
.L_x_198:
[----:B------:R-:W5:Y:S01]  /*b820*/  LDL R0, [R1+0x48] ;  /* 0x0000480001007983 */ /* 0x000f620000100800 */
[----:B------:R-:W-:Y:S01]  /*b830*/  BSSY B0, `(.L_x_199) ;  /* 0x0000004000007945 */ /* 0x000fe20003800000 */
[----:B-----5:R-:W-:Y:S04]  /*b840*/  SHF.L.U32 R0, R0, 0x1f, RZ ;  /* 0x0000001f00007819 */ /* 0x020fe800000006ff */
[----:B------:R-:W1:Y:S02]  /*b850*/  SYNCS.PHASECHK.TRANS64.TRYWAIT P1, [R2+URZ+0x33860], R0 ;  /* 0x03386000020075a7 */ /* 0x000e6400080211ff */
[----:B-1----:R-:W-:Y:S05]  /*b860*/  @!P1 BRA `(.L_x_200) ;  /* 0x0000005400489947 */ /* 0x002fea0003800000 */
.L_x_306:
[----:B------:R-:W-:Y:S05]  /*b870*/  BSYNC B0 ;  /* 0x0000000000007941 */ /* 0x000fea0003800000 */
.L_x_199:
[----:B------:R-:W-:Y:S05]  /*b880*/  @!P0 BRA `(.L_x_201) ;  /* 0x0000000000048947 */ /* 0x000fea0003800000 */
[----:B------:R-:W-:Y:S05]  /*b890*/  BPT.TRAP 0x1 ;  /* 0x000000040000795c */ /* 0x000fea0000300000 */
.L_x_201:
[----:B------:R-:W5:Y:S01]  /*b8a0*/  LDL R0, [R1+0x44] ;  /* 0x0000440001007983 */ /* 0x000f620000100800 */
[----:B------:R-:W-:Y:S01]  /*b8b0*/  VIADD R3, R74, 0xffffff80 ;  /* 0xffffff804a037836 */ /* 0x000fe20000000000 */
[----:B------:R-:W-:Y:S01]  /*b8c0*/  BSSY B0, `(.L_x_202) ;  /* 0x000000a000007945 */ /* 0x000fe20003800000 */
[----:B------:R-:W1:Y:S03]  /*b8d0*/  S2R R4, SR_TID.X ;  /* 0x0000000000047919 */ /* 0x000e660000002100 */
[----:B------:R-:W-:Y:S02]  /*b8e0*/  SHF.R.U32.HI R3, RZ, 0x15, R3 ;  /* 0x00000015ff037819 */ /* 0x000fe40000011603 */
[----:B-----5:R-:W-:Y:S02]  /*b8f0*/  SHF.L.U32 R0, R0, 0x1f, RZ ;  /* 0x0000001f00007819 */ /* 0x020fe400000006ff */
[----:B-1----:R-:W-:Y:S02]  /*b900*/  SHF.R.U32.HI R4, RZ, 0x5, R4 ;  /* 0x00000005ff047819 */ /* 0x002fe40000011604 */
[----:B------:R-:W1:Y:S02]  /*b910*/  SYNCS.PHASECHK.TRANS64.TRYWAIT P1, [R2+URZ+0x33898], R0 ;  /* 0x03389800020075a7 */ /* 0x000e6400080211ff */
[----:B------:R-:W-:Y:S04]  /*b920*/  LOP3.LUT R4, R4, 0x3, RZ, 0xc0, !PT ;  /* 0x0000000304047812 */ /* 0x000fe800078ec0ff */
[----:B------:R-:W-:Y:S01]  /*b930*/  ISETP.NE.AND P0, PT, R4, R3, PT ;  /* 0x000000030400720c */ /* 0x000fe20003f05270 */
[----:B------:R-:W-:Y:S01]  /*b940*/  @!UPT UIADD3 URZ, UPT, UPT, URZ, URZ, URZ ;  /* 0x000000fffffff290 */ /* 0x000fe2000fffe0ff */
[----:B-1----:R-:W-:Y:S11]  /*b950*/  @!P1 BRA `(.L_x_203) ;  /* 0x0000005400209947 */ /* 0x002ff60003800000 */
.L_x_307:
[----:B------:R-:W-:Y:S05]  /*b960*/  BSYNC B0 ;  /* 0x0000000000007941 */ /* 0x000fea0003800000 */
.L_x_202:
[----:B------:R-:W-:Y:S05]  /*b970*/  @!P0 BRA `(.L_x_204) ;  /* 0x0000000000408947 */ /* 0x000fea0003800000 */
[----:B------:R-:W1:Y:S01]  /*b980*/  LDCU.64 UR8, c[0x4][0x80] ;  /* 0x01001000ff0877ac */ /* 0x000e620008000a00 */
[----:B------:R-:W-:Y:S01]  /*b990*/  MOV R3, 0x0 ;  /* 0x0000000000037802 */ /* 0x000fe20000000f00 */
[----:B------:R-:W-:Y:S02]  /*b9a0*/  HFMA2 R12, -RZ, RZ, 0, 5.9604644775390625e-08 ;  /* 0x00000001ff0c7431 */ /* 0x000fe400000001ff */
[----:B------:R-:W-:Y:S02]  /*b9b0*/  IMAD.MOV.U32 R8, RZ, RZ, 0x192 ;  /* 0x00000192ff087424 */ /* 0x000fe400078e00ff */
[----:B------:R-:W-:Y:S01]  /*b9c0*/  IMAD.MOV.U32 R13, RZ, RZ, RZ ;  /* 0x000000ffff0d7224 */ /* 0x000fe200078e00ff */
[----:B------:R-:W5:Y:S01]  /*b9d0*/  LDCU.64 UR6, c[0x4][0x88] ;  /* 0x01001100ff0677ac */ /* 0x000f620008000a00 */
[----:B------:R-:W2:Y:S01]  /*b9e0*/  LDC.64 R2, c[0x4][R3] ;  /* 0x0100000003027b82 */ /* 0x000ea20000000a00 */
[----:B------:R-:W3:Y:S01]  /*b9f0*/  LDCU.64 UR4, c[0x4][0x8] ;  /* 0x01000100ff0477ac */ /* 0x000ee20008000a00 */
[----:B-1----:R-:W-:Y:S01]  /*ba00*/  MOV R5, UR9 ;  /* 0x0000000900057c02 */ /* 0x002fe20008000f00 */
[----:B------:R-:W-:Y:S01]  /*ba10*/  IMAD.U32 R4, RZ, RZ, UR8 ;  /* 0x00000008ff047e24 */ /* 0x000fe2000f8e00ff */
[----:B-----5:R-:W-:Y:S01]  /*ba20*/  MOV R7, UR7 ;  /* 0x0000000700077c02 */ /* 0x020fe20008000f00 */
[----:B------:R-:W-:Y:S01]  /*ba30*/  IMAD.U32 R6, RZ, RZ, UR6 ;  /* 0x00000006ff067e24 */ /* 0x000fe2000f8e00ff */
[----:B---3--:R-:W-:Y:S01]  /*ba40*/  MOV R11, UR5 ;  /* 0x00000005000b7c02 */ /* 0x008fe20008000f00 */
[----:B------:R-:W-:Y:S02]  /*ba50*/  IMAD.U32 R10, RZ, RZ, UR4 ;  /* 0x00000004ff0a7e24 */ /* 0x000fe4000f8e00ff */
[----:B------:R-:W-:Y:S07]  /*ba60*/  LEPC R20, `(.L_x_204) ;  /* 0x000000001014794e */ /* 0x000fee0000000000 */
[----:B--2-4-:R-:W-:Y:S05]  /*ba70*/  CALL.ABS.NOINC R2 ;  /* 0x0000000002007343 */ /* 0x014fea0003c00000 */
.L_x_204:
[----:B------:R-:W1:Y:S01]  /*ba80*/  S2R R16, SR_TID.X ;  /* 0x0000000000107919 */ /* 0x000e620000002100 */
[----:B------:R-:W-:Y:S05]  /*ba90*/  WARPSYNC.ALL ;  /* 0x0000000000007948 */ /* 0x000fea0003800000 */
[C---:B------:R-:W-:Y:S01]  /*baa0*/  R2UR UR4, R74.reuse ;  /* 0x000000004a0472ca */ /* 0x040fe200000e0000 */
[----:B------:R-:W-:Y:S05]  /*bab0*/  VIADD R0, R74, 0xffffffa0 ;  /* 0xffffffa04a007836 */ /* 0x000fea0000000000 */
[----:B------:R-:W-:Y:S07]  /*bac0*/  SHF.R.U32.HI R0, RZ, 0x15, R0 ;  /* 0x00000015ff007819 */ /* 0x000fee0000011600 */
[----:B--2---:R-:W2:Y:S01]  /*bad0*/  LDTM.x16 R56, tmem[UR4+-0x80] ;  /* 0xffff8004003879ee */ /* 0x004ea2000824ff00 */
[----:B-1----:R-:W-:Y:S04]  /*bae0*/  SHF.R.U32.HI R16, RZ, 0x5, R16 ;  /* 0x00000005ff107819 */ /* 0x002fe80000011610 */
[----:B------:R-:W-:Y:S04]  /*baf0*/  LOP3.LUT R16, R16, 0x3, RZ, 0xc0, !PT ;  /* 0x0000000310107812 */ /* 0x000fe800078ec0ff */
[----:B------:R-:W-:Y:S11]  /*bb00*/  ISETP.NE.AND P0, PT, R16, R0, PT ;  /* 0x000000001000720c */ /* 0x000ff60003f05270 */
[----:B------:R-:W-:Y:S02]  /*bb10*/  @!UPT UIADD3 URZ, UPT, UPT, URZ, URZ, URZ ;  /* 0x000000fffffff290 */ /* 0x000fe4000fffe0ff */
[----:B--2---:R-:W-:Y:S05]  /*bb20*/  @!P0 BRA `(.L_x_205) ;  /* 0x0000000000408947 */ /* 0x004fea0003800000 */
[----:B------:R-:W1:Y:S01]  /*bb30*/  LDCU.64 UR8, c[0x4][0x80] ;  /* 0x01001000ff0877ac */ /* 0x000e620008000a00 */
[----:B------:R-:W-:Y:S01]  /*bb40*/  MOV R3, 0x0 ;  /* 0x0000000000037802 */ /* 0x000fe20000000f00 */
[----:B------:R-:W-:Y:S02]  /*bb50*/  HFMA2 R12, -RZ, RZ, 0, 5.9604644775390625e-08 ;  /* 0x00000001ff0c7431 */ /* 0x000fe400000001ff */
[----:B------:R-:W-:Y:S02]  /*bb60*/  IMAD.MOV.U32 R8, RZ, RZ, 0x192 ;  /* 0x00000192ff087424 */ /* 0x000fe400078e00ff */
[----:B------:R-:W-:Y:S01]  /*bb70*/  IMAD.MOV.U32 R13, RZ, RZ, RZ ;  /* 0x000000ffff0d7224 */ /* 0x000fe200078e00ff */
[----:B------:R-:W2:Y:S01]  /*bb80*/  LDCU.64 UR6, c[0x4][0x88] ;  /* 0x01001100ff0677ac */ /* 0x000ea20008000a00 */
[----:B------:R-:W3:Y:S01]  /*bb90*/  LDC.64 R2, c[0x4][R3] ;  /* 0x0100000003027b82 */ /* 0x000ee20000000a00 */
[----:B------:R-:W5:Y:S01]  /*bba0*/  LDCU.64 UR4, c[0x4][0x8] ;  /* 0x01000100ff0477ac */ /* 0x000f620008000a00 */
[----:B-1----:R-:W-:Y:S01]  /*bbb0*/  MOV R5, UR9 ;  /* 0x0000000900057c02 */ /* 0x002fe20008000f00 */
[----:B------:R-:W-:Y:S01]  /*bbc0*/  IMAD.U32 R4, RZ, RZ, UR8 ;  /* 0x00000008ff047e24 */ /* 0x000fe2000f8e00ff */
[----:B--2---:R-:W-:Y:S01]  /*bbd0*/  MOV R7, UR7 ;  /* 0x0000000700077c02 */ /* 0x004fe20008000f00 */
[----:B------:R-:W-:Y:S01]  /*bbe0*/  IMAD.U32 R6, RZ, RZ, UR6 ;  /* 0x00000006ff067e24 */ /* 0x000fe2000f8e00ff */
[----:B-----5:R-:W-:Y:S01]  /*bbf0*/  MOV R11, UR5 ;  /* 0x00000005000b7c02 */ /* 0x020fe20008000f00 */
[----:B------:R-:W-:Y:S02]  /*bc00*/  IMAD.U32 R10, RZ, RZ, UR4 ;  /* 0x00000004ff0a7e24 */ /* 0x000fe4000f8e00ff */
[----:B------:R-:W-:Y:S07]  /*bc10*/  LEPC R20, `(.L_x_205) ;  /* 0x000000001014794e */ /* 0x000fee0000000000 */
[----:B---34-:R-:W-:Y:S05]  /*bc20*/  CALL.ABS.NOINC R2 ;  /* 0x0000000002007343 */ /* 0x018fea0003c00000 */
.L_x_205:
[----:B------:R-:W-:Y:S05]  /*bc30*/  WARPSYNC.ALL ;  /* 0x0000000000007948 */ /* 0x000fea0003800000 */
[C---:B------:R-:W-:Y:S01]  /*bc40*/  R2UR UR4, R74.reuse ;  /* 0x000000004a0472ca */ /* 0x040fe200000e0000 */
[----:B------:R-:W-:Y:S05]  /*bc50*/  VIADD R0, R74, 0xffffffc0 ;  /* 0xffffffc04a007836 */ /* 0x000fea0000000000 */
[----:B------:R-:W-:Y:S04]  /*bc60*/  SHF.R.U32.HI R0, RZ, 0x15, R0 ;  /* 0x00000015ff007819 */ /* 0x000fe80000011600 */
[----:B------:R-:W-:Y:S03]  /*bc70*/  ISETP.NE.AND P0, PT, R16, R0, PT ;  /* 0x000000001000720c */ /* 0x000fe60003f05270 */
[----:B---3--:R-:W1:Y:S10]  /*bc80*/  LDTM.x16 R40, tmem[UR4+-0x60] ;  /* 0xffffa004002879ee */ /* 0x008e74000824ff00 */
[----:B-1----:R-:W-:Y:S05]  /*bc90*/  @!P0 BRA `(.L_x_206) ;  /* 0x0000000000408947 */ /* 0x002fea0003800000 */
        /* <DEDUP_REMOVED lines=16> */
.L_x_206:
[----:B------:R-:W-:Y:S05]  /*bda0*/  WARPSYNC.ALL ;  /* 0x0000000000007948 */ /* 0x000fea0003800000 */
[C---:B------:R-:W-:Y:S01]  /*bdb0*/  R2UR UR4, R74.reuse ;  /* 0x000000004a0472ca */ /* 0x040fe200000e0000 */
[----:B------:R-:W-:Y:S05]  /*bdc0*/  VIADD R0, R74, 0xffffffe0 ;  /* 0xffffffe04a007836 */ /* 0x000fea0000000000 */
[----:B------:R-:W-:Y:S04]  /*bdd0*/  SHF.R.U32.HI R0, RZ, 0x15, R0 ;  /* 0x00000015ff007819 */ /* 0x000fe80000011600 */
[----:B------:R-:W-:Y:S03]  /*bde0*/  ISETP.NE.AND P0, PT, R16, R0, PT ;  /* 0x000000001000720c */ /* 0x000fe60003f05270 */
[----:B----4-:R-:W1:Y:S10]  /*bdf0*/  LDTM.x16 R24, tmem[UR4+-0x40] ;  /* 0xffffc004001879ee */ /* 0x010e74000824ff00 */
        /* <DEDUP_REMOVED lines=8> */
[----:B------:R-:W4:Y:S01]  /*be80*/  LDCU.64 UR4, c[0x4][0x8] ;  /* 0x01000100ff0477ac */ /* 0x000f220008000a00 */
[----:B-1----:R-:W-:Y:S01]  /*be90*/  MOV R5, UR9 ;  /* 0x0000000900057c02 */ /* 0x002fe20008000f00 */
[----:B------:R-:W-:Y:S01]  /*bea0*/  IMAD.U32 R4, RZ, RZ, UR8 ;  /* 0x00000008ff047e24 */ /* 0x000fe2000f8e00ff */
[----:B--2---:R-:W-:Y:S01]  /*beb0*/  MOV R7, UR7 ;  /* 0x0000000700077c02 */ /* 0x004fe20008000f00 */
[----:B------:R-:W-:Y:S01]  /*bec0*/  IMAD.U32 R6, RZ, RZ, UR6 ;  /* 0x00000006ff067e24 */ /* 0x000fe2000f8e00ff */
[----:B----4-:R-:W-:Y:S01]  /*bed0*/  MOV R11, UR5 ;  /* 0x00000005000b7c02 */ /* 0x010fe20008000f00 */
[----:B------:R-:W-:Y:S02]  /*bee0*/  IMAD.U32 R10, RZ, RZ, UR4 ;  /* 0x00000004ff0a7e24 */ /* 0x000fe4000f8e00ff */
[----:B------:R-:W-:Y:S07]  /*bef0*/  LEPC R20, `(.L_x_207) ;  /* 0x000000001014794e */ /* 0x000fee0000000000 */
[----:B---3--:R-:W-:Y:S05]  /*bf00*/  CALL.ABS.NOINC R2 ;  /* 0x0000000002007343 */ /* 0x008fea0003c00000 */
.L_x_207:
[----:B------:R-:W2:Y:S01]  /*bf10*/  LDL R2, [R1] ;  /* 0x0000000001027983 */ /* 0x000ea20000100800 */
[----:B------:R-:W1:Y:S02]  /*bf20*/  S2R R74, SR_TID.X ;  /* 0x00000000004a7919 */ /* 0x000e640000002100 */
[----:B-1----:R-:W-:Y:S01]  /*bf30*/  SHF.R.U32.HI R72, RZ, 0x3, R74 ;  /* 0x00000003ff487819 */ /* 0x002fe2000001164a */
[----:B------:R-:W-:Y:S01]  /*bf40*/  IMAD.U32 R73, R74, 0x10000, RZ ;  /* 0x000100004a497824 */ /* 0x000fe200078e00ff */
[----:B--2---:R-:W-:Y:S11]  /*bf50*/  R2UR UR4, R2 ;  /* 0x00000000020472ca */ /* 0x004ff600000e0000 */
[----:B------:R-:W-:Y:S02]  /*bf60*/  @!UPT UIADD3 URZ, UPT, UPT, URZ, URZ, URZ ;  /* 0x000000fffffff290 */ /* 0x000fe4000fffe0ff */
[----:B------:R-:W-:Y:S01]  /*bf70*/  IMAD.U32 R0, RZ, RZ, UR4 ;  /* 0x00000004ff007e24 */ /* 0x000fe2000f8e00ff */
[----:B------:R-:W-:Y:S05]  /*bf80*/  WARPSYNC.ALL ;  /* 0x0000000000007948 */ /* 0x000fea0003800000 */
[----:B------:R-:W-:Y:S02]  /*bf90*/  ISETP.NE.AND P0, PT, R0, 0x3, PT ;  /* 0x000000030000780c */ /* 0x000fe40003f05270 */
[----:B------:R-:W-:Y:S04]  /*bfa0*/  LOP3.LUT R0, R73, 0x600010, R72, 0xc8, !PT ;  /* 0x0060001049007812 */ /* 0x000fe800078ec848 */
[----:B------:R-:W-:Y:S02]  /*bfb0*/  LOP3.LUT R0, R0, 0x140, RZ, 0xfc, !PT ;  /* 0x0000014000007812 */ /* 0x000fe400078efcff */
[----:B------:R-:W-:Y:S01]  /*bfc0*/  SHF.R.U32.HI R20, RZ, 0x1, R74 ;  /* 0x00000001ff147819 */ /* 0x000fe2000001164a */
[----:B------:R-:W1:Y:S01]  /*bfd0*/  S2UR UR37, SR_CgaCtaId ;  /* 0x00000000002579c3 */ /* 0x000e620000008800 */
[----:B------:R-:W-:Y:S02]  /*bfe0*/  UMOV UR4, 0x400 ;  /* 0x0000040000047882 */ /* 0x000fe40000000000 */
[----:B------:R-:W-:Y:S01]  /*bff0*/  LOP3.LUT R20, R20, 0x40, RZ, 0xc0, !PT ;  /* 0x0000004014147812 */ /* 0x000fe200078ec0ff */
[----:B-1----:R-:W-:Y:S01]  /*c000*/  ULEA UR36, UR37, UR4, 0x18 ;  /* 0x0000000425247291 */ /* 0x002fe2000f8ec0ff */
[----:B------:R-:W-:Y:S08]  /*c010*/  R2UR UR4, R0 ;  /* 0x00000000000472ca */ /* 0x000ff000000e0000 */
[----:B------:R-:W1:Y:S06]  /*c020*/  LDS.128 R4, [R20+UR36+0x33200] ;  /* 0x0332002414047984 */ /* 0x000e6c0008000c00 */
[----:B------:R-:W2:Y:S06]  /*c030*/  LDS.128 R8, [R20+UR36+0x33210] ;  /* 0x0332102414087984 */ /* 0x000eac0008000c00 */
[----:B------:R-:W3:Y:S06]  /*c040*/  LDS.128 R12, [R20+UR36+0x33220] ;  /* 0x03322024140c7984 */ /* 0x000eec0008000c00 */
[----:B------:R-:W4:Y:S01]  /*c050*/  LDS.128 R16, [R20+UR36+0x33230] ;  /* 0x0332302414107984 */ /* 0x000f220008000c00 */
[----:B-1----:R-:W-:Y:S02]  /*c060*/  FADD2 R56, R56.F32x2.HI_LO, R4.F32x2.HI_LO ;  /* 0x000000043838724b */ /* 0x002fe40000000000 */
[----:B------:R-:W-:Y:S02]  /*c070*/  FADD2 R58, R58.F32x2.HI_LO, R6.F32x2.HI_LO ;  /* 0x000000063a3a724b */ /* 0x000fe40000000000 */
[----:B------:R-:W-:Y:S02]  /*c080*/  FMUL2 R2, R56.F32x2.HI_LO, R76.F32x2.HI_LO ;  /* 0x0000004c3802724a */ /* 0x000fe40000000000 */
[----:B------:R-:W-:Y:S02]  /*c090*/  FMUL2 R4, R58.F32x2.HI_LO, R78.F32x2.HI_LO ;  /* 0x0000004e3a04724a */ /* 0x000fe40000000000 */
[----:B------:R-:W1:Y:S01]  /*c0a0*/  LDS.128 R56, [R20+UR36+0x33280] ;  /* 0x0332802414387984 */ /* 0x000e620008000c00 */
[----:B------:R-:W-:Y:S01]  /*c0b0*/  F2FP.BF16.F32.PACK_AB R2, R3, R2 ;  /* 0x000000020302723e */ /* 0x000fe200000010ff */
[----:B--2---:R-:W-:Y:S01]  /*c0c0*/  FADD2 R6, R60.F32x2.HI_LO, R8.F32x2.HI_LO ;  /* 0x000000083c06724b */ /* 0x004fe20000000000 */
[----:B------:R-:W-:Y:S01]  /*c0d0*/  F2FP.BF16.F32.PACK_AB R0, R5, R4 ;  /* 0x000000040500723e */ /* 0x000fe200000010ff */
[----:B------:R-:W-:Y:S02]  /*c0e0*/  FADD2 R10, R62.F32x2.HI_LO, R10.F32x2.HI_LO ;  /* 0x0000000a3e0a724b */ /* 0x000fe40000000000 */
[----:B------:R-:W2:Y:S01]  /*c0f0*/  LDS.128 R60, [R20+UR36+0x33290] ;  /* 0x03329024143c7984 */ /* 0x000ea20008000c00 */
[----:B---3--:R-:W-:Y:S02]  /*c100*/  FADD2 R8, R64.F32x2.HI_LO, R12.F32x2.HI_LO ;  /* 0x0000000c4008724b */ /* 0x008fe40000000000 */
[----:B------:R-:W-:Y:S02]  /*c110*/  FADD2 R14, R66.F32x2.HI_LO, R14.F32x2.HI_LO ;  /* 0x0000000e420e724b */ /* 0x000fe40000000000 */
[----:B------:R-:W-:Y:S01]  /*c120*/  FMUL2 R6, R6.F32x2.HI_LO, R80.F32x2.HI_LO ;  /* 0x000000500606724a */ /* 0x000fe20000000000 */
[----:B------:R-:W3:Y:S01]  /*c130*/  LDS.128 R64, [R20+UR36+0x332a0] ;  /* 0x0332a02414407984 */ /* 0x000ee20008000c00 */
[----:B----4-:R-:W-:Y:S01]  /*c140*/  FADD2 R18, R70.F32x2.HI_LO, R18.F32x2.HI_LO ;  /* 0x000000124612724b */ /* 0x010fe20000000000 */
[----:B------:R-:W-:Y:S01]  /*c150*/  PRMT R70, R0, 0x7610, R70 ;  /* 0x0000761000467816 */ /* 0x000fe20000000046 */
[----:B------:R-:W-:Y:S01]  /*c160*/  FADD2 R12, R68.F32x2.HI_LO, R16.F32x2.HI_LO ;  /* 0x00000010440c724b */ /* 0x000fe20000000000 */
[----:B------:R-:W-:Y:S01]  /*c170*/  PRMT R69, R0, 0x7632, R69 ;  /* 0x0000763200457816 */ /* 0x000fe20000000045 */
[----:B------:R-:W-:Y:S01]  /*c180*/  FMUL2 R14, R14.F32x2.HI_LO, R86.F32x2.HI_LO ;  /* 0x000000560e0e724a */ /* 0x000fe20000000000 */
[----:B------:R-:W-:Y:S01]  /*c190*/  F2FP.BF16.F32.PACK_AB R0, R7, R6 ;  /* 0x000000060700723e */ /* 0x000fe200000010ff */
[----:B------:R-:W-:Y:S01]  /*c1a0*/  FMUL2 R6, R18.F32x2.HI_LO, R90.F32x2.HI_LO ;  /* 0x0000005a1206724a */ /* 0x000fe20000000000 */
[----:B------:R-:W-:Y:S01]  /*c1b0*/  PRMT R68, R2, 0x7632, R68 ;  /* 0x0000763202447816 */ /* 0x000fe20000000044 */
[----:B------:R-:W4:Y:S01]  /*c1c0*/  LDS.128 R16, [R20+UR36+0x332b0] ;  /* 0x0332b02414107984 */ /* 0x000f220008000c00 */
[----:B------:R-:W-:Y:S01]  /*c1d0*/  PRMT R71, R0, 0x7632, R71 ;  /* 0x0000763200477816 */ /* 0x000fe20000000047 */
[----:B------:R-:W-:Y:S01]  /*c1e0*/  FMUL2 R10, R10.F32x2.HI_LO, R82.F32x2.HI_LO ;  /* 0x000000520a0a724a */ /* 0x000fe20000000000 */
[----:B------:R-:W-:Y:S01]  /*c1f0*/  PRMT R76, R0, 0x7610, R76 ;  /* 0x00007610004c7816 */ /* 0x000fe2000000004c */
[----:B------:R-:W-:Y:S02]  /*c200*/  FMUL2 R4, R12.F32x2.HI_LO, R88.F32x2.HI_LO ;  /* 0x000000580c04724a */ /* 0x000fe40000000000 */
[----:B------:R-:W-:Y:S01]  /*c210*/  FMUL2 R8, R8.F32x2.HI_LO, R84.F32x2.HI_LO ;  /* 0x000000540808724a */ /* 0x000fe20000000000 */
[----:B------:R-:W-:Y:S04]  /*c220*/  F2FP.BF16.F32.PACK_AB R3, R11, R10 ;  /* 0x0000000a0b03723e */ /* 0x000fe800000010ff */
[C---:B------:R-:W-:Y:S02]  /*c230*/  PRMT R77, R3.reuse, 0x7632, R77 ;  /* 0x00007632034d7816 */ /* 0x040fe4000000004d */
[----:B------:R-:W-:Y:S02]  /*c240*/  PRMT R78, R3, 0x7610, R78 ;  /* 0x00007610034e7816 */ /* 0x000fe4000000004e */
[----:B------:R-:W-:Y:S02]  /*c250*/  F2FP.BF16.F32.PACK_AB R3, R15, R14 ;  /* 0x0000000e0f03723e */ /* 0x000fe400000010ff */
[----:B------:R-:W-:Y:S01]  /*c260*/  F2FP.BF16.F32.PACK_AB R0, R9, R8 ;  /* 0x000000080900723e */ /* 0x000fe200000010ff */
[----:B------:R-:W5:Y:S01]  /*c270*/  LDS.128 R12, [R20+UR36+0x33300] ;  /* 0x03330024140c7984 */ /* 0x000f620008000c00 */
[----:B-1----:R-:W-:Y:S01]  /*c280*/  FADD2 R10, R42.F32x2.HI_LO, R58.F32x2.HI_LO ;  /* 0x0000003a2a0a724b */ /* 0x002fe20000000000 */
[----:B------:R-:W-:Y:S01]  /*c290*/  PRMT R58, R3, 0x7632, R58 ;  /* 0x00007632033a7816 */ /* 0x000fe2000000003a */
[----:B------:R-:W-:Y:S01]  /*c2a0*/  FADD2 R8, R40.F32x2.HI_LO, R56.F32x2.HI_LO ;  /* 0x000000382808724b */ /* 0x000fe20000000000 */
[----:B------:R-:W-:Y:S02]  /*c2b0*/  PRMT R59, R3, 0x7610, R59 ;  /* 0x00007610033b7816 */ /* 0x000fe4000000003b */
[----:B------:R-:W-:Y:S01]  /*c2c0*/  F2FP.BF16.F32.PACK_AB R3, R7, R6 ;  /* 0x000000060703723e */ /* 0x000fe200000010ff */
[----:B--2---:R-:W-:Y:S01]  /*c2d0*/  FADD2 R6, R44.F32x2.HI_LO, R60.F32x2.HI_LO ;  /* 0x0000003c2c06724b */ /* 0x004fe20000000000 */
[C---:B------:R-:W-:Y:S01]  /*c2e0*/  PRMT R56, R0.reuse, 0x7632, R56 ;  /* 0x0000763200387816 */ /* 0x040fe20000000038 */
[----:B------:R-:W1:Y:S01]  /*c2f0*/  LDS.128 R40, [R20+UR36+0x33310] ;  /* 0x0333102414287984 */ /* 0x000e620008000c00 */
[----:B------:R-:W-:Y:S01]  /*c300*/  PRMT R57, R0, 0x7610, R57 ;  /* 0x0000761000397816 */ /* 0x000fe20000000039 */
[----:B------:R-:W-:Y:S01]  /*c310*/  FMUL2 R6, R6.F32x2.HI_LO, R96.F32x2.HI_LO ;  /* 0x000000600606724a */ /* 0x000fe20000000000 */
[----:B------:R-:W-:Y:S01]  /*c320*/  F2FP.BF16.F32.PACK_AB R0, R5, R4 ;  /* 0x000000040500723e */ /* 0x000fe200000010ff */
[----:B------:R-:W-:Y:S02]  /*c330*/  FMUL2 R4, R10.F32x2.HI_LO, R94.F32x2.HI_LO ;  /* 0x0000005e0a04724a */ /* 0x000fe40000000000 */
[--C-:B------:R-:W-:Y:S01]  /*c340*/  FADD2 R10, R46.F32x2.HI_LO, R62.reuse.F32x2.HI_LO ;  /* 0x0000003e2e0a724b */ /* 0x100fe20000000000 */
[C---:B------:R-:W-:Y:S01]  /*c350*/  PRMT R62, R3.reuse, 0x7632, R62 ;  /* 0x00007632033e7816 */ /* 0x040fe2000000003e */
[----:B------:R-:W2:Y:S01]  /*c360*/  LDL.LU.64 R96, [R1+0x30] ;  /* 0x0000300001607983 */ /* 0x000ea20000300a00 */
[----:B------:R-:W-:Y:S01]  /*c370*/  PRMT R63, R3, 0x7610, R63 ;  /* 0x00007610033f7816 */ /* 0x000fe2000000003f */
[----:B------:R-:W-:Y:S01]  /*c380*/  FMUL2 R10, R10.F32x2.HI_LO, R98.F32x2.HI_LO ;  /* 0x000000620a0a724a */ /* 0x000fe20000000000 */
[----:B------:R-:W-:Y:S01]  /*c390*/  F2FP.BF16.F32.PACK_AB R3, R5, R4 ;  /* 0x000000040503723e */ /* 0x000fe200000010ff */
[----:B---3--:R-:W-:Y:S01]  /*c3a0*/  FADD2 R48, R48.F32x2.HI_LO, R64.F32x2.HI_LO ;  /* 0x000000403030724b */ /* 0x008fe20000000000 */
[C---:B------:R-:W-:Y:S01]  /*c3b0*/  PRMT R60, R0.reuse, 0x7632, R60 ;  /* 0x00007632003c7816 */ /* 0x040fe2000000003c */
[----:B------:R-:W3:Y:S01]  /*c3c0*/  LDL.LU.64 R98, [R1+0x28] ;  /* 0x0000280001627983 */ /* 0x000ee20000300a00 */
[----:B------:R-:W-:Y:S01]  /*c3d0*/  PRMT R61, R0, 0x7610, R61 ;  /* 0x00007610003d7816 */ /* 0x000fe2000000003d */
[----:B------:R-:W-:Y:S01]  /*c3e0*/  FMUL2 R8, R8.F32x2.HI_LO, R92.F32x2.HI_LO ;  /* 0x0000005c0808724a */ /* 0x000fe20000000000 */
[----:B------:R-:W-:Y:S01]  /*c3f0*/  F2FP.BF16.F32.PACK_AB R6, R7, R6 ;  /* 0x000000060706723e */ /* 0x000fe200000010ff */
[----:B------:R-:W-:Y:S01]  /*c400*/  FADD2 R50, R50.F32x2.HI_LO, R66.F32x2.HI_LO ;  /* 0x000000423232724b */ /* 0x000fe20000000000 */
[----:B------:R-:W-:Y:S01]  /*c410*/  PRMT R66, R3, 0x7632, R66 ;  /* 0x0000763203427816 */ /* 0x000fe20000000042 */
[----:B------:R-:W-:Y:S01]  /*c420*/  FMUL2 R4, R48.F32x2.HI_LO, R100.F32x2.HI_LO ;  /* 0x000000643004724a */ /* 0x000fe20000000000 */
[----:B------:R-:W-:Y:S01]  /*c430*/  F2FP.BF16.F32.PACK_AB R0, R9, R8 ;  /* 0x000000080900723e */ /* 0x000fe200000010ff */
[----:B------:R-:W3:Y:S01]  /*c440*/  LDL.LU.64 R100, [R1+0x20] ;  /* 0x0000200001647983 */ /* 0x000ee20000300a00 */
[----:B------:R-:W-:Y:S01]  /*c450*/  PRMT R79, R6, 0x7632, R79 ;  /* 0x00007632064f7816 */ /* 0x000fe2000000004f */
[----:B------:R-:W-:Y:S01]  /*c460*/  FMUL2 R8, R50.F32x2.HI_LO, R102.F32x2.HI_LO ;  /* 0x000000663208724a */ /* 0x000fe20000000000 */
[----:B------:R-:W-:Y:S01]  /*c470*/  F2FP.BF16.F32.PACK_AB R4, R5, R4 ;  /* 0x000000040504723e */ /* 0x000fe200000010ff */
[----:B----4-:R-:W-:Y:S01]  /*c480*/  FADD2 R52, R52.F32x2.HI_LO, R16.F32x2.HI_LO ;  /* 0x000000103434724b */ /* 0x010fe20000000000 */
[----:B------:R-:W-:Y:S01]  /*c490*/  PRMT R80, R6, 0x7610, R80 ;  /* 0x0000761006507816 */ /* 0x000fe20000000050 */
[----:B------:R-:W4:Y:S01]  /*c4a0*/  LDL.LU.64 R102, [R1+0x18] ;  /* 0x0000180001667983 */ /* 0x000f220000300a00 */
[----:B------:R-:W-:Y:S01]  /*c4b0*/  PRMT R83, R4, 0x7632, R83 ;  /* 0x0000763204537816 */ /* 0x000fe20000000053 */
[----:B------:R-:W-:Y:S01]  /*c4c0*/  FADD2 R54, R54.F32x2.HI_LO, R18.F32x2.HI_LO ;  /* 0x000000123636724b */ /* 0x000fe20000000000 */
[----:B------:R-:W-:Y:S01]  /*c4d0*/  PRMT R64, R0, 0x7632, R64 ;  /* 0x0000763200407816 */ /* 0x000fe20000000040 */
[----:B------:R-:W-:Y:S01]  /*c4e0*/  FMUL2 R6, R52.F32x2.HI_LO, R104.F32x2.HI_LO ;  /* 0x000000683406724a */ /* 0x000fe20000000000 */
[----:B------:R-:W-:Y:S01]  /*c4f0*/  PRMT R84, R4, 0x7610, R84 ;  /* 0x0000761004547816 */ /* 0x000fe20000000054 */
[----:B------:R-:W1:Y:S01]  /*c500*/  LDS.128 R44, [R20+UR36+0x33320] ;  /* 0x03332024142c7984 */ /* 0x000e620008000c00 */
[----:B------:R-:W-:Y:S01]  /*c510*/  PRMT R65, R0, 0x7610, R65 ;  /* 0x0000761000417816 */ /* 0x000fe20000000041 */
[----:B-----5:R-:W-:Y:S01]  /*c520*/  FADD2 R52, R26.F32x2.HI_LO, R14.F32x2.HI_LO ;  /* 0x0000000e1a34724b */ /* 0x020fe20000000000 */
[----:B------:R-:W-:Y:S01]  /*c530*/  F2FP.BF16.F32.PACK_AB R6, R7, R6 ;  /* 0x000000060706723e */ /* 0x000fe200000010ff */
[----:B------:R-:W-:Y:S01]  /*c540*/  FADD2 R12, R24.F32x2.HI_LO, R12.F32x2.HI_LO ;  /* 0x0000000c180c724b */ /* 0x000fe20000000000 */
[----:B------:R-:W-:Y:S01]  /*c550*/  F2FP.BF16.F32.PACK_AB R0, R11, R10 ;  /* 0x0000000a0b00723e */ /* 0x000fe200000010ff */
[----:B------:R-:W5:Y:S01]  /*c560*/  LDL.LU.64 R104, [R1+0x10] ;  /* 0x0000100001687983 */ /* 0x000f620000300a00 */
[----:B------:R-:W-:Y:S01]  /*c570*/  PRMT R87, R6, 0x7632, R87 ;  /* 0x0000763206577816 */ /* 0x000fe20000000057 */
[----:B------:R-:W-:Y:S01]  /*c580*/  FMUL2 R10, R54.F32x2.HI_LO, R106.F32x2.HI_LO ;  /* 0x0000006a360a724a */ /* 0x000fe20000000000 */
[----:B------:R-:W-:Y:S03]  /*c590*/  PRMT R67, R3, 0x7610, R67 ;  /* 0x0000761003437816 */ /* 0x000fe60000000043 */
[----:B------:R-:W5:Y:S01]  /*c5a0*/  LDL.LU.64 R106, [R1+0x8] ;  /* 0x00000800016a7983 */ /* 0x000f620000300a00 */
[----:B------:R-:W-:Y:S01]  /*c5b0*/  PRMT R81, R0, 0x7632, R81 ;  /* 0x0000763200517816 */ /* 0x000fe20000000051 */
[----:B------:R-:W-:Y:S01]  /*c5c0*/  FMUL2 R12, R12.F32x2.HI_LO, R108.F32x2.HI_LO ;  /* 0x0000006c0c0c724a */ /* 0x000fe20000000000 */
[----:B------:R-:W-:Y:S03]  /*c5d0*/  PRMT R82, R0, 0x7610, R82 ;  /* 0x0000761000527816 */ /* 0x000fe60000000052 */
[----:B------:R-:W1:Y:S01]  /*c5e0*/  LDS.128 R48, [R20+UR36+0x33330] ;  /* 0x0333302414307984 */ /* 0x000e620008000c00 */
[----:B------:R-:W-:Y:S01]  /*c5f0*/  F2FP.BF16.F32.PACK_AB R0, R9, R8 ;  /* 0x000000080900723e */ /* 0x000fe200000010ff */
[----:B------:R-:W-:Y:S01]  /*c600*/  FMUL2 R52, R52.F32x2.HI_LO, R110.F32x2.HI_LO ;  /* 0x0000006e3434724a */ /* 0x000fe20000000000 */
[----:B------:R-:W-:Y:S01]  /*c610*/  F2FP.BF16.F32.PACK_AB R10, R11, R10 ;  /* 0x0000000a0b0a723e */ /* 0x000fe200000010ff */
[----:B-1----:R-:W-:Y:S01]  /*c620*/  FADD2 R28, R28.F32x2.HI_LO, R40.F32x2.HI_LO ;  /* 0x000000281c1c724b */ /* 0x002fe20000000000 */
[----:B------:R-:W-:Y:S01]  /*c630*/  PRMT R85, R0, 0x7632, R85 ;  /* 0x0000763200557816 */ /* 0x000fe20000000055 */
[----:B------:R-:W1:Y:S01]  /*c640*/  LDS.128 R24, [R20+UR36+0x33380] ;  /* 0x0333802414187984 */ /* 0x000e620008000c00 */
[----:B------:R-:W-:Y:S01]  /*c650*/  F2FP.BF16.F32.PACK_AB R3, R53, R52 ;  /* 0x000000343503723e */ /* 0x000fe200000010ff */
[----:B------:R-:W-:Y:S01]  /*c660*/  FADD2 R30, R30.F32x2.HI_LO, R42.F32x2.HI_LO ;  /* 0x0000002a1e1e724b */ /* 0x000fe20000000000 */
[----:B------:R-:W-:Y:S01]  /*c670*/  PRMT R86, R0, 0x7610, R86 ;  /* 0x0000761000567816 */ /* 0x000fe20000000056 */
[----:B------:R-:W-:Y:S01]  /*c680*/  FMUL2 R28, R28.F32x2.HI_LO, R114.F32x2.HI_LO ;  /* 0x000000721c1c724a */ /* 0x000fe20000000000 */
[----:B------:R-:W-:Y:S01]  /*c690*/  PRMT R88, R6, 0x7610, R88 ;  /* 0x0000761006587816 */ /* 0x000fe20000000058 */
[----:B------:R-:W1:Y:S01]  /*c6a0*/  LDS.128 R40, [R20+UR36+0x33390] ;  /* 0x0333902414287984 */ /* 0x000e620008000c00 */
[----:B------:R-:W-:Y:S01]  /*c6b0*/  PRMT R89, R10, 0x7632, R89 ;  /* 0x000076320a597816 */ /* 0x000fe20000000059 */
[----:B------:R-:W-:Y:S01]  /*c6c0*/  FMUL2 R30, R30.F32x2.HI_LO, R118.F32x2.HI_LO ;  /* 0x000000761e1e724a */ /* 0x000fe20000000000 */
[----:B------:R-:W-:Y:S02]  /*c6d0*/  PRMT R90, R10, 0x7610, R90 ;  /* 0x000076100a5a7816 */ /* 0x000fe4000000005a */
[----:B------:R-:W-:Y:S01]  /*c6e0*/  F2FP.BF16.F32.PACK_AB R0, R13, R12 ;  /* 0x0000000c0d00723e */ /* 0x000fe200000010ff */
[----:B------:R-:W1:Y:S01]  /*c6f0*/  LDS.128 R52, [R20+UR36+0x333a0] ;  /* 0x0333a02414347984 */ /* 0x000e620008000c00 */
[C---:B------:R-:W-:Y:S02]  /*c700*/  PRMT R93, R3.reuse, 0x7632, R93 ;  /* 0x00007632035d7816 */ /* 0x040fe4000000005d */
[----:B------:R-:W-:Y:S02]  /*c710*/  PRMT R94, R3, 0x7610, R94 ;  /* 0x00007610035e7816 */ /* 0x000fe4000000005e */
[----:B------:R-:W-:Y:S01]  /*c720*/  F2FP.BF16.F32.PACK_AB R3, R31, R30 ;  /* 0x0000001e1f03723e */ /* 0x000fe200000010ff */
[----:B------:R-:W1:Y:S01]  /*c730*/  LDTM.x16 R4, tmem[UR4] ;  /* 0x00000004000479ee */ /* 0x000e620008240000 */
[----:B------:R-:W-:Y:S01]  /*c740*/  PRMT R91, R0, 0x7632, R91 ;  /* 0x00007632005b7816 */ /* 0x000fe2000000005b */
[----:B------:R-:W-:Y:S01]  /*c750*/  FADD2 R32, R32.F32x2.HI_LO, R44.F32x2.HI_LO ;  /* 0x0000002c2020724b */ /* 0x000fe20000000000 */
[----:B------:R-:W-:Y:S01]  /*c760*/  PRMT R92, R0, 0x7610, R92 ;  /* 0x00007610005c7816 */ /* 0x000fe2000000005c */
[----:B------:R-:W-:Y:S01]  /*c770*/  FADD2 R34, R34.F32x2.HI_LO, R46.F32x2.HI_LO ;  /* 0x0000002e2222724b */ /* 0x000fe20000000000 */
[----:B------:R-:W-:Y:S01]  /*c780*/  F2FP.BF16.F32.PACK_AB R0, R29, R28 ;  /* 0x0000001c1d00723e */ /* 0x000fe200000010ff */
[----:B------:R1:W1:Y:S01]  /*c790*/  LDS.128 R44, [R20+UR36+0x333b0] ;  /* 0x0333b024142c7984 */ /* 0x0002620008000c00 */
[----:B------:R-:W-:Y:S01]  /*c7a0*/  NOP ;  /* 0x0000000000007918 */ /* 0x000fe20000000000 */
[----:B------:R-:W-:Y:S02]  /*c7b0*/  FMUL2 R32, R32.F32x2.HI_LO, R112.F32x2.HI_LO ;  /* 0x000000702020724a */ /* 0x000fe40000000000 */
[----:B------:R-:W-:Y:S01]  /*c7c0*/  FMUL2 R28, R34.F32x2.HI_LO, R116.F32x2.HI_LO ;  /* 0x00000074221c724a */ /* 0x000fe20000000000 */
[----:B------:R-:W-:Y:S02]  /*c7d0*/  PRMT R34, R0, 0x7632, R34 ;  /* 0x0000763200227816 */ /* 0x000fe40000000022 */
[----:B------:R-:W-:Y:S02]  /*c7e0*/  F2FP.BF16.F32.PACK_AB R32, R33, R32 ;  /* 0x000000202120723e */ /* 0x000fe400000010ff */
[----:B------:R-:W-:Y:S01]  /*c7f0*/  F2FP.BF16.F32.PACK_AB R28, R29, R28 ;  /* 0x0000001c1d1c723e */ /* 0x000fe200000010ff */
[----:B------:R-:W-:Y:S01]  /*c800*/  FADD2 R30, R36.F32x2.HI_LO, R48.F32x2.HI_LO ;  /* 0x00000030241e724b */ /* 0x000fe20000000000 */
[----:B------:R-:W-:Y:S02]  /*c810*/  PRMT R35, R0, 0x7610, R35 ;  /* 0x0000761000237816 */ /* 0x000fe40000000023 */
[----:B------:R-:W-:Y:S01]  /*c820*/  PRMT R36, R3, 0x7632, R36 ;  /* 0x0000763203247816 */ /* 0x000fe20000000024 */
[----:B------:R-:W-:Y:S01]  /*c830*/  FMUL2 R30, R30.F32x2.HI_LO, R120.F32x2.HI_LO ;  /* 0x000000781e1e724a */ /* 0x000fe20000000000 */
[----:B------:R-:W-:Y:S01]  /*c840*/  PRMT R37, R3, 0x7610, R37 ;  /* 0x0000761003257816 */ /* 0x000fe20000000025 */
[----:B-1----:R-:W-:Y:S03]  /*c850*/  FADD2 R4, R4.F32x2.HI_LO, R24.F32x2.HI_LO ;  /* 0x000000180404724b */ /* 0x002fe60000000000 */
[----:B------:R-:W-:Y:S01]  /*c860*/  F2FP.BF16.F32.PACK_AB R30, R31, R30 ;  /* 0x0000001e1f1e723e */ /* 0x000fe200000010ff */
[----:B------:R-:W-:Y:S02]  /*c870*/  FADD2 R6, R6.F32x2.HI_LO, R26.F32x2.HI_LO ;  /* 0x0000001a0606724b */ /* 0x000fe40000000000 */
[----:B------:R-:W-:Y:S01]  /*c880*/  FADD2 R8, R8.F32x2.HI_LO, R40.F32x2.HI_LO ;  /* 0x000000280808724b */ /* 0x000fe20000000000 */
[----:B------:R-:W-:Y:S01]  /*c890*/  PRMT R24, R30, 0x7632, R24 ;  /* 0x000076321e187816 */ /* 0x000fe20000000018 */
[----:B------:R-:W-:Y:S02]  /*c8a0*/  FADD2 R20, R38.F32x2.HI_LO, R50.F32x2.HI_LO ;  /* 0x000000322614724b */ /* 0x000fe40000000000 */
[----:B------:R-:W-:Y:S02]  /*c8b0*/  FADD2 R10, R10.F32x2.HI_LO, R42.F32x2.HI_LO ;  /* 0x0000002a0a0a724b */ /* 0x000fe40000000000 */
[----:B------:R-:W-:Y:S02]  /*c8c0*/  FADD2 R12, R12.F32x2.HI_LO, R52.F32x2.HI_LO ;  /* 0x000000340c0c724b */ /* 0x000fe40000000000 */
[----:B------:R-:W-:Y:S02]  /*c8d0*/  FADD2 R14, R14.F32x2.HI_LO, R54.F32x2.HI_LO ;  /* 0x000000360e0e724b */ /* 0x000fe40000000000 */
[----:B------:R-:W-:Y:S01]  /*c8e0*/  FMUL2 R20, R20.F32x2.HI_LO, R22.F32x2.HI_LO ;  /* 0x000000161414724a */ /* 0x000fe20000000000 */
[----:B------:R-:W-:Y:S01]  /*c8f0*/  PRMT R22, R32, 0x7632, R22 ;  /* 0x0000763220167816 */ /* 0x000fe20000000016 */
[----:B------:R-:W-:Y:S01]  /*c900*/  FMUL2 R4, R4.F32x2.HI_LO, R122.F32x2.HI_LO ;  /* 0x0000007a0404724a */ /* 0x000fe20000000000 */
[----:B------:R-:W-:Y:S01]  /*c910*/  PRMT R23, R28, 0x7632, R23 ;  /* 0x000076321c177816 */ /* 0x000fe20000000017 */
[----:B------:R-:W-:Y:S01]  /*c920*/  FMUL2 R6, R6.F32x2.HI_LO, R124.F32x2.HI_LO ;  /* 0x0000007c0606724a */ /* 0x000fe20000000000 */
[----:B------:R-:W-:Y:S02]  /*c930*/  F2FP.BF16.F32.PACK_AB R20, R21, R20 ;  /* 0x000000141514723e */ /* 0x000fe400000010ff */
[----:B------:R-:W-:Y:S01]  /*c940*/  F2FP.BF16.F32.PACK_AB R4, R5, R4 ;  /* 0x000000040504723e */ /* 0x000fe200000010ff */
[----:B------:R-:W-:Y:S01]  /*c950*/  FADD2 R16, R16.F32x2.HI_LO, R44.F32x2.HI_LO ;  /* 0x0000002c1010724b */ /* 0x000fe20000000000 */
[----:B------:R-:W-:Y:S01]  /*c960*/  F2FP.BF16.F32.PACK_AB R6, R7, R6 ;  /* 0x000000060706723e */ /* 0x000fe200000010ff */
[----:B------:R-:W-:Y:S01]  /*c970*/  FADD2 R18, R18.F32x2.HI_LO, R46.F32x2.HI_LO ;  /* 0x0000002e1212724b */ /* 0x000fe20000000000 */
[C---:B------:R-:W-:Y:S02]  /*c980*/  PRMT R25, R20.reuse, 0x7632, R25 ;  /* 0x0000763214197816 */ /* 0x040fe40000000019 */
[----:B------:R-:W-:Y:S02]  /*c990*/  PRMT R26, R20, 0x7610, R26 ;  /* 0x00007610141a7816 */ /* 0x000fe4000000001a */
[C---:B------:R-:W-:Y:S02]  /*c9a0*/  PRMT R27, R4.reuse, 0x7632, R27 ;  /* 0x00007632041b7816 */ /* 0x040fe4000000001b */
[----:B------:R-:W-:Y:S02]  /*c9b0*/  PRMT R29, R4, 0x7610, R29 ;  /* 0x00007610041d7816 */ /* 0x000fe4000000001d */
[C---:B------:R-:W-:Y:S02]  /*c9c0*/  PRMT R31, R6.reuse, 0x7632, R31 ;  /* 0x00007632061f7816 */ /* 0x040fe4000000001f */
[----:B------:R-:W-:Y:S01]  /*c9d0*/  PRMT R33, R6, 0x7610, R33 ;  /* 0x0000761006217816 */ /* 0x000fe20000000021 */
[----:B--2---:R-:W-:Y:S05]  /*c9e0*/  FMUL2 R18, R18.F32x2.HI_LO, R96.F32x2.HI_LO ;  /* 0x000000601212724a */ /* 0x004fea0000000000 */
[----:B------:R-:W-:Y:S01]  /*c9f0*/  F2FP.BF16.F32.PACK_AB R18, R19, R18 ;  /* 0x000000121312723e */ /* 0x000fe200000010ff */
[----:B---3--:R-:W-:Y:S03]  /*ca00*/  FMUL2 R16, R16.F32x2.HI_LO, R98.F32x2.HI_LO ;  /* 0x000000621010724a */ /* 0x008fe60000000000 */
[----:B------:R-:W-:Y:S02]  /*ca10*/  PRMT R45, R18, 0x7632, R45 ;  /* 0x00007632122d7816 */ /* 0x000fe4000000002d */
[----:B------:R-:W-:Y:S01]  /*ca20*/  F2FP.BF16.F32.PACK_AB R16, R17, R16 ;  /* 0x000000101110723e */ /* 0x000fe200000010ff */
[----:B------:R-:W-:Y:S03]  /*ca30*/  FMUL2 R14, R14.F32x2.HI_LO, R100.F32x2.HI_LO ;  /* 0x000000640e0e724a */ /* 0x000fe60000000000 */
[----:B------:R-:W-:Y:S02]  /*ca40*/  PRMT R44, R16, 0x7632, R44 ;  /* 0x00007632102c7816 */ /* 0x000fe4000000002c */
[----:B------:R-:W-:Y:S01]  /*ca50*/  F2FP.BF16.F32.PACK_AB R14, R15, R14 ;  /* 0x0000000e0f0e723e */ /* 0x000fe200000010ff */
[----:B----4-:R-:W-:Y:S03]  /*ca60*/  FMUL2 R12, R12.F32x2.HI_LO, R102.F32x2.HI_LO ;  /* 0x000000660c0c724a */ /* 0x010fe60000000000 */
[C---:B------:R-:W-:Y:S02]  /*ca70*/  PRMT R17, R14.reuse, 0x7632, R17 ;  /* 0x000076320e117816 */ /* 0x040fe40000000011 */
[----:B------:R-:W-:Y:S02]  /*ca80*/  F2FP.BF16.F32.PACK_AB R12, R13, R12 ;  /* 0x0000000c0d0c723e */ /* 0x000fe400000010ff */
[----:B------:R-:W-:Y:S02]  /*ca90*/  PRMT R19, R14, 0x7610, R19 ;  /* 0x000076100e137816 */ /* 0x000fe40000000013 */
[C---:B------:R-:W-:Y:S02]  /*caa0*/  PRMT R42, R12.reuse, 0x7632, R42 ;  /* 0x000076320c2a7816 */ /* 0x040fe4000000002a */
[----:B------:R-:W-:Y:S01]  /*cab0*/  PRMT R43, R12, 0x7610, R43 ;  /* 0x000076100c2b7816 */ /* 0x000fe2000000002b */
[----:B-----5:R-:W-:Y:S02]  /*cac0*/  FMUL2 R10, R10.F32x2.HI_LO, R104.F32x2.HI_LO ;  /* 0x000000680a0a724a */ /* 0x020fe40000000000 */
[----:B------:R-:W-:Y:S03]  /*cad0*/  FMUL2 R8, R8.F32x2.HI_LO, R106.F32x2.HI_LO ;  /* 0x0000006a0808724a */ /* 0x000fe60000000000 */
[----:B------:R-:W-:Y:S02]  /*cae0*/  F2FP.BF16.F32.PACK_AB R10, R11, R10 ;  /* 0x0000000a0b0a723e */ /* 0x000fe400000010ff */
[----:B------:R-:W-:Y:S02]  /*caf0*/  F2FP.BF16.F32.PACK_AB R8, R9, R8 ;  /* 0x000000080908723e */ /* 0x000fe400000010ff */
[----:B------:R-:W-:Y:S02]  /*cb00*/  PRMT R40, R10, 0x7632, R40 ;  /* 0x000076320a287816 */ /* 0x000fe40000000028 */
[C---:B------:R-:W-:Y:S02]  /*cb10*/  PRMT R38, R8.reuse, 0x7632, R38 ;  /* 0x0000763208267816 */ /* 0x040fe40000000026 */
[----:B------:R-:W-:Y:S02]  /*cb20*/  PRMT R39, R8, 0x7610, R39 ;  /* 0x0000761008277816 */ /* 0x000fe40000000027 */
[----:B------:R-:W-:Y:S01]  /*cb30*/  PRMT R41, R10, 0x7610, R41 ;  /* 0x000076100a297816 */ /* 0x000fe20000000029 */
[----:B------:R-:W-:Y:S06]  /*cb40*/  @!P0 BRA `(.L_x_208) ;  /* 0x0000000000088947 */ /* 0x000fec0003800000 */
[----:B------:R-:W-:Y:S05]  /*cb50*/  BPT.TRAP 0x1 ;  /* 0x000000040000795c */ /* 0x000fea0000300000 */
[----:B------:R-:W-:Y:S05]  /*cb60*/  BPT.TRAP 0x1 ;  /* 0x000000040000795c */ /* 0x000fea0000300000 */
.L_x_208:
[----:B------:R-:W-:Y:S04]  /*cb70*/  UIADD3 UR4, UPT, UPT, UR36, 0x33868, URZ ;  /* 0x0003386824047890 */ /* 0x000fe8000fffe0ff */
[----:B------:R-:W-:Y:S09]  /*cb80*/  UPRMT UR4, UR37, 0x654, UR4 ;  /* 0x0000065425047896 */ /* 0x000ff20008000004 */
[----:B------:R-:W-:Y:S01]  /*cb90*/  SYNCS.ARRIVE.TRANS64.RED.A1T0 RZ, [UR4], RZ ;  /* 0x000000ffffff79a7 */ /* 0x000fe20008100404 */
[----:B------:R-:W-:Y:S04]  /*cba0*/  UIADD3 UR4, UPT, UPT, UR36, 0x23000, URZ ;  /* 0x0002300024047890 */ /* 0x000fe8000fffe0ff */
[----:B------:R-:W-:Y:S09]  /*cbb0*/  ULOP3.LUT UP0, URZ, UR4, 0x3f0, URZ, 0xc0, !UPT ;  /* 0x000003f004ff7892 */ /* 0x000ff2000f80c0ff */
[----:B------:R-:W-:Y:S05]  /*cbc0*/  BRA.U !UP0, `(.L_x_209) ;  /* 0x0000000108407547 */ /* 0x000fea000b800000 */
        /* <DEDUP_REMOVED lines=16> */
.L_x_209:
[C---:B------:R-:W-:Y:S01]  /*ccd0*/  LOP3.LUT P0, RZ, R74.reuse, 0x2, RZ, 0xc0, !PT ;  /* 0x000000024aff7812 */ /* 0x040fe2000780c0ff */
[----:B------:R-:W2:Y:S01]  /*cce0*/  LDL R20, [R1] ;  /* 0x0000000001147983 */ /* 0x000ea20000100800 */
[----:B------:R-:W-:Y:S01]  /*ccf0*/  SHF.R.U32.HI R5, RZ, 0x7, R74 ;  /* 0x00000007ff057819 */ /* 0x000fe2000001164a */
[----:B------:R-:W-:Y:S01]  /*cd00*/  IMAD.SHL.U32 R3, R74, 0x40, RZ ;  /* 0x000000404a037824 */ /* 0x000fe200078e00ff */
[----:B------:R-:W-:Y:S01]  /*cd10*/  LOP3.LUT R68, R68, 0xffff, RZ, 0xc0, !PT ;  /* 0x0000ffff44447812 */ /* 0x000fe200078ec0ff */
[----:B------:R-:W-:Y:S01]  /*cd20*/  IMAD.SHL.U32 R0, R74, 0x8, RZ ;  /* 0x000000084a007824 */ /* 0x000fe200078e00ff */
[----:B------:R-:W-:Y:S01]  /*cd30*/  LOP3.LUT R71, R71, 0xffff, RZ, 0xc0, !PT ;  /* 0x0000ffff47477812 */ /* 0x000fe200078ec0ff */
[----:B------:R-:W-:Y:S01]  /*cd40*/  IMAD.U32 R31, R31, 0x10000, RZ ;  /* 0x000100001f1f7824 */ /* 0x000fe200078e00ff */
[----:B------:R-:W-:Y:S01]  /*cd50*/  LOP3.LUT R4, R3, 0x1c0, RZ, 0xc0, !PT ;  /* 0x000001c003047812 */ /* 0x000fe200078ec0ff */
[----:B------:R-:W-:Y:S01]  /*cd60*/  IMAD.U32 R17, R17, 0x10000, RZ ;  /* 0x0001000011117824 */ /* 0x000fe200078e00ff */
[----:B------:R-:W-:Y:S01]  /*cd70*/  LOP3.LUT R5, R5, 0x1, RZ, 0xc0, !PT ;  /* 0x0000000105057812 */ /* 0x000fe200078ec0ff */
[----:B------:R-:W-:Y:S01]  /*cd80*/  IMAD.U32 R89, R89, 0x10000, RZ ;  /* 0x0001000059597824 */ /* 0x000fe200078e00ff */
[----:B------:R-:W-:Y:S01]  /*cd90*/  LOP3.LUT R0, R4, 0x38, R0, 0xf8, !PT ;  /* 0x0000003804007812 */ /* 0x000fe200078ef800 */
[----:B------:R-:W-:Y:S01]  /*cda0*/  IMAD.U32 R69, R69, 0x10000, RZ ;  /* 0x0001000045457824 */ /* 0x000fe200078e00ff */
[----:B------:R-:W-:Y:S01]  /*cdb0*/  LOP3.LUT R4, R74, 0x1, RZ, 0xc0, !PT ;  /* 0x000000014a047812 */ /* 0x000fe200078ec0ff */
[----:B------:R-:W-:Y:S01]  /*cdc0*/  IMAD.U32 R45, R45, 0x10000, RZ ;  /* 0x000100002d2d7824 */ /* 0x000fe200078e00ff */
[----:B------:R-:W-:Y:S01]  /*cdd0*/  LOP3.LUT R0, R0, 0x1e00, R3, 0xf8, !PT ;  /* 0x00001e0000007812 */ /* 0x000fe200078ef803 */
[----:B------:R-:W-:Y:S01]  /*cde0*/  IMAD.MOV.U32 R3, RZ, RZ, 0x10 ;  /* 0x00000010ff037424 */ /* 0x000fe200078e00ff */
[----:B------:R-:W-:Y:S01]  /*cdf0*/  LEA R8, P1, R68, RZ, 0x10 ;  /* 0x000000ff44087211 */ /* 0x000fe200078280ff */
[----:B------:R-:W-:Y:S01]  /*ce00*/  IMAD.U32 R58, R58, 0x10000, RZ ;  /* 0x000100003a3a7824 */ /* 0x000fe200078e00ff */
[----:B------:R-:W-:Y:S01]  /*ce10*/  ISETP.NE.U32.AND P2, PT, R4, 0x1, PT ;  /* 0x000000010400780c */ /* 0x000fe20003f45070 */
[----:B------:R-:W-:Y:S01]  /*ce20*/  IMAD.U32 R62, R62, 0x10000, RZ ;  /* 0x000100003e3e7824 */ /* 0x000fe200078e00ff */
[----:B------:R-:W-:Y:S01]  /*ce30*/  SEL R6, R3, 0xfffffff0, !P0 ;  /* 0xfffffff003067807 */ /* 0x000fe20004000000 */
[----:B------:R-:W-:Y:S01]  /*ce40*/  IMAD.U32 R66, R66, 0x10000, RZ ;  /* 0x0001000042427824 */ /* 0x000fe200078e00ff */
[----:B------:R-:W-:Y:S01]  /*ce50*/  LOP3.LUT R56, R56, 0xffff, RZ, 0xc0, !PT ;  /* 0x0000ffff38387812 */ /* 0x000fe200078ec0ff */
[----:B------:R-:W-:Y:S01]  /*ce60*/  IMAD.U32 R81, R81, 0x10000, RZ ;  /* 0x0001000051517824 */ /* 0x000fe200078e00ff */
[----:B------:R-:W-:Y:S01]  /*ce70*/  LEA R4, P0, R71, RZ, 0x10 ;  /* 0x000000ff47047211 */ /* 0x000fe200078080ff */
[----:B------:R-:W-:Y:S01]  /*ce80*/  IMAD R0, R6, R5, R0 ;  /* 0x0000000506007224 */ /* 0x000fe200078e0200 */
[----:B------:R-:W-:Y:S01]  /*ce90*/  LOP3.LUT R60, R60, 0xffff, RZ, 0xc0, !PT ;  /* 0x0000ffff3c3c7812 */ /* 0x000fe200078ec0ff */
[----:B------:R-:W-:Y:S01]  /*cea0*/  IMAD.U32 R93, R93, 0x10000, RZ ;  /* 0x000100005d5d7824 */ /* 0x000fe200078e00ff */
[----:B------:R-:W-:Y:S01]  /*ceb0*/  LEA.HI.X R9, R68, RZ, RZ, 0x10, P1 ;  /* 0x000000ff44097211 */ /* 0x000fe200008f84ff */
[----:B------:R-:W-:Y:S01]  /*cec0*/  IMAD.U32 R36, R36, 0x10000, RZ ;  /* 0x0001000024247824 */ /* 0x000fe200078e00ff */
[----:B------:R-:W-:Y:S02]  /*ced0*/  LEA R6, P1, R56, RZ, 0x10 ;  /* 0x000000ff38067211 */ /* 0x000fe400078280ff */
[----:B------:R-:W-:Y:S02]  /*cee0*/  LEA.HI.X R5, R71, RZ, RZ, 0x10, P0 ;  /* 0x000000ff47057211 */ /* 0x000fe400000f84ff */
[----:B------:R-:W-:Y:S02]  /*cef0*/  LOP3.LUT R2, R8, 0xffff, R2, 0xf8, !PT ;  /* 0x0000ffff08027812 */ /* 0x000fe400078ef802 */
[----:B------:R-:W-:Y:S02]  /*cf00*/  LOP3.LUT R64, R64, 0xffff, RZ, 0xc0, !PT ;  /* 0x0000ffff40407812 */ /* 0x000fe400078ec0ff */
[----:B------:R-:W-:Y:S02]  /*cf10*/  LEA R8, P0, R60, RZ, 0x10 ;  /* 0x000000ff3c087211 */ /* 0x000fe400078080ff */
[----:B------:R-:W-:Y:S02]  /*cf20*/  LOP3.LUT R79, R79, 0xffff, RZ, 0xc0, !PT ;  /* 0x0000ffff4f4f7812 */ /* 0x000fe400078ec0ff */
[----:B------:R-:W-:Y:S02]  /*cf30*/  LOP3.LUT R70, R9, 0xffff, R70, 0xf8, !PT ;  /* 0x0000ffff09467812 */ /* 0x000fe400078ef846 */
[----:B------:R-:W-:Y:S02]  /*cf40*/  LEA.HI.X R7, R56, RZ, RZ, 0x10, P1 ;  /* 0x000000ff38077211 */ /* 0x000fe400008f84ff */
[----:B------:R-:W-:Y:S02]  /*cf50*/  LEA R10, P1, R64, RZ, 0x10 ;  /* 0x000000ff400a7211 */ /* 0x000fe400078280ff */
[----:B------:R-:W-:Y:S02]  /*cf60*/  LEA.HI.X R9, R60, RZ, RZ, 0x10, P0 ;  /* 0x000000ff3c097211 */ /* 0x000fe400000f84ff */
[----:B------:R-:W-:Y:S02]  /*cf70*/  LOP3.LUT R83, R83, 0xffff, RZ, 0xc0, !PT ;  /* 0x0000ffff53537812 */ /* 0x000fe400078ec0ff */
[----:B------:R-:W-:Y:S02]  /*cf80*/  LEA R12, P0, R79, RZ, 0x10 ;  /* 0x000000ff4f0c7211 */ /* 0x000fe400078080ff */
[----:B------:R-:W-:Y:S02]  /*cf90*/  LOP3.LUT R87, R87, 0xffff, RZ, 0xc0, !PT ;  /* 0x0000ffff57577812 */ /* 0x000fe400078ec0ff */
[----:B------:R-:W-:Y:S02]  /*cfa0*/  LOP3.LUT R78, R5, 0xffff, R78, 0xf8, !PT ;  /* 0x0000ffff054e7812 */ /* 0x000fe400078ef84e */
[----:B------:R-:W-:Y:S02]  /*cfb0*/  LOP3.LUT R59, R7, 0xffff, R59, 0xf8, !PT ;  /* 0x0000ffff073b7812 */ /* 0x000fe400078ef83b */
[----:B------:R-:W-:Y:S02]  /*cfc0*/  LEA.HI.X R11, R64, RZ, RZ, 0x10, P1 ;  /* 0x000000ff400b7211 */ /* 0x000fe400008f84ff */
[----:B------:R-:W-:Y:S02]  /*cfd0*/  LOP3.LUT R5, R8, 0xffff, R61, 0xf8, !PT ;  /* 0x0000ffff08057812 */ /* 0x000fe400078ef83d */
[----:B------:R-:W-:Y:S02]  /*cfe0*/  LEA R8, P1, R83, RZ, 0x10 ;  /* 0x000000ff53087211 */ /* 0x000fe400078280ff */
[----:B------:R-:W-:Y:S02]  /*cff0*/  LEA.HI.X R13, R79, RZ, RZ, 0x10, P0 ;  /* 0x000000ff4f0d7211 */ /* 0x000fe400000f84ff */
[----:B------:R-:W-:Y:S02]  /*d000*/  LOP3.LUT R7, R10, 0xffff, R65, 0xf8, !PT ;  /* 0x0000ffff0a077812 */ /* 0x000fe400078ef841 */
[----:B------:R-:W-:Y:S02]  /*d010*/  LOP3.LUT R91, R91, 0xffff, RZ, 0xc0, !PT ;  /* 0x0000ffff5b5b7812 */ /* 0x000fe400078ec0ff */
[----:B------:R-:W-:Y:S02]  /*d020*/  LEA R10, P0, R87, RZ, 0x10 ;  /* 0x000000ff570a7211 */ /* 0x000fe400078080ff */
[----:B------:R-:W-:Y:S02]  /*d030*/  LOP3.LUT R34, R34, 0xffff, RZ, 0xc0, !PT ;  /* 0x0000ffff22227812 */ /* 0x000fe400078ec0ff */
[----:B------:R-:W-:Y:S02]  /*d040*/  LOP3.LUT R63, R9, 0xffff, R63, 0xf8, !PT ;  /* 0x0000ffff093f7812 */ /* 0x000fe400078ef83f */
[----:B------:R-:W-:Y:S02]  /*d050*/  LOP3.LUT R67, R11, 0xffff, R67, 0xf8, !PT ;  /* 0x0000ffff0b437812 */ /* 0x000fe400078ef843 */
[----:B------:R-:W-:Y:S02]  /*d060*/  LEA.HI.X R9, R83, RZ, RZ, 0x10, P1 ;  /* 0x000000ff53097211 */ /* 0x000fe400008f84ff */
[----:B------:R-:W-:Y:S02]  /*d070*/  LEA R14, P1, R91, RZ, 0x10 ;  /* 0x000000ff5b0e7211 */ /* 0x000fe400078280ff */
[----:B------:R-:W-:Y:S02]  /*d080*/  LEA.HI.X R11, R87, RZ, RZ, 0x10, P0 ;  /* 0x000000ff570b7211 */ /* 0x000fe400000f84ff */
[----:B------:R-:W-:Y:S02]  /*d090*/  LOP3.LUT R22, R22, 0xffff, RZ, 0xc0, !PT ;  /* 0x0000ffff16167812 */ /* 0x000fe400078ec0ff */
[----:B------:R-:W-:Y:S02]  /*d0a0*/  LOP3.LUT R24, R24, 0xffff, RZ, 0xc0, !PT ;  /* 0x0000ffff18187812 */ /* 0x000fe400078ec0ff */
[----:B------:R-:W-:Y:S02]  /*d0b0*/  LEA.HI.X R15, R91, RZ, RZ, 0x10, P1 ;  /* 0x000000ff5b0f7211 */ /* 0x000fe400008f84ff */
[----:B------:R-:W-:Y:S02]  /*d0c0*/  LEA R46, P1, R22, RZ, 0x10 ;  /* 0x000000ff162e7211 */ /* 0x000fe400078280ff */
[----:B------:R-:W-:Y:S02]  /*d0d0*/  LOP3.LUT R27, R27, 0xffff, RZ, 0xc0, !PT ;  /* 0x0000ffff1b1b7812 */ /* 0x000fe400078ec0ff */
[----:B------:R-:W-:Y:S02]  /*d0e0*/  LOP3.LUT R38, R38, 0xffff, RZ, 0xc0, !PT ;  /* 0x0000ffff26267812 */ /* 0x000fe400078ec0ff */
[----:B------:R-:W-:Y:S02]  /*d0f0*/  LOP3.LUT R82, R13, 0xffff, R82, 0xf8, !PT ;  /* 0x0000ffff0d527812 */ /* 0x000fe400078ef852 */
[----:B------:R-:W-:Y:S02]  /*d100*/  LOP3.LUT R94, R15, 0xffff, R94, 0xf8, !PT ;  /* 0x0000ffff0f5e7812 */ /* 0x000fe400078ef85e */
[----:B------:R-:W-:Y:S02]  /*d110*/  LEA.HI.X R47, R22, RZ, RZ, 0x10, P1 ;  /* 0x000000ff162f7211 */ /* 0x000fe400008f84ff */
[----:B------:R-:W-:Y:S02]  /*d120*/  LOP3.LUT R15, R46, 0xffff, R32, 0xf8, !PT ;  /* 0x0000ffff2e0f7812 */ /* 0x000fe400078ef820 */
[----:B------:R-:W-:Y:S02]  /*d130*/  LOP3.LUT R42, R42, 0xffff, RZ, 0xc0, !PT ;  /* 0x0000ffff2a2a7812 */ /* 0x000fe400078ec0ff */
[----:B------:R-:W-:Y:S02]  /*d140*/  LOP3.LUT R44, R44, 0xffff, RZ, 0xc0, !PT ;  /* 0x0000ffff2c2c7812 */ /* 0x000fe400078ec0ff */
[----:B------:R-:W-:Y:S02]  /*d150*/  LOP3.LUT R28, R47, 0xffff, R28, 0xf8, !PT ;  /* 0x0000ffff2f1c7812 */ /* 0x000fe400078ef81c */
[----:B------:R-:W-:Y:S02]  /*d160*/  LOP3.LUT R4, R4, 0xffff, R76, 0xf8, !PT ;  /* 0x0000ffff04047812 */ /* 0x000fe400078ef84c */
[----:B------:R-:W-:Y:S02]  /*d170*/  LOP3.LUT R6, R6, 0xffff, R57, 0xf8, !PT ;  /* 0x0000ffff06067812 */ /* 0x000fe400078ef839 */
[----:B------:R-:W-:Y:S02]  /*d180*/  LOP3.LUT R59, R59, R58, RZ, 0xfc, !PT ;  /* 0x0000003a3b3b7212 */ /* 0x000fe400078efcff */
[----:B------:R-:W-:Y:S02]  /*d190*/  LOP3.LUT R63, R63, R62, RZ, 0xfc, !PT ;  /* 0x0000003e3f3f7212 */ /* 0x000fe400078efcff */
[----:B------:R-:W-:Y:S02]  /*d1a0*/  LOP3.LUT R12, R12, 0xffff, R80, 0xf8, !PT ;  /* 0x0000ffff0c0c7812 */ /* 0x000fe400078ef850 */
[----:B------:R-:W-:Y:S02]  /*d1b0*/  LOP3.LUT R67, R67, R66, RZ, 0xfc, !PT ;  /* 0x0000004243437212 */ /* 0x000fe400078efcff */
[----:B------:R-:W-:Y:S02]  /*d1c0*/  LOP3.LUT R82, R82, R81, RZ, 0xfc, !PT ;  /* 0x0000005152527212 */ /* 0x000fe400078efcff */
[----:B------:R-:W-:Y:S01]  /*d1d0*/  LOP3.LUT R86, R9, 0xffff, R86, 0xf8, !PT ;  /* 0x0000ffff09567812 */ /* 0x000fe200078ef856 */
[----:B------:R-:W-:Y:S01]  /*d1e0*/  IMAD.U32 R9, R85, 0x10000, RZ ;  /* 0x0001000055097824 */ /* 0x000fe200078e00ff */
[----:B------:R-:W-:Y:S02]  /*d1f0*/  LOP3.LUT R11, R11, 0xffff, R90, 0xf8, !PT ;  /* 0x0000ffff0b0b7812 */ /* 0x000fe400078ef85a */
[----:B------:R-:W-:Y:S02]  /*d200*/  LOP3.LUT R8, R8, 0xffff, R84, 0xf8, !PT ;  /* 0x0000ffff08087812 */ /* 0x000fe400078ef854 */
[----:B------:R-:W-:Y:S02]  /*d210*/  LOP3.LUT R10, R10, 0xffff, R88, 0xf8, !PT ;  /* 0x0000ffff0a0a7812 */ /* 0x000fe400078ef858 */
[----:B------:R-:W-:Y:S02]  /*d220*/  LOP3.LUT R9, R86, R9, RZ, 0xfc, !PT ;  /* 0x0000000956097212 */ /* 0x000fe400078efcff */
[----:B------:R-:W-:Y:S02]  /*d230*/  LOP3.LUT R11, R11, R89, RZ, 0xfc, !PT ;  /* 0x000000590b0b7212 */ /* 0x000fe400078efcff */
[----:B------:R-:W-:Y:S02]  /*d240*/  LOP3.LUT R14, R14, 0xffff, R92, 0xf8, !PT ;  /* 0x0000ffff0e0e7812 */ /* 0x000fe400078ef85c */
[----:B------:R-:W-:Y:S02]  /*d250*/  LOP3.LUT R94, R94, R93, RZ, 0xfc, !PT ;  /* 0x0000005d5e5e7212 */ /* 0x000fe400078efcff */
[----:B--2---:R-:W-:Y:S02]  /*d260*/  R2UR UR4, R20 ;  /* 0x00000000140472ca */ /* 0x004fe400000e0000 */
[C---:B------:R-:W-:Y:S04]  /*d270*/  LEA R20, P0, R34.reuse, RZ, 0x10 ;  /* 0x000000ff22147211 */ /* 0x040fe800078080ff */
[----:B------:R-:W-:Y:S02]  /*d280*/  LEA.HI.X R21, R34, RZ, RZ, 0x10, P0 ;  /* 0x000000ff22157211 */ /* 0x000fe400000f84ff */
[----:B------:R-:W-:Y:S02]  /*d290*/  LEA R34, P0, R24, RZ, 0x10 ;  /* 0x000000ff18227211 */ /* 0x000fe400078080ff */
[----:B------:R-:W-:Y:S02]  /*d2a0*/  LOP3.LUT R13, R20, 0xffff, R35, 0xf8, !PT ;  /* 0x0000ffff140d7812 */ /* 0x000fe400078ef823 */
[----:B------:R-:W-:Y:S02]  /*d2b0*/  LEA R20, P1, R27, RZ, 0x10 ;  /* 0x000000ff1b147211 */ /* 0x000fe400078280ff */
[----:B------:R-:W-:Y:S02]  /*d2c0*/  LEA.HI.X R35, R24, RZ, RZ, 0x10, P0 ;  /* 0x000000ff18237211 */ /* 0x000fe400000f84ff */
[----:B------:R-:W-:Y:S02]  /*d2d0*/  LEA R46, P0, R38, RZ, 0x10 ;  /* 0x000000ff262e7211 */ /* 0x000fe400078080ff */
[----:B------:R-:W-:Y:S02]  /*d2e0*/  LOP3.LUT R37, R21, 0xffff, R37, 0xf8, !PT ;  /* 0x0000ffff15257812 */ /* 0x000fe400078ef825 */
[----:B------:R-:W-:Y:S02]  /*d2f0*/  LEA.HI.X R21, R27, RZ, RZ, 0x10, P1 ;  /* 0x000000ff1b157211 */ /* 0x000fe400008f84ff */
[----:B------:R-:W-:Y:S02]  /*d300*/  LOP3.LUT R22, R34, 0xffff, R30, 0xf8, !PT ;  /* 0x0000ffff22167812 */ /* 0x000fe400078ef81e */
[----:B------:R-:W-:Y:S02]  /*d310*/  LEA R32, P1, R42, RZ, 0x10 ;  /* 0x000000ff2a207211 */ /* 0x000fe400078280ff */
[----:B------:R-:W-:Y:S02]  /*d320*/  LEA.HI.X R47, R38, RZ, RZ, 0x10, P0 ;  /* 0x000000ff262f7211 */ /* 0x000fe400000f84ff */
[----:B------:R-:W-:Y:S02]  /*d330*/  LEA R34, P0, R44, RZ, 0x10 ;  /* 0x000000ff2c227211 */ /* 0x000fe400078080ff */
[----:B------:R-:W-:Y:S02]  /*d340*/  LOP3.LUT R21, R21, 0xffff, R33, 0xf8, !PT ;  /* 0x0000ffff15157812 */ /* 0x000fe400078ef821 */
[----:B------:R-:W-:Y:S02]  /*d350*/  LOP3.LUT R26, R35, 0xffff, R26, 0xf8, !PT ;  /* 0x0000ffff231a7812 */ /* 0x000fe400078ef81a */
[----:B------:R-:W-:Y:S02]  /*d360*/  LEA.HI.X R33, R42, RZ, RZ, 0x10, P1 ;  /* 0x000000ff2a217211 */ /* 0x000fe400008f84ff */
[----:B------:R-:W-:Y:S02]  /*d370*/  LEA.HI.X R35, R44, RZ, RZ, 0x10, P0 ;  /* 0x000000ff2c237211 */ /* 0x000fe400000f84ff */
[----:B------:R-:W-:Y:S02]  /*d380*/  LOP3.LUT R20, R20, 0xffff, R29, 0xf8, !PT ;  /* 0x0000ffff14147812 */ /* 0x000fe400078ef81d */
[----:B------:R-:W-:Y:S02]  /*d390*/  LOP3.LUT R29, R34, 0xffff, R16, 0xf8, !PT ;  /* 0x0000ffff221d7812 */ /* 0x000fe400078ef810 */
[----:B------:R-:W-:Y:S02]  /*d3a0*/  LOP3.LUT R16, R70, R69, RZ, 0xfc, !PT ;  /* 0x0000004546107212 */ /* 0x000fe400078efcff */
[----:B------:R-:W-:Y:S01]  /*d3b0*/  LOP3.LUT R30, R33, 0xffff, R19, 0xf8, !PT ;  /* 0x0000ffff211e7812 */ /* 0x000fe200078ef813 */
[----:B------:R-:W-:Y:S01]  /*d3c0*/  IMAD.U32 R19, R77, 0x10000, RZ ;  /* 0x000100004d137824 */ /* 0x000fe200078e00ff */
[----:B------:R-:W-:Y:S02]  /*d3d0*/  LOP3.LUT R18, R35, 0xffff, R18, 0xf8, !PT ;  /* 0x0000ffff23127812 */ /* 0x000fe400078ef812 */
[----:B------:R-:W-:Y:S02]  /*d3e0*/  LOP3.LUT R21, R21, R31, RZ, 0xfc, !PT ;  /* 0x0000001f15157212 */ /* 0x000fe400078efcff */
[----:B------:R-:W-:Y:S02]  /*d3f0*/  LEA R31, R0, UR36, 0x1 ;  /* 0x00000024001f7c11 */ /* 0x000fe4000f8e08ff */
[----:B------:R-:W-:Y:S01]  /*d400*/  LOP3.LUT R30, R30, R17, RZ, 0xfc, !PT ;  /* 0x000000111e1e7212 */ /* 0x000fe200078efcff */
[----:B------:R-:W-:Y:S01]  /*d410*/  IMAD.MOV.U32 R17, RZ, RZ, R16 ;  /* 0x000000ffff117224 */ /* 0x000fe200078e0010 */
[----:B------:R-:W-:Y:S01]  /*d420*/  LOP3.LUT R0, R18, R45, RZ, 0xfc, !PT ;  /* 0x0000002d12007212 */ /* 0x000fe200078efcff */
[----:B------:R-:W-:Y:S01]  /*d430*/  IMAD.MOV.U32 R16, RZ, RZ, R2 ;  /* 0x000000ffff107224 */ /* 0x000fe200078e0002 */
[----:B------:R-:W-:Y:S01]  /*d440*/  LOP3.LUT R19, R78, R19, RZ, 0xfc, !PT ;  /* 0x000000134e137212 */ /* 0x000fe200078efcff */
[----:B------:R-:W-:Y:S01]  /*d450*/  IMAD.MOV.U32 R18, RZ, RZ, R4 ;  /* 0x000000ffff127224 */ /* 0x000fe200078e0004 */
[----:B------:R-:W-:Y:S01]  /*d460*/  LOP3.LUT R27, R32, 0xffff, R43, 0xf8, !PT ;  /* 0x0000ffff201b7812 */ /* 0x000fe200078ef82b */
[----:B------:R-:W-:Y:S01]  /*d470*/  IMAD.MOV.U32 R4, RZ, RZ, R7 ;  /* 0x000000ffff047224 */ /* 0x000fe200078e0007 */
[----:B------:R-:W-:Y:S01]  /*d480*/  LOP3.LUT P0, RZ, R74, 0x4, RZ, 0xc0, !PT ;  /* 0x000000044aff7812 */ /* 0x000fe2000780c0ff */
[----:B------:R-:W-:Y:S01]  /*d490*/  IMAD.MOV.U32 R7, RZ, RZ, R82 ;  /* 0x000000ffff077224 */ /* 0x000fe200078e0052 */
[----:B------:R1:W-:Y:S01]  /*d4a0*/  STS.128 [R31+0x23000], R16 ;  /* 0x023000101f007388 */ /* 0x0003e20000000c00 */
[----:B------:R-:W-:Y:S01]  /*d4b0*/  IMAD.U32 R32, R23, 0x10000, RZ ;  /* 0x0001000017207824 */ /* 0x000fe200078e00ff */
[----:B------:R-:W-:Y:S01]  /*d4c0*/  LOP3.LUT R24, R46, 0xffff, R39, 0xf8, !PT ;  /* 0x0000ffff2e187812 */ /* 0x000fe200078ef827 */
[----:B------:R-:W-:Y:S01]  /*d4d0*/  VIADD R33, R31, 0x23000 ;  /* 0x000230001f217836 */ /* 0x000fe20000000000 */
[----:B------:R-:W-:Y:S01]  /*d4e0*/  LOP3.LUT R41, R47, 0xffff, R41, 0xf8, !PT ;  /* 0x0000ffff2f297812 */ /* 0x000fe200078ef829 */
[----:B------:R-:W-:Y:S01]  /*d4f0*/  VIADD R2, R31, 0x23040 ;  /* 0x000230401f027836 */ /* 0x000fe20000000000 */
[----:B------:R-:W-:Y:S01]  /*d500*/  LOP3.LUT R28, R28, R32, RZ, 0xfc, !PT ;  /* 0x000000201c1c7212 */ /* 0x000fe200078efcff */
[----:B------:R-:W-:Y:S01]  /*d510*/  IMAD.U32 R23, R25, 0x10000, RZ ;  /* 0x0001000019177824 */ /* 0x000fe200078e00ff */
[----:B------:R-:W-:Y:S02]  /*d520*/  SEL R32, R3, 0xfffffff0, P2 ;  /* 0xfffffff003207807 */ /* 0x000fe40001000000 */
[----:B------:R-:W-:Y:S01]  /*d530*/  LOP3.LUT R25, R37, R36, RZ, 0xfc, !PT ;  /* 0x0000002425197212 */ /* 0x000fe200078efcff */
[----:B------:R-:W-:Y:S01]  /*d540*/  @P0 VIADD R2, R33, 0xffffffc0 ;  /* 0xffffffc021020836 */ /* 0x000fe20000000000 */
[----:B------:R-:W-:Y:S01]  /*d550*/  LOP3.LUT R26, R26, R23, RZ, 0xfc, !PT ;  /* 0x000000171a1a7212 */ /* 0x000fe200078efcff */
[----:B------:R-:W-:Y:S02]  /*d560*/  IMAD.IADD R3, R31, 0x1, R32 ;  /* 0x000000011f037824 */ /* 0x000fe400078e0220 */
[----:B------:R-:W-:Y:S05]  /*d570*/  IMAD.U32 R23, R40, 0x10000, RZ ;  /* 0x0001000028177824 */ /* 0x000fea00078e00ff */
[----:B------:R-:W-:Y:S01]  /*d580*/  LOP3.LUT R23, R41, R23, RZ, 0xfc, !PT ;  /* 0x0000001729177212 */ /* 0x000fe200078efcff */
[----:B-1----:R-:W-:Y:S02]  /*d590*/  IMAD.MOV.U32 R16, RZ, RZ, R6 ;  /* 0x000000ffff107224 */ /* 0x002fe400078e0006 */
[----:B------:R-:W-:Y:S02]  /*d5a0*/  IMAD.MOV.U32 R17, RZ, RZ, R59 ;  /* 0x000000ffff117224 */ /* 0x000fe400078e003b */
[----:B------:R-:W-:Y:S02]  /*d5b0*/  IMAD.MOV.U32 R18, RZ, RZ, R5 ;  /* 0x000000ffff127224 */ /* 0x000fe400078e0005 */
[----:B------:R-:W-:Y:S02]  /*d5c0*/  IMAD.MOV.U32 R19, RZ, RZ, R63 ;  /* 0x000000ffff137224 */ /* 0x000fe400078e003f */
[----:B------:R-:W-:Y:S02]  /*d5d0*/  IMAD.MOV.U32 R5, RZ, RZ, R67 ;  /* 0x000000ffff057224 */ /* 0x000fe400078e0043 */
[----:B------:R-:W-:Y:S01]  /*d5e0*/  IMAD.MOV.U32 R6, RZ, RZ, R12 ;  /* 0x000000ffff067224 */ /* 0x000fe200078e000c */
[----:B------:R1:W-:Y:S08]  /*d5f0*/  STS.128 [R3+0x23000], R16 ;  /* 0x0230001003007388 */ /* 0x0003f00000000c00 */
[----:B------:R2:W-:Y:S01]  /*d600*/  STS.128 [R2], R4 ;  /* 0x0000000402007388 */ /* 0x0005e20000000c00 */
[----:B-1----:R-:W-:Y:S07]  /*d610*/  IMAD.IADD R16, R32, 0x1, R2 ;  /* 0x0000000120107824 */ /* 0x002fee00078e0202 */
[----:B------:R-:W-:Y:S01]  /*d620*/  STS.128 [R16], R8 ;  /* 0x0000000810007388 */ /* 0x000fe20000000c00 */
[----:B--2---:R-:W-:Y:S02]  /*d630*/  IMAD.MOV.U32 R4, RZ, RZ, R14 ;  /* 0x000000ffff047224 */ /* 0x004fe400078e000e */
[----:B------:R-:W-:Y:S02]  /*d640*/  IMAD.MOV.U32 R5, RZ, RZ, R94 ;  /* 0x000000ffff057224 */ /* 0x000fe400078e005e */
[----:B------:R-:W-:Y:S02]  /*d650*/  IMAD.MOV.U32 R6, RZ, RZ, R13 ;  /* 0x000000ffff067224 */ /* 0x000fe400078e000d */
[----:B------:R-:W-:Y:S05]  /*d660*/  IMAD.MOV.U32 R7, RZ, RZ, R25 ;  /* 0x000000ffff077224 */ /* 0x000fea00078e0019 */
[----:B------:R1:W-:Y:S02]  /*d670*/  STS.128 [R31+0x27000], R4 ;  /* 0x027000041f007388 */ /* 0x0003e40000000c00 */
[----:B-1----:R-:W-:Y:S02]  /*d680*/  IMAD.MOV.U32 R4, RZ, RZ, R15 ;  /* 0x000000ffff047224 */ /* 0x002fe400078e000f */
[----:B------:R-:W-:Y:S02]  /*d690*/  IMAD.MOV.U32 R5, RZ, RZ, R28 ;  /* 0x000000ffff057224 */ /* 0x000fe400078e001c */
[----:B------:R-:W-:Y:S02]  /*d6a0*/  IMAD.MOV.U32 R6, RZ, RZ, R22 ;  /* 0x000000ffff067224 */ /* 0x000fe400078e0016 */
[----:B------:R-:W-:Y:S02]  /*d6b0*/  IMAD.MOV.U32 R7, RZ, RZ, R26 ;  /* 0x000000ffff077224 */ /* 0x000fe400078e001a */
[----:B------:R-:W-:Y:S03]  /*d6c0*/  IMAD.MOV.U32 R22, RZ, RZ, R24 ;  /* 0x000000ffff167224 */ /* 0x000fe600078e0018 */
[----:B------:R1:W-:Y:S08]  /*d6d0*/  STS.128 [R3+0x27000], R4 ;  /* 0x0270000403007388 */ /* 0x0003f00000000c00 */
[----:B------:R2:W-:Y:S01]  /*d6e0*/  STS.128 [R2+0x4000], R20 ;  /* 0x0040001402007388 */ /* 0x0005e20000000c00 */
[----:B-1----:R-:W-:Y:S02]  /*d6f0*/  IMAD.MOV.U32 R4, RZ, RZ, R27 ;  /* 0x000000ffff047224 */ /* 0x002fe400078e001b */
[----:B------:R-:W-:Y:S02]  /*d700*/  IMAD.MOV.U32 R5, RZ, RZ, R30 ;  /* 0x000000ffff057224 */ /* 0x000fe400078e001e */
[----:B------:R-:W-:Y:S02]  /*d710*/  IMAD.MOV.U32 R6, RZ, RZ, R29 ;  /* 0x000000ffff067224 */ /* 0x000fe400078e001d */
[----:B------:R-:W-:Y:S02]  /*d720*/  IMAD.MOV.U32 R7, RZ, RZ, R0 ;  /* 0x000000ffff077224 */ /* 0x000fe400078e0000 */
[----:B------:R-:W-:Y:S03]  /*d730*/  IMAD.U32 R0, RZ, RZ, UR4 ;  /* 0x00000004ff007e24 */ /* 0x000fe6000f8e00ff */
[----:B------:R2:W-:Y:S02]  /*d740*/  STS.128 [R16+0x4000], R4 ;  /* 0x0040000410007388 */ /* 0x0005e40000000c00 */
[----:B------:R-:W-:Y:S01]  /*d750*/  ISETP.NE.AND P0, PT, R0, 0x3, PT ;  /* 0x000000030000780c */ /* 0x000fe20003f05270 */
[----:B------:R-:W-:Y:S01]  /*d760*/  @!PT LDS RZ, [RZ] ;  /* 0x00000000fffff984 */ /* 0x000fe20000000800 */
[----:B------:R-:W-:Y:S01]  /*d770*/  @!PT LDS RZ, [RZ] ;  /* 0x00000000fffff984 */ /* 0x000fe20000000800 */
[----:B------:R-:W-:Y:S01]  /*d780*/  @!PT LDS RZ, [RZ] ;  /* 0x00000000fffff984 */ /* 0x000fe20000000800 */
[----:B------:R-:W-:Y:S01]  /*d790*/  @!PT LDS RZ, [RZ] ;  /* 0x00000000fffff984 */ /* 0x000fe20000000800 */
[----:B------:R1:W-:Y:S06]  /*d7a0*/  MEMBAR.ALL.CTA ;  /* 0x0000000000007992 */ /* 0x0003ec0000008000 */
[----:B-1----:R-:W1:Y:S06]  /*d7b0*/  FENCE.VIEW.ASYNC.S ;  /* 0x00000000000073c6 */ /* 0x002e6c0000000000 */
[----:B------:R-:W-:Y:S05]  /*d7c0*/  @!P0 BRA `(.L_x_210) ;  /* 0x0000000000048947 */ /* 0x000fea0003800000 */
[----:B------:R-:W-:Y:S05]  /*d7d0*/  BPT.TRAP 0x1 ;  /* 0x000000040000795c */ /* 0x000fea0000300000 */
.L_x_210:
[----:B-1----:R-:W-:Y:S01]  /*d7e0*/  SYNCS.ARRIVE.TRANS64.A1T0 RZ, [UR36+0x33890], RZ ;  /* 0x033890ffffff79a7 */ /* 0x002fe20008100024 */
[----:B------:R-:W-:Y:S05]  /*d7f0*/  @!P0 BRA `(.L_x_211) ;  /* 0x0000000000048947 */ /* 0x000fea0003800000 */
[----:B------:R-:W-:Y:S05]  /*d800*/  BPT.TRAP 0x1 ;  /* 0x000000040000795c */ /* 0x000fea0000300000 */
.L_x_211:
[----:B------:R-:W3:Y:S01]  /*d810*/  LDL.LU R0, [R1+0x4] ;  /* 0x0000040001007983 */ /* 0x000ee20000300800 */
[----:B------:R-:W-:Y:S01]  /*d820*/  UIADD3 UR4, UPT, UPT, UR36, 0x33848, URZ ;  /* 0x0003384824047890 */ /* 0x000fe2000fffe0ff */
[----:B------:R-:W-:Y:S02]  /*d830*/  LOP3.LUT R75, R75, 0x1, RZ, 0x3c, !PT ;  /* 0x000000014b4b7812 */ /* 0x000fe400078e3cff */
[----:B--2---:R-:W2:Y:S01]  /*d840*/  LDL.LU R6, [R1+0x38] ;  /* 0x0000380001067983 */ /* 0x004ea20000300800 */
[----:B------:R-:W-:Y:S03]  /*d850*/  UPRMT UR4, UR37, 0x654, UR4 ;  /* 0x0000065425047896 */ /* 0x000fe60008000004 */
[----:B------:R-:W4:Y:S04]  /*d860*/  LDL.LU R5, [R1+0x40] ;  /* 0x0000400001057983 */ /* 0x000f280000300800 */
[----:B------:R-:W5:Y:S02]  /*d870*/  LDL.LU R4, [R1+0x3c] ;  /* 0x00003c0001047983 */ /* 0x000f640000300800 */
[----:B------:R-:W-:Y:S02]  /*d880*/  SYNCS.ARRIVE.TRANS64.RED.A1T0 RZ, [UR4], RZ ;  /* 0x000000ffffff79a7 */ /* 0x000fe40008100404 */
[----:B------:R-:W3:Y:S04]  /*d890*/  LDL.LU R3, [R1+0x48] ;  /* 0x0000480001037983 */ /* 0x000ee80000300800 */
[----:B------:R-:W2:Y:S02]  /*d8a0*/  LDL.LU R2, [R1+0x44] ;  /* 0x0000440001027983 */ /* 0x000ea40000300800 */
[----:B--2---:R-:W-:Y:S02]  /*d8b0*/  LOP3.LUT R2, R2, 0x1, RZ, 0x3c, !PT ;  /* 0x0000000102027812 */ /* 0x004fe400078e3cff */
[----:B------:R-:W-:Y:S02]  /*d8c0*/  LOP3.LUT R6, R6, 0x1, RZ, 0x3c, !PT ;  /* 0x0000000106067812 */ /* 0x000fe400078e3cff */
[----:B----4-:R-:W-:Y:S02]  /*d8d0*/  LOP3.LUT R5, R5, 0x1, RZ, 0x3c, !PT ;  /* 0x0000000105057812 */ /* 0x010fe400078e3cff */
[----:B-----5:R-:W-:Y:S01]  /*d8e0*/  LOP3.LUT R4, R4, 0x1, RZ, 0x3c, !PT ;  /* 0x0000000104047812 */ /* 0x020fe200078e3cff */
[----:B------:R2:W-:Y:S01]  /*d8f0*/  STL [R1+0x38], R6 ;  /* 0x0000380601007387 */ /* 0x0005e20000100800 */
[----:B---3--:R-:W-:Y:S02]  /*d900*/  LOP3.LUT R3, R3, 0x1, RZ, 0x3c, !PT ;  /* 0x0000000103037812 */ /* 0x008fe400078e3cff */
[C---:B------:R-:W-:Y:S01]  /*d910*/  ISETP.GT.U32.AND P1, PT, R0.reuse, 0x1, PT ;  /* 0x000000010000780c */ /* 0x040fe20003f24070 */
[----:B------:R2:W-:Y:S01]  /*d920*/  STL [R1+0x40], R5 ;  /* 0x0000400501007387 */ /* 0x0005e20000100800 */
[----:B------:R-:W-:Y:S03]  /*d930*/  VIADD R0, R0, 0xffffffff ;  /* 0xffffffff00007836 */ /* 0x000fe60000000000 */
[----:B------:R2:W-:Y:S04]  /*d940*/  STL [R1+0x3c], R4 ;  /* 0x00003c0401007387 */ /* 0x0005e80000100800 */
[----:B------:R2:W-:Y:S04]  /*d950*/  STL [R1+0x4], R0 ;  /* 0x0000040001007387 */ /* 0x0005e80000100800 */
[----:B------:R2:W-:Y:S04]  /*d960*/  STL [R1+0x48], R3 ;  /* 0x0000480301007387 */ /* 0x0005e80000100800 */
[----:B------:R2:W-:Y:S01]  /*d970*/  STL [R1+0x44], R2 ;  /* 0x0000440201007387 */ /* 0x0005e20000100800 */
[----:B------:R-:W-:Y:S05]  /*d980*/  @P1 BRA `(.L_x_212) ;  /* 0xffffffb800541947 */ /* 0x000fea000383ffff */
[----:B------:R-:W1:Y:S01]  /*d990*/  S2R R57, SR_TID.X ;  /* 0x0000000000397919 */ /* 0x000e620000002100 */
[----:B------:R-:W3:Y:S01]  /*d9a0*/  S2UR UR5, SR_CTAID.Y ;  /* 0x00000000000579c3 */ /* 0x000ee20000002600 */
[----:B------:R-:W-:Y:S01]  /*d9b0*/  LOP3.LUT R17, R74, 0x7f, RZ, 0xc0, !PT ;  /* 0x0000007f4a117812 */ /* 0x000fe200078ec0ff */
[----:B------:R-:W4:Y:S01]  /*d9c0*/  S2R R56, SR_CTAID.X ;  /* 0x0000000000387919 */ /* 0x000f220000002500 */
[----:B------:R-:W-:-:S05]  /*d9d0*/  LOP3.LUT R65, R73, 0x600000, RZ, 0xc0, !PT ;  /* 0x0060000049417812 */ /* 0x000fca00078ec0ff */
[----:B--2---:R-:W3:Y:S01]  /*d9e0*/  LDC.64 R6, c[0x0][0x988] ;  /* 0x00026200ff067b82 */ /* 0x004ee20000000a00 */
[----:B------:R-:W-:-:S07]  /*d9f0*/  LOP3.LUT R65, R65, 0x10, R72, 0xf8, !PT ;  /* 0x0000001041417812 */ /* 0x000fce00078ef848 */
[----:B------:R-:W2:Y:S08]  /*da00*/  LDC.64 R4, c[0x0][0x9a0] ;  /* 0x00026800ff047b82 */ /* 0x000eb00000000a00 */
[----:B------:R-:W5:Y:S01]  /*da10*/  S2UR UR4, SR_CTAID.Z ;  /* 0x00000000000479c3 */ /* 0x000f620000002700 */
[----:B-1----:R-:W-:-:S07]  /*da20*/  SHF.L.U32 R0, R57, 0x10, RZ ;  /* 0x0000001039007819 */ /* 0x002fce00000006ff */
[----:B------:R-:W5:Y:S01]  /*da30*/  LDC R2, c[0x0][0x990] ;  /* 0x00026400ff027b82 */ /* 0x000f620000000800 */
[----:B------:R-:W-:Y:S01]  /*da40*/  SHF.R.U32.HI R57, RZ, 0x3, R57 ;  /* 0x00000003ff397819 */ /* 0x000fe20000011639 */
[----:B---3--:R-:W-:Y:S01]  /*da50*/  IMAD R3, R7, UR5, RZ ;  /* 0x0000000507037c24 */ /* 0x008fe2000f8e02ff */
[----:B----4-:R-:W-:Y:S01]  /*da60*/  SHF.L.U32 R56, R56, 0x7, RZ ;  /* 0x0000000738387819 */ /* 0x010fe200000006ff */
[----:B------:R-:W-:Y:S01]  /*da70*/  IMAD R23, R17, R6, RZ ;  /* 0x0000000611177224 */ /* 0x000fe200078e02ff */
[----:B------:R-:W-:-:S03]  /*da80*/  LOP3.LUT R0, R0, 0x600010, R57, 0xc8, !PT ;  /* 0x0060001000007812 */ /* 0x000fc600078ec839 */
[----:B------:R-:W1:Y:S01]  /*da90*/  LDC R16, c[0x0][0x9a8] ;  /* 0x00026a00ff107b82 */ /* 0x000e620000000800 */
[----:B--2---:R-:W-:Y:S01]  /*daa0*/  IMAD R5, R5, UR5, RZ ;  /* 0x0000000505057c24 */ /* 0x004fe2000f8e02ff */
[----:B------:R-:W-:Y:S01]  /*dab0*/  LOP3.LUT R63, R0, 0x160, RZ, 0xfc, !PT ;  /* 0x00000160003f7812 */ /* 0x000fe200078efcff */
[C---:B------:R-:W-:Y:S01]  /*dac0*/  IMAD R3, R56.reuse, R6, R3 ;  /* 0x0000000638037224 */ /* 0x040fe200078e0203 */
[----:B------:R-:W-:Y:S01]  /*dad0*/  SHF.R.S32.HI R22, RZ, 0x1f, R23 ;  /* 0x0000001fff167819 */ /* 0x000fe20000011417 */
[CC--:B------:R-:W-:Y:S01]  /*dae0*/  IMAD R5, R56.reuse, R4.reuse, R5 ;  /* 0x0000000438057224 */ /* 0x0c0fe200078e0205 */
[----:B------:R-:W-:Y:S01]  /*daf0*/  LOP3.LUT R56, R56, 0x7f, R74, 0xf8, !PT ;  /* 0x0000007f38387812 */ /* 0x000fe200078ef84a */
[----:B------:R-:W-:Y:S02]  /*db00*/  IMAD R17, R17, R4, RZ ;  /* 0x0000000411117224 */ /* 0x000fe400078e02ff */
[----:B-----5:R-:W-:Y:S01]  /*db10*/  IMAD R2, R2, UR4, R3 ;  /* 0x0000000402027c24 */ /* 0x020fe2000f8e0203 */
[----:B------:R-:W-:Y:S01]  /*db20*/  IADD3 R3, PT, PT, R63, -0xf0, RZ ;  /* 0xffffff103f037810 */ /* 0x000fe20007ffe0ff */
[----:B-1----:R-:W-:Y:S01]  /*db30*/  IMAD R16, R16, UR4, R5 ;  /* 0x0000000410107c24 */ /* 0x002fe2000f8e0205 */
[----:B------:R-:W-:Y:S06]  /*db40*/  @!P0 BRA `(.L_x_213) ;  /* 0x0000000000048947 */ /* 0x000fec0003800000 */
[----:B------:R-:W-:Y:S05]  /*db50*/  BPT.TRAP 0x1 ;  /* 0x000000040000795c */ /* 0x000fea0000300000 */
.L_x_213:
[----:B------:R-:W-:Y:S02]  /*db60*/  SHF.L.U32 R0, RZ, 0x1f, RZ ;  /* 0x0000001fff007819 */ /* 0x000fe400000006ff */
[----:B------:R-:W-:Y:S02]  /*db70*/  SHF.R.U32.HI R64, RZ, 0x5, R74 ;  /* 0x00000005ff407819 */ /* 0x000fe4000001164a */
[----:B------:R-:W1:Y:S01]  /*db80*/  SYNCS.PHASECHK.TRANS64.TRYWAIT P1, [UR36+0x338a0], R0 ;  /* 0x0338a000ff0075a7 */ /* 0x000e620008021124 */
[----:B------:R-:W-:Y:S02]  /*db90*/  SHF.R.U32.HI R3, RZ, 0x15, R3 ;  /* 0x00000015ff037819 */ /* 0x000fe40000011603 */
[----:B------:R-:W-:-:S04]  /*dba0*/  LOP3.LUT R64, R64, 0x3, RZ, 0xc0, !PT ;  /* 0x0000000340407812 */ /* 0x000fc800078ec0ff */
[----:B------:R-:W-:Y:S01]  /*dbb0*/  ISETP.NE.AND P0, PT, R64, R3, PT ;  /* 0x000000034000720c */ /* 0x000fe20003f05270 */
[----:B-1----:R-:W-:-:S12]  /*dbc0*/  @!P1 BRA `(.L_x_214) ;  /* 0x0000003000989947 */ /* 0x002fd80003800000 */
.L_x_308:
[----:B------:R-:W-:Y:S05]  /*dbd0*/  @!P0 BRA `(.L_x_215) ;  /* 0x0000000000408947 */ /* 0x000fea0003800000 */
[----:B------:R-:W-:Y:S01]  /*dbe0*/  MOV R14, 0x0 ;  /* 0x00000000000e7802 */ /* 0x000fe20000000f00 */
[----:B------:R-:W2:Y:S01]  /*dbf0*/  LDCU.64 UR8, c[0x4][0x80] ;  /* 0x01001000ff0877ac */ /* 0x000ea20008000a00 */
[----:B------:R-:W-:Y:S02]  /*dc00*/  HFMA2 R12, -RZ, RZ, 0, 5.9604644775390625e-08 ;  /* 0x00000001ff0c7431 */ /* 0x000fe400000001ff */
[----:B------:R-:W-:Y:S01]  /*dc10*/  IMAD.MOV.U32 R8, RZ, RZ, 0x192 ;  /* 0x00000192ff087424 */ /* 0x000fe200078e00ff */
[----:B------:R-:W3:Y:S01]  /*dc20*/  LDCU.64 UR6, c[0x4][0x88] ;  /* 0x01001100ff0677ac */ /* 0x000ee20008000a00 */
[----:B------:R-:W4:Y:S01]  /*dc30*/  LDC.64 R14, c[0x4][R14] ;  /* 0x010000000e0e7b82 */ /* 0x000f220000000a00 */
[----:B------:R-:W-:Y:S01]  /*dc40*/  IMAD.MOV.U32 R13, RZ, RZ, RZ ;  /* 0x000000ffff0d7224 */ /* 0x000fe200078e00ff */
[----:B------:R-:W5:Y:S01]  /*dc50*/  LDCU.64 UR4, c[0x4][0x8] ;  /* 0x01000100ff0477ac */ /* 0x000f620008000a00 */
[----:B--2---:R-:W-:Y:S01]  /*dc60*/  IMAD.U32 R4, RZ, RZ, UR8 ;  /* 0x00000008ff047e24 */ /* 0x004fe2000f8e00ff */
[----:B------:R-:W-:Y:S01]  /*dc70*/  MOV R5, UR9 ;  /* 0x0000000900057c02 */ /* 0x000fe20008000f00 */
[----:B---3--:R-:W-:Y:S01]  /*dc80*/  IMAD.U32 R6, RZ, RZ, UR6 ;  /* 0x00000006ff067e24 */ /* 0x008fe2000f8e00ff */
[----:B------:R-:W-:Y:S01]  /*dc90*/  MOV R7, UR7 ;  /* 0x0000000700077c02 */ /* 0x000fe20008000f00 */
[----:B-----5:R-:W-:Y:S01]  /*dca0*/  IMAD.U32 R10, RZ, RZ, UR4 ;  /* 0x00000004ff0a7e24 */ /* 0x020fe2000f8e00ff */
[----:B------:R-:W-:-:S02]  /*dcb0*/  MOV R11, UR5 ;  /* 0x00000005000b7c02 */ /* 0x000fc40008000f00 */
[----:B------:R-:W-:-:S07]  /*dcc0*/  LEPC R20, `(.L_x_215) ;  /* 0x000000001014794e */ /* 0x000fce0000000000 */
[----:B-1--4-:R-:W-:Y:S05]  /*dcd0*/  CALL.ABS.NOINC R14 ;  /* 0x000000000e007343 */ /* 0x012fea0003c00000 */
.L_x_215:
[C---:B-1----:R-:W-:Y:S01]  /*dce0*/  VIADD R0, R63.reuse, 0xffffff30 ;  /* 0xffffff303f007836 */ /* 0x042fe20000000000 */
[----:B------:R-:W-:Y:S05]  /*dcf0*/  WARPSYNC.ALL ;  /* 0x0000000000007948 */ /* 0x000fea0003800000 */
[----:B------:R-:W-:Y:S02]  /*dd00*/  SHF.R.U32.HI R0, RZ, 0x15, R0 ;  /* 0x00000015ff007819 */ /* 0x000fe40000011600 */
[----:B------:R-:W-:Y:S02]  /*dd10*/  R2UR UR4, R63 ;  /* 0x000000003f0472ca */ /* 0x000fe400000e0000 */
[----:B------:R-:W-:-:S11]  /*dd20*/  ISETP.NE.AND P0, PT, R64, R0, PT ;  /* 0x000000004000720c */ /* 0x000fd60003f05270 */
[----:B------:R-:W1:Y:S02]  /*dd30*/  LDTM.x16 R40, tmem[UR4+-0xf0] ;  /* 0xffff1004002879ee */ /* 0x000e64000824ff00 */
[----:B-1----:R-:W-:Y:S05]  /*dd40*/  @!P0 BRA `(.L_x_216) ;  /* 0x0000000000408947 */ /* 0x002fea0003800000 */
[----:B------:R-:W-:Y:S01]  /*dd50*/  MOV R14, 0x0 ;  /* 0x00000000000e7802 */ /* 0x000fe20000000f00 */
[----:B------:R-:W1:Y:S01]  /*dd60*/  LDCU.64 UR8, c[0x4][0x80] ;  /* 0x01001000ff0877ac */ /* 0x000e620008000a00 */
[----:B------:R-:W-:Y:S02]  /*dd70*/  HFMA2 R12, -RZ, RZ, 0, 5.9604644775390625e-08 ;  /* 0x00000001ff0c7431 */ /* 0x000fe400000001ff */
[----:B------:R-:W-:Y:S01]  /*dd80*/  IMAD.MOV.U32 R8, RZ, RZ, 0x192 ;  /* 0x00000192ff087424 */ /* 0x000fe200078e00ff */
[----:B------:R-:W2:Y:S01]  /*dd90*/  LDCU.64 UR6, c[0x4][0x88] ;  /* 0x01001100ff0677ac */ /* 0x000ea20008000a00 */
[----:B------:R-:W3:Y:S01]  /*dda0*/  LDC.64 R14, c[0x4][R14] ;  /* 0x010000000e0e7b82 */ /* 0x000ee20000000a00 */
[----:B------:R-:W-:Y:S01]  /*ddb0*/  IMAD.MOV.U32 R13, RZ, RZ, RZ ;  /* 0x000000ffff0d7224 */ /* 0x000fe200078e00ff */
[----:B------:R-:W4:Y:S01]  /*ddc0*/  LDCU.64 UR4, c[0x4][0x8] ;  /* 0x01000100ff0477ac */ /* 0x000f220008000a00 */
[----:B-1----:R-:W-:Y:S01]  /*ddd0*/  IMAD.U32 R4, RZ, RZ, UR8 ;  /* 0x00000008ff047e24 */ /* 0x002fe2000f8e00ff */
[----:B------:R-:W-:Y:S01]  /*dde0*/  MOV R5, UR9 ;  /* 0x0000000900057c02 */ /* 0x000fe20008000f00 */
[----:B--2---:R-:W-:Y:S01]  /*ddf0*/  IMAD.U32 R6, RZ, RZ, UR6 ;  /* 0x00000006ff067e24 */ /* 0x004fe2000f8e00ff */
[----:B------:R-:W-:Y:S01]  /*de00*/  MOV R7, UR7 ;  /* 0x0000000700077c02 */ /* 0x000fe20008000f00 */
[----:B----4-:R-:W-:Y:S01]  /*de10*/  IMAD.U32 R10, RZ, RZ, UR4 ;  /* 0x00000004ff0a7e24 */ /* 0x010fe2000f8e00ff */
[----:B------:R-:W-:-:S02]  /*de20*/  MOV R11, UR5 ;  /* 0x00000005000b7c02 */ /* 0x000fc40008000f00 */
[----:B------:R-:W-:-:S07]  /*de30*/  LEPC R20, `(.L_x_216) ;  /* 0x000000001014794e */ /* 0x000fce0000000000 */
[----:B---3--:R-:W-:Y:S05]  /*de40*/  CALL.ABS.NOINC R14 ;  /* 0x000000000e007343 */ /* 0x008fea0003c00000 */
.L_x_216:
[C---:B------:R-:W-:Y:S01]  /*de50*/  VIADD R0, R63.reuse, 0xffffff50 ;  /* 0xffffff503f007836 */ /* 0x040fe20000000000 */
        /* <DEDUP_REMOVED lines=22> */
.L_x_217:
[----:B------:R-:W-:Y:S05]  /*dfc0*/  WARPSYNC.ALL ;  /* 0x0000000000007948 */ /* 0x000fea0003800000 */
[----:B------:R-:W-:Y:S01]  /*dfd0*/  LOP3.LUT R57, R57, 0x10, RZ, 0xc0, !PT ;  /* 0x0000001039397812 */ /* 0x000fe200078ec0ff */
[----:B------:R-:W2:Y:S01]  /*dfe0*/  LDL R18, [R1] ;  /* 0x0000000001127983 */ /* 0x000ea20000100800 */
[----:B------:R-:W1:Y:S01]  /*dff0*/  LDCU UR8, c[0x0][0x38c] ;  /* 0x00007180ff0877ac */ /* 0x000e620008000800 */
[----:B------:R-:W-:Y:S02]  /*e000*/  R2UR UR4, R63 ;  /* 0x000000003f0472ca */ /* 0x000fe400000e0000 */
[C---:B------:R-:W-:Y:S01]  /*e010*/  VIADD R62, R57.reuse, 0x8 ;  /* 0x00000008393e7836 */ /* 0x040fe20000000000 */
[----:B------:R-:W-:Y:S01]  /*e020*/  IADD3 R16, P1, P0, R16, R17, R57 ;  /* 0x0000001110107210 */ /* 0x000fe2000783e039 */
[----:B------:R-:W3:Y:S01]  /*e030*/  LDCU UR5, c[0x0][0x384] ;  /* 0x00007080ff0577ac */ /* 0x000ee20008000800 */
[----:B------:R-:W-:Y:S01]  /*e040*/  SHF.R.S32.HI R0, RZ, 0x1f, R17 ;  /* 0x0000001fff007819 */ /* 0x000fe20000011411 */
[C---:B------:R-:W-:Y:S01]  /*e050*/  VIADD R61, R57.reuse, 0x20 ;  /* 0x00000020393d7836 */ /* 0x040fe20000000000 */
[----:B------:R-:W4:Y:S01]  /*e060*/  S2UR UR37, SR_CgaCtaId ;  /* 0x00000000002579c3 */ /* 0x000f220000008800 */
[----:B------:R-:W5:Y:S01]  /*e070*/  LDCU.64 UR6, c[0x0][0x998] ;  /* 0x00013300ff0677ac */ /* 0x000f620008000a00 */
[C---:B------:R-:W-:Y:S01]  /*e080*/  VIADD R60, R57.reuse, 0x28 ;  /* 0x00000028393c7836 */ /* 0x040fe20000000000 */
[----:B------:R-:W-:Y:S01]  /*e090*/  IADD3.X R0, PT, PT, RZ, R0, RZ, P1, P0 ;  /* 0x00000000ff007210 */ /* 0x000fe20000fe04ff */
[C---:B------:R-:W-:Y:S01]  /*e0a0*/  VIADD R59, R57.reuse, 0x40 ;  /* 0x00000040393b7836 */ /* 0x040fe20000000000 */
[----:B------:R-:W-:Y:S01]  /*e0b0*/  BSSY.RECONVERGENT B0, `(.L_x_218) ;  /* 0x000002a000007945 */ /* 0x000fe20003800200 */
[C---:B------:R-:W-:Y:S01]  /*e0c0*/  VIADD R58, R57.reuse, 0x48 ;  /* 0x00000048393a7836 */ /* 0x040fe20000000000 */
[----:B-1----:R-:W-:-:S02]  /*e0d0*/  ISETP.GE.AND P6, PT, R57, UR8, PT ;  /* 0x0000000839007c0c */ /* 0x002fc4000bfc6270 */
[----:B------:R-:W-:Y:S02]  /*e0e0*/  ISETP.GE.AND P5, PT, R62, UR8, PT ;  /* 0x000000083e007c0c */ /* 0x000fe4000bfa6270 */
[----:B---3--:R-:W-:Y:S02]  /*e0f0*/  ISETP.GE.U32.OR P6, PT, R56, UR5, P6 ;  /* 0x0000000538007c0c */ /* 0x008fe4000b7c6470 */
[----:B------:R-:W-:Y:S02]  /*e100*/  ISETP.GE.AND P4, PT, R61, UR8, PT ;  /* 0x000000083d007c0c */ /* 0x000fe4000bf86270 */
[----:B-----5:R-:W-:Y:S02]  /*e110*/  LEA R20, P0, R16, UR6, 0x1 ;  /* 0x0000000610147c11 */ /* 0x020fe4000f8008ff */
[----:B------:R-:W-:Y:S02]  /*e120*/  ISETP.GE.AND P3, PT, R60, UR8, PT ;  /* 0x000000083c007c0c */ /* 0x000fe4000bf66270 */
[----:B------:R-:W-:-:S02]  /*e130*/  ISETP.GE.AND P2, PT, R59, UR8, PT ;  /* 0x000000083b007c0c */ /* 0x000fc4000bf46270 */
[----:B------:R-:W-:Y:S02]  /*e140*/  ISETP.GE.AND P1, PT, R58, UR8, PT ;  /* 0x000000083a007c0c */ /* 0x000fe4000bf26270 */
[----:B------:R-:W-:Y:S02]  /*e150*/  LEA.HI.X R21, R16, UR7, R0, 0x1, P0 ;  /* 0x0000000710157c11 */ /* 0x000fe400080f0c00 */
[C---:B------:R-:W-:Y:S02]  /*e160*/  ISETP.GE.U32.OR P5, PT, R56.reuse, UR5, P5 ;  /* 0x0000000538007c0c */ /* 0x040fe4000afa6470 */
[C---:B------:R-:W-:Y:S02]  /*e170*/  ISETP.GE.U32.OR P4, PT, R56.reuse, UR5, P4 ;  /* 0x0000000538007c0c */ /* 0x040fe4000a786470 */
[C---:B------:R-:W-:Y:S02]  /*e180*/  ISETP.GE.U32.OR P3, PT, R56.reuse, UR5, P3 ;  /* 0x0000000538007c0c */ /* 0x040fe40009f66470 */
[----:B------:R-:W-:-:S02]  /*e190*/  ISETP.GE.U32.OR P2, PT, R56, UR5, P2 ;  /* 0x0000000538007c0c */ /* 0x000fc40009746470 */
[----:B------:R-:W-:Y:S02]  /*e1a0*/  ISETP.GE.U32.OR P1, PT, R56, UR5, P1 ;  /* 0x0000000538007c0c */ /* 0x000fe40008f26470 */
[----:B--2---:R-:W-:Y:S02]  /*e1b0*/  R2UR UR9, R18 ;  /* 0x00000000120972ca */ /* 0x004fe400000e0000 */
[----:B------:R-:W1:Y:S11]  /*e1c0*/  LDTM.x16 R4, tmem[UR4+-0xb0] ;  /* 0xffff5004000479ee */ /* 0x000e76000824ff00 */
[----:B------:R-:W-:Y:S01]  /*e1d0*/  UISETP.NE.AND UP0, UPT, UR9, 0x3, UPT ;  /* 0x000000030900788c */ /* 0x000fe2000bf05270 */
[----:B-1--4-:R-:W-:Y:S10]  /*e1e0*/  @P6 BRA `(.L_x_219) ;  /* 0x0000000000586947 */ /* 0x012ff40003800000 */
[----:B------:R-:W-:Y:S02]  /*e1f0*/  F2FP.BF16.F32.PACK_AB R40, R41, R40 ;  /* 0x000000282928723e */ /* 0x000fe400000010ff */
[----:B------:R-:W-:Y:S02]  /*e200*/  F2FP.BF16.F32.PACK_AB R44, R45, R44 ;  /* 0x0000002c2d2c723e */ /* 0x000fe400000010ff */
[----:B------:R-:W-:Y:S02]  /*e210*/  PRMT R0, R40, 0x7632, R0 ;  /* 0x0000763228007816 */ /* 0x000fe40000000000 */
[----:B------:R-:W-:Y:S02]  /*e220*/  PRMT R3, R44, 0x7632, R3 ;  /* 0x000076322c037816 */ /* 0x000fe40000000003 */
[----:B------:R-:W-:Y:S02]  /*e230*/  F2FP.BF16.F32.PACK_AB R42, R43, R42 ;  /* 0x0000002a2b2a723e */ /* 0x000fe400000010ff */
[----:B------:R-:W-:-:S02]  /*e240*/  LOP3.LUT R0, R0, 0xffff, RZ, 0xc0, !PT ;  /* 0x0000ffff00007812 */ /* 0x000fc400078ec0ff */
[----:B------:R-:W-:Y:S02]  /*e250*/  LOP3.LUT R3, R3, 0xffff, RZ, 0xc0, !PT ;  /* 0x0000ffff03037812 */ /* 0x000fe400078ec0ff */
[----:B------:R-:W-:Y:S01]  /*e260*/  F2FP.BF16.F32.PACK_AB R46, R47, R46 ;  /* 0x0000002e2f2e723e */ /* 0x000fe200000010ff */
[----:B------:R-:W-:Y:S01]  /*e270*/  IMAD.WIDE.U32 R66, R0, 0x10000, RZ ;  /* 0x0001000000427825 */ /* 0x000fe200078e00ff */
[----:B------:R-:W-:Y:S02]  /*e280*/  PRMT R41, R42, 0x7632, R41 ;  /* 0x000076322a297816 */ /* 0x000fe40000000029 */
[----:B------:R-:W-:Y:S01]  /*e290*/  PRMT R43, R46, 0x7632, R43 ;  /* 0x000076322e2b7816 */ /* 0x000fe2000000002b */
[----:B------:R-:W-:Y:S01]  /*e2a0*/  IMAD.WIDE.U32 R68, R3, 0x10000, RZ ;  /* 0x0001000003447825 */ /* 0x000fe200078e00ff */
[----:B------:R-:W-:Y:S02]  /*e2b0*/  LOP3.LUT R42, R67, 0xffff, R42, 0xf8, !PT ;  /* 0x0000ffff432a7812 */ /* 0x000fe400078ef82a */
[----:B------:R-:W-:Y:S01]  /*e2c0*/  LOP3.LUT R40, R66, 0xffff, R40, 0xf8, !PT ;  /* 0x0000ffff42287812 */ /* 0x000fe200078ef828 */
[----:B------:R-:W-:Y:S01]  /*e2d0*/  IMAD.U32 R41, R41, 0x10000, RZ ;  /* 0x0001000029297824 */ /* 0x000fe200078e00ff */
[----:B------:R-:W-:Y:S01]  /*e2e0*/  LOP3.LUT R44, R68, 0xffff, R44, 0xf8, !PT ;  /* 0x0000ffff442c7812 */ /* 0x000fe200078ef82c */
[----:B------:R-:W-:Y:S01]  /*e2f0*/  IMAD.U32 R43, R43, 0x10000, RZ ;  /* 0x000100002b2b7824 */ /* 0x000fe200078e00ff */
[----:B------:R-:W-:-:S02]  /*e300*/  LOP3.LUT R46, R69, 0xffff, R46, 0xf8, !PT ;  /* 0x0000ffff452e7812 */ /* 0x000fc400078ef82e */
[----:B------:R-:W-:Y:S01]  /*e310*/  LOP3.LUT R41, R42, R41, RZ, 0xfc, !PT ;  /* 0x000000292a297212 */ /* 0x000fe200078efcff */
[----:B------:R-:W-:Y:S01]  /*e320*/  IMAD.MOV.U32 R42, RZ, RZ, R44 ;  /* 0x000000ffff2a7224 */ /* 0x000fe200078e002c */
[----:B------:R-:W-:-:S05]  /*e330*/  LOP3.LUT R43, R46, R43, RZ, 0xfc, !PT ;  /* 0x0000002b2e2b7212 */ /* 0x000fca00078efcff */
[----:B------:R1:W-:Y:S02]  /*e340*/  STG.E.128 desc[UR62][R20.64], R40 ;  /* 0x0000002814007986 */ /* 0x0003e4000c101d3e */
.L_x_219:
[----:B------:R-:W-:Y:S05]  /*e350*/  BSYNC.RECONVERGENT B0 ;  /* 0x0000000000007941 */ /* 0x000fea0003800200 */
.L_x_218:
[----:B------:R-:W-:Y:S04]  /*e360*/  BSSY.RECONVERGENT B0, `(.L_x_220) ;  /* 0x0000019000007945 */ /* 0x000fe80003800200 */
[----:B------:R-:W-:Y:S05]  /*e370*/  @P5 BRA `(.L_x_221) ;  /* 0x00000000005c5947 */ /* 0x000fea0003800000 */
[----:B------:R-:W-:Y:S02]  /*e380*/  F2FP.BF16.F32.PACK_AB R48, R49, R48 ;  /* 0x000000303130723e */ /* 0x000fe400000010ff */
[----:B------:R-:W-:Y:S02]  /*e390*/  F2FP.BF16.F32.PACK_AB R52, R53, R52 ;  /* 0x000000343534723e */ /* 0x000fe400000010ff */
[----:B------:R-:W-:Y:S02]  /*e3a0*/  PRMT R0, R48, 0x7632, R0 ;  /* 0x0000763230007816 */ /* 0x000fe40000000000 */
[----:B------:R-:W-:Y:S02]  /*e3b0*/  F2FP.BF16.F32.PACK_AB R50, R51, R50 ;  /* 0x000000323332723e */ /* 0x000fe400000010ff */
[----:B------:R-:W-:Y:S02]  /*e3c0*/  PRMT R3, R52, 0x7632, R3 ;  /* 0x0000763234037816 */ /* 0x000fe40000000003 */
[----:B------:R-:W-:-:S02]  /*e3d0*/  LOP3.LUT R0, R0, 0xffff, RZ, 0xc0, !PT ;  /* 0x0000ffff00007812 */ /* 0x000fc400078ec0ff */
[----:B------:R-:W-:Y:S02]  /*e3e0*/  F2FP.BF16.F32.PACK_AB R54, R55, R54 ;  /* 0x000000363736723e */ /* 0x000fe400000010ff */
[----:B------:R-:W-:Y:S01]  /*e3f0*/  LOP3.LUT R3, R3, 0xffff, RZ, 0xc0, !PT ;  /* 0x0000ffff03037812 */ /* 0x000fe200078ec0ff */
[----:B-1----:R-:W-:Y:S01]  /*e400*/  IMAD.WIDE.U32 R42, R0, 0x10000, RZ ;  /* 0x00010000002a7825 */ /* 0x002fe200078e00ff */
        /* <DEDUP_REMOVED lines=9> */
[----:B------:R-:W-:Y:S02]  /*e4a0*/  LOP3.LUT R40, R50, R40, RZ, 0xfc, !PT ;  /* 0x0000002832287212 */ /* 0x000fe400078efcff */
[----:B------:R-:W-:-:S03]  /*e4b0*/  LOP3.LUT R43, R54, R41, RZ, 0xfc, !PT ;  /* 0x00000029362b7212 */ /* 0x000fc600078efcff */
[----:B------:R-:W-:Y:S02]  /*e4c0*/  IMAD.MOV.U32 R41, RZ, RZ, R40 ;  /* 0x000000ffff297224 */ /* 0x000fe400078e0028 */
[----:B------:R-:W-:-:S05]  /*e4d0*/  IMAD.MOV.U32 R40, RZ, RZ, R48 ;  /* 0x000000ffff287224 */ /* 0x000fca00078e0030 */
[----:B------:R2:W-:Y:S02]  /*e4e0*/  STG.E.128 desc[UR62][R20.64+0x10], R40 ;  /* 0x0000102814007986 */ /* 0x0005e4000c101d3e */
.L_x_221:
[----:B------:R-:W-:Y:S05]  /*e4f0*/  BSYNC.RECONVERGENT B0 ;  /* 0x0000000000007941 */ /* 0x000fea0003800200 */
.L_x_220:
[----:B------:R-:W-:Y:S04]  /*e500*/  BSSY.RECONVERGENT B0, `(.L_x_222) ;  /* 0x0000018000007945 */ /* 0x000fe80003800200 */
[----:B------:R-:W-:Y:S05]  /*e510*/  @P4 BRA `(.L_x_223) ;  /* 0x0000000000584947 */ /* 0x000fea0003800000 */
        /* <DEDUP_REMOVED lines=8> */
[----:B-12---:R-:W-:Y:S01]  /*e5a0*/  IMAD.WIDE.U32 R40, R0, 0x10000, RZ ;  /* 0x0001000000287825 */ /* 0x006fe200078e00ff */
        /* <DEDUP_REMOVED lines=13> */
.L_x_223:
[----:B------:R-:W-:Y:S05]  /*e680*/  BSYNC.RECONVERGENT B0 ;  /* 0x0000000000007941 */ /* 0x000fea0003800200 */
.L_x_222:
        /* <DEDUP_REMOVED lines=10> */
[----:B---3--:R-:W-:Y:S01]  /*e730*/  IMAD.WIDE.U32 R26, R0, 0x10000, RZ ;  /* 0x00010000001a7825 */ /* 0x008fe200078e00ff */
        /* <DEDUP_REMOVED lines=14> */
.L_x_225:
[----:B------:R-:W-:Y:S05]  /*e820*/  BSYNC.RECONVERGENT B0 ;  /* 0x0000000000007941 */ /* 0x000fea0003800200 */
.L_x_224:
        /* <DEDUP_REMOVED lines=10> */
[----:B---34-:R-:W-:Y:S01]  /*e8d0*/  IMAD.WIDE.U32 R24, R0, 0x10000, RZ ;  /* 0x0001000000187825 */ /* 0x018fe200078e00ff */
        /* <DEDUP_REMOVED lines=13> */
.L_x_227:
[----:B------:R-:W-:Y:S05]  /*e9b0*/  BSYNC.RECONVERGENT B0 ;  /* 0x0000000000007941 */ /* 0x000fea0003800200 */
.L_x_226:
        /* <DEDUP_REMOVED lines=25> */
.L_x_229:
[----:B------:R-:W-:Y:S05]  /*eb50*/  BSYNC.RECONVERGENT B0 ;  /* 0x0000000000007941 */ /* 0x000fea0003800200 */
.L_x_228:
[----:B------:R-:W-:Y:S01]  /*eb60*/  NOP ;  /* 0x0000000000007918 */ /* 0x000fe20000000000 */
[----:B------:R-:W-:Y:S05]  /*eb70*/  BRA.U !UP0, `(.L_x_230) ;  /* 0x0000000108087547 */ /* 0x000fea000b800000 */
[----:B------:R-:W-:Y:S05]  /*eb80*/  BPT.TRAP 0x1 ;  /* 0x000000040000795c */ /* 0x000fea0000300000 */
[----:B------:R-:W-:Y:S05]  /*eb90*/  BPT.TRAP 0x1 ;  /* 0x000000040000795c */ /* 0x000fea0000300000 */
.L_x_230:
[----:B------:R-:W-:-:S04]  /*eba0*/  UIADD3 UR4, UPT, UPT, UR36, 0x338b0, URZ ;  /* 0x000338b024047890 */ /* 0x000fc8000fffe0ff */
[----:B------:R-:W-:-:S09]  /*ebb0*/  UPRMT UR4, UR37, 0x654, UR4 ;  /* 0x0000065425047896 */ /* 0x000fd20008000004 */
[----:B------:R-:W-:Y:S01]  /*ebc0*/  SYNCS.ARRIVE.TRANS64.RED.A1T0 RZ, [UR4], RZ ;  /* 0x000000ffffff79a7 */ /* 0x000fe20008100404 */
[----:B------:R-:W-:Y:S05]  /*ebd0*/  BRA.U !UP0, `(.L_x_231) ;  /* 0x0000000108047547 */ /* 0x000fea000b800000 */
[----:B------:R-:W-:Y:S05]  /*ebe0*/  BPT.TRAP 0x1 ;  /* 0x000000040000795c */ /* 0x000fea0000300000 */
.L_x_231:
[----:B------:R-:W-:Y:S02]  /*ebf0*/  SHF.L.U32 R3, RZ, 0x1f, RZ ;  /* 0x0000001fff037819 */ /* 0x000fe400000006ff */
[----:B------:R-:W-:Y:S02]  /*ec00*/  SHF.R.U32.HI R0, RZ, 0x15, R65 ;  /* 0x00000015ff007819 */ /* 0x000fe40000011641 */
[----:B------:R-:W5:Y:S02]  /*ec10*/  SYNCS.PHASECHK.TRANS64.TRYWAIT P1, [UR36+0x338a8], R3 ;  /* 0x0338a803ff0075a7 */ /* 0x000f640008021124 */
[----:B------:R-:W-:Y:S01]  /*ec20*/  ISETP.NE.AND P0, PT, R64, R0, PT ;  /* 0x000000004000720c */ /* 0x000fe20003f05270 */
[----:B-----5:R-:W-:-:S12]  /*ec30*/  @!P1 BRA `(.L_x_232) ;  /* 0x0000002000949947 */ /* 0x020fd80003800000 */
.L_x_310:
[----:B------:R-:W-:Y:S05]  /*ec40*/  @!P0 BRA `(.L_x_233) ;  /* 0x0000000000408947 */ /* 0x000fea0003800000 */
[----:B------:R-:W-:Y:S01]  /*ec50*/  MOV R14, 0x0 ;  /* 0x00000000000e7802 */ /* 0x000fe20000000f00 */
[----:B------:R-:W3:Y:S01]  /*ec60*/  LDCU.64 UR8, c[0x4][0x80] ;  /* 0x01001000ff0877ac */ /* 0x000ee20008000a00 */
[----:B------:R-:W-:Y:S02]  /*ec70*/  HFMA2 R12, -RZ, RZ, 0, 5.9604644775390625e-08 ;  /* 0x00000001ff0c7431 */ /* 0x000fe400000001ff */
[----:B------:R-:W-:Y:S01]  /*ec80*/  IMAD.MOV.U32 R8, RZ, RZ, 0x192 ;  /* 0x00000192ff087424 */ /* 0x000fe200078e00ff */
[----:B------:R-:W5:Y:S01]  /*ec90*/  LDCU.64 UR6, c[0x4][0x88] ;  /* 0x01001100ff0677ac */ /* 0x000f620008000a00 */
[----:B------:R-:W1:Y:S01]  /*eca0*/  LDC.64 R14, c[0x4][R14] ;  /* 0x010000000e0e7b82 */ /* 0x000e620000000a00 */
[----:B------:R-:W-:Y:S01]  /*ecb0*/  IMAD.MOV.U32 R13, RZ, RZ, RZ ;  /* 0x000000ffff0d7224 */ /* 0x000fe200078e00ff */
[----:B------:R-:W2:Y:S01]  /*ecc0*/  LDCU.64 UR4, c[0x4][0x8] ;  /* 0x01000100ff0477ac */ /* 0x000ea20008000a00 */
[----:B---3--:R-:W-:Y:S01]  /*ecd0*/  IMAD.U32 R4, RZ, RZ, UR8 ;  /* 0x00000008ff047e24 */ /* 0x008fe2000f8e00ff */
[----:B------:R-:W-:Y:S01]  /*ece0*/  MOV R5, UR9 ;  /* 0x0000000900057c02 */ /* 0x000fe20008000f00 */
[----:B-----5:R-:W-:Y:S01]  /*ecf0*/  IMAD.U32 R6, RZ, RZ, UR6 ;  /* 0x00000006ff067e24 */ /* 0x020fe2000f8e00ff */
[----:B------:R-:W-:Y:S01]  /*ed00*/  MOV R7, UR7 ;  /* 0x0000000700077c02 */ /* 0x000fe20008000f00 */
[----:B--2---:R-:W-:Y:S01]  /*ed10*/  IMAD.U32 R10, RZ, RZ, UR4 ;  /* 0x00000004ff0a7e24 */ /* 0x004fe2000f8e00ff */
[----:B------:R-:W-:-:S02]  /*ed20*/  MOV R11, UR5 ;  /* 0x00000005000b7c02 */ /* 0x000fc40008000f00 */
[----:B-1--4-:R-:W-:-:S07]  /*ed30*/  LEPC R20, `(.L_x_233) ;  /* 0x000000001014794e */ /* 0x012fce0000000000 */
[----:B------:R-:W-:Y:S05]  /*ed40*/  CALL.ABS.NOINC R14 ;  /* 0x000000000e007343 */ /* 0x000fea0003c00000 */
.L_x_233:
[----:B------:R-:W-:Y:S01]  /*ed50*/  VIADD R0, R63, 0xfffffec0 ;  /* 0xfffffec03f007836 */ /* 0x000fe20000000000 */
[----:B------:R-:W-:Y:S05]  /*ed60*/  WARPSYNC.ALL ;  /* 0x0000000000007948 */ /* 0x000fea0003800000 */
[----:B------:R-:W-:Y:S02]  /*ed70*/  SHF.R.U32.HI R0, RZ, 0x15, R0 ;  /* 0x00000015ff007819 */ /* 0x000fe40000011600 */
[----:B------:R-:W-:Y:S02]  /*ed80*/  R2UR UR4, R65 ;  /* 0x00000000410472ca */ /* 0x000fe400000e0000 */
[----:B------:R-:W-:-:S11]  /*ed90*/  ISETP.NE.AND P0, PT, R64, R0, PT ;  /* 0x000000004000720c */ /* 0x000fd60003f05270 */
[----:B-12---:R-:W1:Y:S02]  /*eda0*/  LDTM.x16 R40, tmem[UR4] ;  /* 0x00000004002879ee */ /* 0x006e640008240000 */
[----:B-1----:R-:W-:Y:S05]  /*edb0*/  @!P0 BRA `(.L_x_234) ;  /* 0x0000000000408947 */ /* 0x002fea0003800000 */
[----:B------:R-:W-:Y:S01]  /*edc0*/  MOV R14, 0x0 ;  /* 0x00000000000e7802 */ /* 0x000fe20000000f00 */
[----:B------:R-:W3:Y:S01]  /*edd0*/  LDCU.64 UR8, c[0x4][0x80] ;  /* 0x01001000ff0877ac */ /* 0x000ee20008000a00 */
[----:B------:R-:W-:Y:S02]  /*ede0*/  HFMA2 R12, -RZ, RZ, 0, 5.9604644775390625e-08 ;  /* 0x00000001ff0c7431 */ /* 0x000fe400000001ff */
[----:B------:R-:W-:Y:S01]  /*edf0*/  IMAD.MOV.U32 R8, RZ, RZ, 0x192 ;  /* 0x00000192ff087424 */ /* 0x000fe200078e00ff */
[----:B------:R-:W1:Y:S01]  /*ee00*/  LDCU.64 UR6, c[0x4][0x88] ;  /* 0x01001100ff0677ac */ /* 0x000e620008000a00 */
[----:B------:R-:W2:Y:S01]  /*ee10*/  LDC.64 R14, c[0x4][R14] ;  /* 0x010000000e0e7b82 */ /* 0x000ea20000000a00 */
[----:B------:R-:W-:Y:S01]  /*ee20*/  IMAD.MOV.U32 R13, RZ, RZ, RZ ;  /* 0x000000ffff0d7224 */ /* 0x000fe200078e00ff */
[----:B------:R-:W5:Y:S01]  /*ee30*/  LDCU.64 UR4, c[0x4][0x8] ;  /* 0x01000100ff0477ac */ /* 0x000f620008000a00 */
[----:B---3--:R-:W-:Y:S01]  /*ee40*/  IMAD.U32 R4, RZ, RZ, UR8 ;  /* 0x00000008ff047e24 */ /* 0x008fe2000f8e00ff */
[----:B------:R-:W-:Y:S01]  /*ee50*/  MOV R5, UR9 ;  /* 0x0000000900057c02 */ /* 0x000fe20008000f00 */
[----:B-1----:R-:W-:Y:S01]  /*ee60*/  IMAD.U32 R6, RZ, RZ, UR6 ;  /* 0x00000006ff067e24 */ /* 0x002fe2000f8e00ff */
[----:B------:R-:W-:Y:S01]  /*ee70*/  MOV R7, UR7 ;  /* 0x0000000700077c02 */ /* 0x000fe20008000f00 */
[----:B-----5:R-:W-:Y:S01]  /*ee80*/  IMAD.U32 R10, RZ, RZ, UR4 ;  /* 0x00000004ff0a7e24 */ /* 0x020fe2000f8e00ff */
[----:B------:R-:W-:-:S02]  /*ee90*/  MOV R11, UR5 ;  /* 0x00000005000b7c02 */ /* 0x000fc40008000f00 */
[----:B----4-:R-:W-:-:S07]  /*eea0*/  LEPC R20, `(.L_x_234) ;  /* 0x000000001014794e */ /* 0x010fce0000000000 */
[----:B--2---:R-:W-:Y:S05]  /*eeb0*/  CALL.ABS.NOINC R14 ;  /* 0x000000000e007343 */ /* 0x004fea0003c00000 */
.L_x_234:
[C---:B------:R-:W-:Y:S01]  /*eec0*/  VIADD R0, R63.reuse, 0xfffffee0 ;  /* 0xfffffee03f007836 */ /* 0x040fe20000000000 */
[----:B------:R-:W-:Y:S05]  /*eed0*/  WARPSYNC.ALL ;  /* 0x0000000000007948 */ /* 0x000fea0003800000 */
[----:B------:R-:W-:Y:S02]  /*eee0*/  SHF.R.U32.HI R0, RZ, 0x15, R0 ;  /* 0x00000015ff007819 */ /* 0x000fe40000011600 */
[----:B------:R-:W-:Y:S02]  /*eef0*/  R2UR UR4, R63 ;  /* 0x000000003f0472ca */ /* 0x000fe400000e0000 */
[----:B------:R-:W-:-:S11]  /*ef00*/  ISETP.NE.AND P0, PT, R64, R0, PT ;  /* 0x000000004000720c */ /* 0x000fd60003f05270 */
[----:B---34-:R-:W1:Y:S02]  /*ef10*/  LDTM.x16 R24, tmem[UR4+-0x140] ;  /* 0xfffec004001879ee */ /* 0x018e64000824ff00 */
        /* <DEDUP_REMOVED lines=17> */
.L_x_235:
[----:B------:R-:W-:Y:S05]  /*f030*/  WARPSYNC.ALL ;  /* 0x0000000000007948 */ /* 0x000fea0003800000 */
[----:B------:R-:W-:Y:S01]  /*f040*/  R2UR UR4, R63 ;  /* 0x000000003f0472ca */ /* 0x000fe200000e0000 */
[----:B------:R-:W1:Y:S01]  /*f050*/  LDCU UR8, c[0x0][0x388] ;  /* 0x00007100ff0877ac */ /* 0x000e620008000800 */
[----:B------:R-:W-:Y:S01]  /*f060*/  IADD3 R2, P1, P0, R2, R23, R57 ;  /* 0x0000001702027210 */ /* 0x000fe2000783e039 */
[----:B------:R-:W-:Y:S01]  /*f070*/  BSSY.RECONVERGENT B0, `(.L_x_236) ;  /* 0x000003f000007945 */ /* 0x000fe20003800200 */
[----:B------:R-:W2:Y:S02]  /*f080*/  LDCU UR5, c[0x0][0x384] ;  /* 0x00007080ff0577ac */ /* 0x000ea40008000800 */
[----:B------:R-:W-:Y:S01]  /*f090*/  IADD3.X R0, PT, PT, RZ, R22, RZ, P1, P0 ;  /* 0x00000016ff007210 */ /* 0x000fe20000fe04ff */
[----:B------:R-:W3:Y:S06]  /*f0a0*/  LDCU.64 UR6, c[0x0][0x980] ;  /* 0x00013000ff0677ac */ /* 0x000eec0008000a00 */
[----:B------:R-:W4:Y:S01]  /*f0b0*/  LDTM.x16 R4, tmem[UR4+-0x120] ;  /* 0xfffee004000479ee */ /* 0x000f22000824ff00 */
[----:B------:R-:W4:Y:S01]  /*f0c0*/  LDCU UR4, c[0x0][0x448] ;  /* 0x00008900ff0477ac */ /* 0x000f220008000800 */
[----:B-1----:R-:W-:-:S02]  /*f0d0*/  ISETP.GE.AND P6, PT, R57, UR8, PT ;  /* 0x0000000839007c0c */ /* 0x002fc4000bfc6270 */
[----:B------:R-:W-:Y:S02]  /*f0e0*/  ISETP.GE.AND P5, PT, R62, UR8, PT ;  /* 0x000000083e007c0c */ /* 0x000fe4000bfa6270 */
[----:B--2---:R-:W-:Y:S02]  /*f0f0*/  ISETP.GE.U32.OR P6, PT, R56, UR5, P6 ;  /* 0x0000000538007c0c */ /* 0x004fe4000b7c6470 */
[----:B------:R-:W-:Y:S02]  /*f100*/  ISETP.GE.AND P4, PT, R61, UR8, PT ;  /* 0x000000083d007c0c */ /* 0x000fe4000bf86270 */
[----:B---3--:R-:W-:Y:S02]  /*f110*/  LEA R22, P0, R2, UR6, 0x1 ;  /* 0x0000000602167c11 */ /* 0x008fe4000f8008ff */
[----:B------:R-:W-:Y:S02]  /*f120*/  ISETP.GE.AND P3, PT, R60, UR8, PT ;  /* 0x000000083c007c0c */ /* 0x000fe4000bf66270 */
[----:B------:R-:W-:-:S02]  /*f130*/  ISETP.GE.AND P2, PT, R59, UR8, PT ;  /* 0x000000083b007c0c */ /* 0x000fc4000bf46270 */
[----:B------:R-:W-:Y:S02]  /*f140*/  ISETP.GE.AND P1, PT, R58, UR8, PT ;  /* 0x000000083a007c0c */ /* 0x000fe4000bf26270 */
[----:B------:R-:W-:Y:S02]  /*f150*/  LEA.HI.X R23, R2, UR7, R0, 0x1, P0 ;  /* 0x0000000702177c11 */ /* 0x000fe400080f0c00 */
[----:B------:R-:W-:Y:S01]  /*f160*/  ISETP.GE.U32.OR P5, PT, R56, UR5, P5 ;  /* 0x0000000538007c0c */ /* 0x000fe2000afa6470 */
[----:B----4-:R-:W-:Y:S01]  /*f170*/  FMUL R20, R14, UR4 ;  /* 0x000000040e147c20 */ /* 0x010fe20008400000 */
[C---:B------:R-:W-:Y:S01]  /*f180*/  ISETP.GE.U32.OR P4, PT, R56.reuse, UR5, P4 ;  /* 0x0000000538007c0c */ /* 0x040fe2000a786470 */
[----:B------:R-:W-:Y:S01]  /*f190*/  FMUL R21, R15, UR4 ;  /* 0x000000040f157c20 */ /* 0x000fe20008400000 */
[----:B------:R-:W-:Y:S01]  /*f1a0*/  ISETP.GE.U32.OR P3, PT, R56, UR5, P3 ;  /* 0x0000000538007c0c */ /* 0x000fe20009f66470 */
[----:B------:R-:W-:Y:S01]  /*f1b0*/  FMUL R18, R18, UR4 ;  /* 0x0000000412127c20 */ /* 0x000fe20008400000 */
[C---:B------:R-:W-:Y:S01]  /*f1c0*/  ISETP.GE.U32.OR P2, PT, R56.reuse, UR5, P2 ;  /* 0x0000000538007c0c */ /* 0x040fe20009746470 */
[----:B------:R-:W-:Y:S01]  /*f1d0*/  FMUL R19, R19, UR4 ;  /* 0x0000000413137c20 */ /* 0x000fe20008400000 */
[----:B------:R-:W-:Y:S01]  /*f1e0*/  ISETP.GE.U32.OR P1, PT, R56, UR5, P1 ;  /* 0x0000000538007c0c */ /* 0x000fe20008f26470 */
[----:B------:R-:W-:Y:S01]  /*f1f0*/  FMUL R16, R16, UR4 ;  /* 0x0000000410107c20 */ /* 0x000fe20008400000 */
[----:B------:R-:W-:Y:S01]  /*f200*/  FMUL R17, R17, UR4 ;  /* 0x0000000411117c20 */ /* 0x000fe20008400000 */
[----:B------:R-:W-:Y:S01]  /*f210*/  FMUL R56, R12, UR4 ;  /* 0x000000040c387c20 */ /* 0x000fe20008400000 */
[----:B------:R-:W-:Y:S01]  /*f220*/  FMUL R57, R13, UR4 ;  /* 0x000000040d397c20 */ /* 0x000fe20008400000 */
[----:B------:R-:W-:Y:S08]  /*f230*/  @P6 BRA `(.L_x_237) ;  /* 0x0000000000886947 */ /* 0x000ff00003800000 */
[----:B------:R-:W-:Y:S01]  /*f240*/  FMUL R2, R40, UR4 ;  /* 0x0000000428027c20 */ /* 0x000fe20008400000 */
[----:B------:R-:W-:Y:S01]  /*f250*/  FMUL R41, R41, UR4 ;  /* 0x0000000429297c20 */ /* 0x000fe20008400000 */
[----:B------:R-:W-:Y:S01]  /*f260*/  FMUL R0, R44, UR4 ;  /* 0x000000042c007c20 */ /* 0x000fe20008400000 */
[----:B------:R-:W-:Y:S01]  /*f270*/  FMUL R45, R45, UR4 ;  /* 0x000000042d2d7c20 */ /* 0x000fe20008400000 */
[----:B------:R-:W-:Y:S01]  /*f280*/  FMUL R3, R42, UR4 ;  /* 0x000000042a037c20 */ /* 0x000fe20008400000 */
[----:B------:R-:W-:Y:S01]  /*f290*/  FMUL R43, R43, UR4 ;  /* 0x000000042b2b7c20 */ /* 0x000fe20008400000 */
[----:B------:R-:W-:Y:S01]  /*f2a0*/  F2FP.BF16.F32.PACK_AB R2, R41, R2 ;  /* 0x000000022902723e */ /* 0x000fe200000010ff */
[----:B------:R-:W-:Y:S01]  /*f2b0*/  FMUL R46, R46, UR4 ;  /* 0x000000042e2e7c20 */ /* 0x000fe20008400000 */
[----:B------:R-:W-:Y:S01]  /*f2c0*/  F2FP.BF16.F32.PACK_AB R0, R45, R0 ;  /* 0x000000002d00723e */ /* 0x000fe200000010ff */
[----:B------:R-:W-:Y:S01]  /*f2d0*/  FMUL R47, R47, UR4 ;  /* 0x000000042f2f7c20 */ /* 0x000fe20008400000 */
[----:B------:R-:W-:-:S02]  /*f2e0*/  PRMT R12, R2, 0x7632, R12 ;  /* 0x00007632020c7816 */ /* 0x000fc4000000000c */
[----:B------:R-:W-:Y:S02]  /*f2f0*/  PRMT R14, R0, 0x7632, R14 ;  /* 0x00007632000e7816 */ /* 0x000fe4000000000e */
[----:B------:R-:W-:Y:S02]  /*f300*/  PRMT R13, R2, 0x7610, R13 ;  /* 0x00007610020d7816 */ /* 0x000fe4000000000d */
[----:B------:R-:W-:Y:S02]  /*f310*/  F2FP.BF16.F32.PACK_AB R3, R43, R3 ;  /* 0x000000032b03723e */ /* 0x000fe400000010ff */
[----:B------:R-:W-:Y:S02]  /*f320*/  F2FP.BF16.F32.PACK_AB R2, R47, R46 ;  /* 0x0000002e2f02723e */ /* 0x000fe400000010ff */
[----:B------:R-:W-:Y:S02]  /*f330*/  LOP3.LUT R12, R12, 0xffff, RZ, 0xc0, !PT ;  /* 0x0000ffff0c0c7812 */ /* 0x000fe400078ec0ff */
[----:B------:R-:W-:-:S02]  /*f340*/  LOP3.LUT R14, R14, 0xffff, RZ, 0xc0, !PT ;  /* 0x0000ffff0e0e7812 */ /* 0x000fc400078ec0ff */
[----:B------:R-:W-:Y:S01]  /*f350*/  PRMT R15, R3, 0x7632, R15 ;  /* 0x00007632030f7816 */ /* 0x000fe2000000000f */
[----:B------:R-:W-:Y:S01]  /*f360*/  IMAD.WIDE.U32 R42, R12, 0x10000, RZ ;  /* 0x000100000c2a7825 */ /* 0x000fe200078e00ff */
[----:B------:R-:W-:-:S03]  /*f370*/  PRMT R40, R2, 0x7632, R40 ;  /* 0x0000763202287816 */ /* 0x000fc60000000028 */
[----:B------:R-:W-:Y:S01]  /*f380*/  IMAD.WIDE.U32 R44, R14, 0x10000, RZ ;  /* 0x000100000e2c7825 */ /* 0x000fe200078e00ff */
[----:B------:R-:W-:Y:S02]  /*f390*/  LOP3.LUT R3, R43, 0xffff, R3, 0xf8, !PT ;  /* 0x0000ffff2b037812 */ /* 0x000fe400078ef803 */
[----:B------:R-:W-:Y:S01]  /*f3a0*/  LOP3.LUT R13, R42, 0xffff, R13, 0xf8, !PT ;  /* 0x0000ffff2a0d7812 */ /* 0x000fe200078ef80d */
[----:B------:R-:W-:Y:S01]  /*f3b0*/  IMAD.U32 R15, R15, 0x10000, RZ ;  /* 0x000100000f0f7824 */ /* 0x000fe200078e00ff */
[----:B------:R-:W-:Y:S01]  /*f3c0*/  LOP3.LUT R2, R45, 0xffff, R2, 0xf8, !PT ;  /* 0x0000ffff2d027812 */ /* 0x000fe200078ef802 */
[----:B------:R-:W-:Y:S01]  /*f3d0*/  IMAD.U32 R40, R40, 0x10000, RZ ;  /* 0x0001000028287824 */ /* 0x000fe200078e00ff */
[----:B------:R-:W-:Y:S01]  /*f3e0*/  LOP3.LUT R0, R44, 0xffff, R0, 0xf8, !PT ;  /* 0x0000ffff2c007812 */ /* 0x000fe200078ef800 */
[----:B------:R-:W-:Y:S01]  /*f3f0*/  IMAD.MOV.U32 R12, RZ, RZ, R13 ;  /* 0x000000ffff0c7224 */ /* 0x000fe200078e000d */
[----:B------:R-:W-:Y:S02]  /*f400*/  LOP3.LUT R3, R3, R15, RZ, 0xfc, !PT ;  /* 0x0000000f03037212 */ /* 0x000fe400078efcff */
[----:B------:R-:W-:Y:S01]  /*f410*/  LOP3.LUT R2, R2, R40, RZ, 0xfc, !PT ;  /* 0x0000002802027212 */ /* 0x000fe200078efcff */
[----:B------:R-:W-:-:S02]  /*f420*/  IMAD.MOV.U32 R14, RZ, RZ, R0 ;  /* 0x000000ffff0e7224 */ /* 0x000fc400078e0000 */
[----:B------:R-:W-:Y:S02]  /*f430*/  IMAD.MOV.U32 R13, RZ, RZ, R3 ;  /* 0x000000ffff0d7224 */ /* 0x000fe400078e0003 */
[----:B------:R-:W-:-:S05]  /*f440*/  IMAD.MOV.U32 R15, RZ, RZ, R2 ;  /* 0x000000ffff0f7224 */ /* 0x000fca00078e0002 */
[----:B------:R1:W-:Y:S02]  /*f450*/  STG.E.128 desc[UR62][R22.64], R12 ;  /* 0x0000000c16007986 */ /* 0x0003e4000c101d3e */
.L_x_237:
[----:B------:R-:W-:Y:S05]  /*f460*/  BSYNC.RECONVERGENT B0 ;  /* 0x0000000000007941 */ /* 0x000fea0003800200 */
.L_x_236:
[----:B------:R-:W-:Y:S04]  /*f470*/  BSSY.RECONVERGENT B0, `(.L_x_238) ;  /* 0x0000024000007945 */ /* 0x000fe80003800200 */
[----:B------:R-:W-:Y:S05]  /*f480*/  @P5 BRA `(.L_x_239) ;  /* 0x0000000000885947 */ /* 0x000fea0003800000 */
        /* <DEDUP_REMOVED lines=10> */
[----:B-1----:R-:W-:-:S02]  /*f530*/  PRMT R12, R0, 0x7632, R12 ;  /* 0x00007632000c7816 */ /* 0x002fc4000000000c */
        /* <DEDUP_REMOVED lines=23> */
.L_x_239:
[----:B------:R-:W-:Y:S05]  /*f6b0*/  BSYNC.RECONVERGENT B0 ;  /* 0x0000000000007941 */ /* 0x000fea0003800200 */
.L_x_238:
        /* <DEDUP_REMOVED lines=12> */
[----:B-12---:R-:W-:-:S02]  /*f780*/  PRMT R14, R2, 0x7632, R14 ;  /* 0x00007632020e7816 */ /* 0x006fc4000000000e */
[C---:B------:R-:W-:Y:S02]  /*f790*/  PRMT R12, R0.reuse, 0x7632, R12 ;  /* 0x00007632000c7816 */ /* 0x040fe4000000000c */
        /* <DEDUP_REMOVED lines=22> */
.L_x_241:
[----:B------:R-:W-:Y:S05]  /*f900*/  BSYNC.RECONVERGENT B0 ;  /* 0x0000000000007941 */ /* 0x000fea0003800200 */
.L_x_240:
        /* <DEDUP_REMOVED lines=12> */
[----:B-123--:R-:W-:-:S02]  /*f9d0*/  PRMT R12, R0, 0x7632, R12 ;  /* 0x00007632000c7816 */ /* 0x00efc4000000000c */
        /* <DEDUP_REMOVED lines=23> */
.L_x_243:
[----:B------:R-:W-:Y:S05]  /*fb50*/  BSYNC.RECONVERGENT B0 ;  /* 0x0000000000007941 */ /* 0x000fea0003800200 */
.L_x_242:
        /* <DEDUP_REMOVED lines=22> */
[----:B-1234-:R-:W-:Y:S01]  /*fcc0*/  IMAD.WIDE.U32 R12, R6, 0x10000, RZ ;  /* 0x00010000060c7825 */ /* 0x01efe200078e00ff */
        /* <DEDUP_REMOVED lines=13> */
.L_x_245:
[----:B------:R-:W-:Y:S05]  /*fda0*/  BSYNC.RECONVERGENT B0 ;  /* 0x0000000000007941 */ /* 0x000fea0003800200 */
.L_x_244:
        /* <DEDUP_REMOVED lines=21> */
[----:B------:R-:W-:Y:S01]  /*ff00*/  LOP3.LUT R7, R18, R4, RZ, 0xfc, !PT ;  /* 0x0000000412077212 */ /* 0x000fe200078efcff */
[----:B------:R-:W-:Y:S02]  /*ff10*/  IMAD.MOV.U32 R4, RZ, RZ, R5 ;  /* 0x000000ffff047224 */ /* 0x000fe400078e0005 */
[----:B------:R-:W-:-:S05]  /*ff20*/  IMAD.MOV.U32 R5, RZ, RZ, R3 ;  /* 0x000000ffff057224 */ /* 0x000fca00078e0003 */
[----:B------:R1:W-:Y:S02]  /*ff30*/  STG.E.128 desc[UR62][R22.64+0x90], R4 ;  /* 0x0000900416007986 */ /* 0x0003e4000c101d3e */
.L_x_247:
[----:B------:R-:W-:Y:S05]  /*ff40*/  BSYNC.RECONVERGENT B0 ;  /* 0x0000000000007941 */ /* 0x000fea0003800200 */
.L_x_246:
[----:B------:R-:W5:Y:S01]  /*ff50*/  LDL.LU R0, [R1] ;  /* 0x0000000001007983 */ /* 0x000f620000300800 */
[----:B------:R-:W-:Y:S01]  /*ff60*/  NOP ;  /* 0x0000000000007918 */ /* 0x000fe20000000000 */
[----:B-----5:R-:W-:-:S13]  /*ff70*/  R2UR UR4, R0 ;  /* 0x00000000000472ca */ /* 0x020fda00000e0000 */
[----:B------:R-:W-:-:S09]  /*ff80*/  UISETP.NE.AND UP0, UPT, UR4, 0x3, UPT ;  /* 0x000000030400788c */ /* 0x000fd2000bf05270 */
[----:B------:R-:W-:Y:S05]  /*ff90*/  BRA.U !UP0, `(.L_x_248) ;  /* 0x0000000108087547 */ /* 0x000fea000b800000 */
[----:B------:R-:W-:Y:S05]  /*ffa0*/  BPT.TRAP 0x1 ;  /* 0x000000040000795c */ /* 0x000fea0000300000 */
[----:B------:R-:W-:Y:S05]  /*ffb0*/  BPT.TRAP 0x1 ;  /* 0x000000040000795c */ /* 0x000fea0000300000 */
.L_x_248:
[----:B------:R-:W-:Y:S02]  /*ffc0*/  UIADD3 UR4, UPT, UPT, UR36, 0x338b8, URZ ;  /* 0x000338b824047890 */ /* 0x000fe4000fffe0ff */
[----:B------:R-:W-:Y:S02]  /*ffd0*/  ULOP3.LUT UP0, URZ, UR38, 0x7, URZ, 0xc0, !UPT ;  /* 0x0000000726ff7892 */ /* 0x000fe4000f80c0ff */
[----:B------:R-:W-:-:S09]  /*ffe0*/  UPRMT UR4, UR37, 0x654, UR4 ;  /* 0x0000065425047896 */ /* 0x000fd20008000004 */
[----:B------:R-:W-:Y:S01]  /*fff0*/  SYNCS.ARRIVE.TRANS64.RED.A1T0 RZ, [UR4], RZ ;  /* 0x000000ffffff79a7 */ /* 0x000fe20008100404 */
[----:B------:R-:W-:Y:S01]  /*10000*/  BAR.SYNC.DEFER_BLOCKING 0x1, 0x100 ;  /* 0x0044000000007b1d */ /* 0x000fe20000010000 */
[----:B------:R-:W-:-:S13]  /*10010*/  PLOP3.LUT P0, PT, PT, PT, UP0, 0x80, 0x8 ;  /* 0x000000000008781c */ /* 0x000fda0003f0f008 */
[----:B------:R-:W-:Y:S05]  /*10020*/  @P0 EXIT ;  /* 0x000000000000094d */ /* 0x000fea0003800000 */
[----:B------:R-:W5:Y:S01]  /*10030*/  S2UR UR5, SR_CgaCtaId ;  /* 0x00000000000579c3 */ /* 0x000f620000008800 */
[----:B------:R-:W-:Y:S01]  /*10040*/  UMOV UR4, 0x400 ;  /* 0x0000040000047882 */ /* 0x000fe20000000000 */
[----:B------:R-:W-:Y:S01]  /*10050*/  IMAD.MOV.U32 R2, RZ, RZ, 0xffff ;  /* 0x0000ffffff027424 */ /* 0x000fe200078e00ff */
[----:B-----5:R-:W-:-:S09]  /*10060*/  ULEA UR4, UR5, UR4, 0x18 ;  /* 0x0000000405047291 */ /* 0x020fd2000f8ec0ff */
[----:B------:R-:W5:Y:S01]  /*10070*/  LDS R3, [UR4+0x338c0] ;  /* 0x0338c004ff037984 */ /* 0x000f620008000800 */
[----:B------:R-:W-:Y:S02]  /*10080*/  UMOV UR4, 0x40 ;  /* 0x0000004000047882 */ /* 0x000fe40000000000 */
[----:B------:R-:W-:Y:S01]  /*10090*/  ULEA UR5, UR5, UR4, 0x18 ;  /* 0x0000000405057291 */ /* 0x000fe2000f8ec0ff */
[----:B------:R-:W-:-:S08]  /*100a0*/  NOP ;  /* 0x0000000000007918 */ /* 0x000fd00000000000 */
[----:B------:R-:W1:Y:S01]  /*100b0*/  LDS R0, [UR5+0x14] ;  /* 0x00001405ff007984 */ /* 0x000e620008000800 */
[----:B-----5:R-:W-:-:S04]  /*100c0*/  LOP3.LUT R3, R3, 0xffff, RZ, 0xc0, !PT ;  /* 0x0000ffff03037812 */ /* 0x020fc800078ec0ff */
[----:B------:R-:W-:-:S04]  /*100d0*/  SHF.R.U32.HI R3, RZ, 0x5, R3 ;  /* 0x00000005ff037819 */ /* 0x000fc80000011603 */
[----:B------:R-:W-:-:S04]  /*100e0*/  SHF.L.U32 R2, R2, R3, RZ ;  /* 0x0000000302027219 */ /* 0x000fc800000006ff */
[----:B-1----:R-:W-:-:S04]  /*100f0*/  LOP3.LUT R0, R0, R2, RZ, 0xc0, !PT ;  /* 0x0000000200007212 */ /* 0x002fc800078ec0ff */
[----:B------:R-:W-:Y:S01]  /*10100*/  ISETP.NE.AND P0, PT, R0, R2, PT ;  /* 0x000000020000720c */ /* 0x000fe20003f05270 */
[----:B------:R-:W-:-:S05]  /*10110*/  IMAD.MOV.U32 R0, RZ, RZ, 0x1 ;  /* 0x00000001ff007424 */ /* 0x000fca00078e00ff */
[----:B------:R-:W-:-:S07]  /*10120*/  SHF.L.U32 R0, R0, R3, RZ ;  /* 0x0000000300007219 */ /* 0x000fce00000006ff */
[----:B------:R-:W-:Y:S05]  /*10130*/  @P0 BRA `(.L_x_249) ;  /* 0x00000000005c0947 */ /* 0x000fea0003800000 */
[----:B------:R-:W1:Y:S02]  /*10140*/  LDS R3, [UR5+0x18] ;  /* 0x00001805ff037984 */ /* 0x000e640008000800 */
[----:B-1----:R-:W-:-:S04]  /*10150*/  LOP3.LUT R3, R3, R0, RZ, 0xc0, !PT ;  /* 0x0000000003037212 */ /* 0x002fc800078ec0ff */
[----:B------:R-:W-:-:S13]  /*10160*/  ISETP.NE.AND P0, PT, R3, R0, PT ;  /* 0x000000000300720c */ /* 0x000fda0003f05270 */
[----:B------:R-:W-:Y:S05]  /*10170*/  @P0 BRA `(.L_x_250) ;  /* 0x0000000000400947 */ /* 0x000fea0003800000 */
[----:B------:R-:W-:Y:S01]  /*10180*/  R2UR UR4, R2 ;  /* 0x00000000020472ca */ /* 0x000fe200000e0000 */
[----:B------:R-:W1:Y:S01]  /*10190*/  S2R R3, SR_LANEID ;  /* 0x0000000000037919 */ /* 0x000e620000000000 */
[----:B------:R-:W-:-:S04]  /*101a0*/  LOP3.LUT R0, RZ, R0, RZ, 0x33, !PT ;  /* 0x00000000ff007212 */ /* 0x000fc800078e33ff */
[----:B------:R-:W5:Y:S07]  /*101b0*/  REDUX UR7, R0 ;  /* 0x00000000000773c4 */ /* 0x000f6e0000000000 */
[----:B------:R-:W-:-:S03]  /*101c0*/  ULOP3.LUT UR6, URZ, UR4, URZ, 0x33, !UPT ;  /* 0x00000004ff067292 */ /* 0x000fc6000f8e33ff */
[----:B------:R-:W-:Y:S02]  /*101d0*/  VOTEU.ANY UR4, UPT, PT ;  /* 0x0000000000047886 */ /* 0x000fe400038e0100 */
[----:B------:R-:W-:Y:S01]  /*101e0*/  UFLO.U32 UR4, UR4 ;  /* 0x00000004000472bd */ /* 0x000fe200080e0000 */
[----:B------:R-:W-:-:S04]  /*101f0*/  IMAD.U32 R2, RZ, RZ, UR6 ;  /* 0x00000006ff027e24 */ /* 0x000fc8000f8e00ff */
[----:B------:R-:W2:Y:S02]  /*10200*/  REDUX UR8, R2 ;  /* 0x00000000020873c4 */ /* 0x000ea40000000000 */
[----:B------:R1:W-:Y:S01]  /*10210*/  UTCATOMSWS.AND URZ, UR6 ;  /* 0x0000000600ff79e3 */ /* 0x0003e20008000000 */
[----:B-----5:R-:W-:Y:S01]  /*10220*/  IMAD.U32 R0, RZ, RZ, UR7 ;  /* 0x00000007ff007e24 */ /* 0x020fe2000f8e00ff */
[----:B-1----:R-:W-:Y:S01]  /*10230*/  ISETP.EQ.U32.AND P0, PT, R3, UR4, PT ;  /* 0x0000000403007c0c */ /* 0x002fe2000bf02070 */
[----:B--2---:R-:W-:-:S12]  /*10240*/  IMAD.U32 R2, RZ, RZ, UR8 ;  /* 0x00000008ff027e24 */ /* 0x004fd8000f8e00ff */
[----:B------:R1:W-:Y:S04]  /*10250*/  @P0 ATOMS.AND RZ, [UR5+0x14], R2 ;  /* 0x00001402ffff098c */ /* 0x0003e8000a800005 */
[----:B------:R1:W-:Y:S01]  /*10260*/  @P0 ATOMS.AND RZ, [UR5+0x18], R0 ;  /* 0x00001800ffff098c */ /* 0x0003e2000a800005 */
[----:B------:R-:W-:Y:S05]  /*10270*/  BRA `(.L_x_251) ;  /* 0x0000000000147947 */ /* 0x000fea0003800000 */
.L_x_250:
[----:B------:R-:W-:Y:S02]  /*10280*/  MOV R2, 0x102a0 ;  /* 0x000102a000027802 */ /* 0x000fe40000000f00 */
[----:B--234-:R-:W-:Y:S05]  /*10290*/  CALL.REL.NOINC `($__internal_0_$__cuda_sm10x_tcgen05_guardrail_trap_col_being_dealloced_not_returned_by_alloc) ;  /* 0x0000000c00147944 */ /* 0x01cfea0003c00000 */
[----:B------:R-:W-:Y:S05]  /*102a0*/  BRA `(.L_x_251) ;  /* 0x0000000000087947 */ /* 0x000fea0003800000 */
.L_x_249:
[----:B------:R-:W-:Y:S02]  /*102b0*/  MOV R2, 0x102d0 ;  /* 0x000102d000027802 */ /* 0x000fe40000000f00 */
[----:B--234-:R-:W-:Y:S05]  /*102c0*/  CALL.REL.NOINC `($__internal_2_$__cuda_sm10x_tcgen05_guardrail_trap_unallocated_columns_being_dealloced) ;  /* 0x0000000c00207944 */ /* 0x01cfea0003c00000 */
.L_x_251:
[----:B------:R-:W-:Y:S01]  /*102d0*/  NOP ;  /* 0x0000000000007918 */ /* 0x000fe20000000000 */
[----:B------:R-:W-:Y:S05]  /*102e0*/  EXIT ;  /* 0x000000000000794d */ /* 0x000fea0003800000 */
.L_x_51:
[----:B------:R-:W-:-:S07]  /*102f0*/  MOV R4, UR56 ;  /* 0x0000003800047c02 */ /* 0x000fce0008000f00 */
.L_x_252:
[----:B-1----:R1:W2:Y:S02]  /*10300*/  SYNCS.PHASECHK.TRANS64.TRYWAIT P0, [R4+URZ+0x33810], R6 ;  /* 0x03381006040075a7 */ /* 0x0022a400080011ff */
[----:B--2---:R-:W-:Y:S05]  /*10310*/  @!P0 NANOSLEEP.SYNCS 0x989680 ;  /* 0x009896800000895d */ /* 0x004fea0003900000 */
[----:B------:R-:W2:Y:S02]  /*10320*/  @!P0 SYNCS.PHASECHK.TRANS64 P0, [R4+URZ+0x33810], R6 ;  /* 0x03381006040085a7 */ /* 0x000ea400080010ff */
[----:B--2---:R-:W-:Y:S05]  /*10330*/  @!P0 BRA `(.L_x_252) ;  /* 0xfffffffc00f08947 */ /* 0x004fea000383ffff */
[----:B------:R-:W-:Y:S05]  /*10340*/  BRA `(.L_x_253) ;  /* 0xffffff2000087947 */ /* 0x000fea000383ffff */
.L_x_63:
[----:B------:R-:W-:-:S07]  /*10350*/  MOV R2, UR56 ;  /* 0x0000003800027c02 */ /* 0x000fce0008000f00 */
.L_x_254:
[----:B-1----:R1:W3:Y:S02]  /*10360*/  SYNCS.PHASECHK.TRANS64.TRYWAIT P0, [R2+URZ+0x33838], R6 ;  /* 0x03383806020075a7 */ /* 0x0022e400080011ff */
[----:B---3--:R-:W-:Y:S05]  /*10370*/  @!P0 NANOSLEEP.SYNCS 0x989680 ;  /* 0x009896800000895d */ /* 0x008fea0003900000 */
[----:B------:R-:W3:Y:S02]  /*10380*/  @!P0 SYNCS.PHASECHK.TRANS64 P0, [R2+URZ+0x33838], R6 ;  /* 0x03383806020085a7 */ /* 0x000ee400080010ff */
[----:B---3--:R-:W-:Y:S05]  /*10390*/  @!P0 BRA `(.L_x_254) ;  /* 0xfffffffc00f08947 */ /* 0x008fea000383ffff */
[----:B------:R-:W-:Y:S05]  /*103a0*/  BRA `(.L_x_255) ;  /* 0xffffff2400d07947 */ /* 0x000fea000383ffff */
.L_x_66:
[----:B------:R-:W-:-:S07]  /*103b0*/  MOV R2, UR56 ;  /* 0x0000003800027c02 */ /* 0x000fce0008000f00 */
.L_x_256:
[----:B--2---:R2:W3:Y:S02]  /*103c0*/  SYNCS.PHASECHK.TRANS64.TRYWAIT P5, [R2+URZ+0x33828], R6 ;  /* 0x03382806020075a7 */ /* 0x0044e400080a11ff */
[----:B---3--:R-:W-:Y:S05]  /*103d0*/  @!P5 NANOSLEEP.SYNCS 0x989680 ;  /* 0x009896800000d95d */ /* 0x008fea0003900000 */
[----:B------:R-:W3:Y:S02]  /*103e0*/  @!P5 SYNCS.PHASECHK.TRANS64 P5, [R2+URZ+0x33828], R6 ;  /* 0x033828060200d5a7 */ /* 0x000ee400080a10ff */
[----:B---3--:R-:W-:Y:S05]  /*103f0*/  @!P5 BRA `(.L_x_256) ;  /* 0xfffffffc00f0d947 */ /* 0x008fea000383ffff */
[----:B------:R-:W-:Y:S05]  /*10400*/  BRA `(.L_x_257) ;  /* 0xffffff2800607947 */ /* 0x000fea000383ffff */
.L_x_76:
[----:B--2---:R-:W-:-:S07]  /*10410*/  MOV R2, UR56 ;  /* 0x0000003800027c02 */ /* 0x004fce0008000f00 */
.L_x_258:
[----:B--2---:R2:W4:Y:S02]  /*10420*/  SYNCS.PHASECHK.TRANS64.TRYWAIT P5, [R2+URZ+0x33848], R6 ;  /* 0x03384806020075a7 */ /* 0x00452400080a11ff */
[----:B----4-:R-:W-:Y:S05]  /*10430*/  @!P5 NANOSLEEP.SYNCS 0x989680 ;  /* 0x009896800000d95d */ /* 0x010fea0003900000 */
[----:B------:R-:W4:Y:S02]  /*10440*/  @!P5 SYNCS.PHASECHK.TRANS64 P5, [R2+URZ+0x33848], R6 ;  /* 0x033848060200d5a7 */ /* 0x000f2400080a10ff */
[----:B----4-:R-:W-:Y:S05]  /*10450*/  @!P5 BRA `(.L_x_258) ;  /* 0xfffffffc00f0d947 */ /* 0x010fea000383ffff */
[----:B------:R-:W-:Y:S05]  /*10460*/  BRA `(.L_x_259) ;  /* 0xffffff3000107947 */ /* 0x000fea000383ffff */
.L_x_80:
[----:B------:R-:W-:Y:S07]  /*10470*/  MOV R2, UR49 ;  /* 0x0000003100027c02 */ /* 0x000fee0008000f00 */
.L_x_260:
[----:B-1----:R1:W4:Y:S02]  /*10480*/  SYNCS.PHASECHK.TRANS64.TRYWAIT P0, [R2+URZ+0x33810], R7 ;  /* 0x03381007020075a7 */ /* 0x00232400080011ff */
[----:B----4-:R-:W-:Y:S05]  /*10490*/  @!P0 NANOSLEEP.SYNCS 0x989680 ;  /* 0x009896800000895d */ /* 0x010fea0003900000 */
[----:B------:R-:W4:Y:S02]  /*104a0*/  @!P0 SYNCS.PHASECHK.TRANS64 P0, [R2+URZ+0x33810], R7 ;  /* 0x03381007020085a7 */ /* 0x000f2400080010ff */
[----:B----4-:R-:W-:Y:S05]  /*104b0*/  @!P0 BRA `(.L_x_260) ;  /* 0xfffffffc00f08947 */ /* 0x010fea000383ffff */
[----:B------:R-:W-:Y:S05]  /*104c0*/  BRA `(.L_x_261) ;  /* 0xffffff3000e47947 */ /* 0x000fea000383ffff */
.L_x_86:
[----:B------:R-:W-:Y:S07]  /*104d0*/  MOV R2, UR56 ;  /* 0x0000003800027c02 */ /* 0x000fee0008000f00 */
.L_x_262:
[----:B-1----:R1:W4:Y:S02]  /*104e0*/  SYNCS.PHASECHK.TRANS64.TRYWAIT P0, [R2+URZ+0x33838], R6 ;  /* 0x03383806020075a7 */ /* 0x00232400080011ff */
[----:B----4-:R-:W-:Y:S05]  /*104f0*/  @!P0 NANOSLEEP.SYNCS 0x989680 ;  /* 0x009896800000895d */ /* 0x010fea0003900000 */
[----:B------:R-:W4:Y:S02]  /*10500*/  @!P0 SYNCS.PHASECHK.TRANS64 P0, [R2+URZ+0x33838], R6 ;  /* 0x03383806020085a7 */ /* 0x000f2400080010ff */
[----:B----4-:R-:W-:Y:S05]  /*10510*/  @!P0 BRA `(.L_x_262) ;  /* 0xfffffffc00f08947 */ /* 0x010fea000383ffff */
[----:B------:R-:W-:Y:S05]  /*10520*/  BRA `(.L_x_263) ;  /* 0xffffff3400fc7947 */ /* 0x000fea000383ffff */
.L_x_89:
[----:B------:R-:W-:Y:S07]  /*10530*/  MOV R6, UR56 ;  /* 0x0000003800067c02 */ /* 0x000fee0008000f00 */
.L_x_264:
[----:B--2---:R2:W4:Y:S02]  /*10540*/  SYNCS.PHASECHK.TRANS64.TRYWAIT P5, [R6+URZ+0x33828], R8 ;  /* 0x03382808060075a7 */ /* 0x00452400080a11ff */
[----:B----4-:R-:W-:Y:S05]  /*10550*/  @!P5 NANOSLEEP.SYNCS 0x989680 ;  /* 0x009896800000d95d */ /* 0x010fea0003900000 */
[----:B------:R-:W4:Y:S02]  /*10560*/  @!P5 SYNCS.PHASECHK.TRANS64 P5, [R6+URZ+0x33828], R8 ;  /* 0x033828080600d5a7 */ /* 0x000f2400080a10ff */
[----:B----4-:R-:W-:Y:S05]  /*10570*/  @!P5 BRA `(.L_x_264) ;  /* 0xfffffffc00f0d947 */ /* 0x010fea000383ffff */
[----:B------:R-:W-:Y:S05]  /*10580*/  BRA `(.L_x_265) ;  /* 0xffffff3800907947 */ /* 0x000fea000383ffff */
.L_x_94:
[----:B------:R-:W-:Y:S07]  /*10590*/  MOV R6, UR56 ;  /* 0x0000003800067c02 */ /* 0x000fee0008000f00 */
.L_x_266:
[----:B-1----:R1:W2:Y:S02]  /*105a0*/  SYNCS.PHASECHK.TRANS64.TRYWAIT P5, [R6+URZ+0x33848], R7 ;  /* 0x03384807060075a7 */ /* 0x0022a400080a11ff */
[----:B--2---:R-:W-:Y:S05]  /*105b0*/  @!P5 NANOSLEEP.SYNCS 0x989680 ;  /* 0x009896800000d95d */ /* 0x004fea0003900000 */
[----:B------:R-:W2:Y:S02]  /*105c0*/  @!P5 SYNCS.PHASECHK.TRANS64 P5, [R6+URZ+0x33848], R7 ;  /* 0x033848070600d5a7 */ /* 0x000ea400080a10ff */
[----:B--2---:R-:W-:Y:S05]  /*105d0*/  @!P5 BRA `(.L_x_266) ;  /* 0xfffffffc00f0d947 */ /* 0x004fea000383ffff */
[----:B------:R-:W-:Y:S05]  /*105e0*/  BRA `(.L_x_267) ;  /* 0xffffff3c00607947 */ /* 0x000fea000383ffff */
.L_x_103:
[----:B-1----:R-:W-:-:S07]  /*105f0*/  MOV R0, UR24 ;  /* 0x0000001800007c02 */ /* 0x002fce0008000f00 */
.L_x_268:
[----:B-1----:R1:W2:Y:S02]  /*10600*/  SYNCS.PHASECHK.TRANS64.TRYWAIT P0, [R0+URZ+0x33800], R8 ;  /* 0x03380008000075a7 */ /* 0x0022a400080011ff */
[----:B--2---:R-:W-:Y:S05]  /*10610*/  @!P0 NANOSLEEP.SYNCS 0x989680 ;  /* 0x009896800000895d */ /* 0x004fea0003900000 */
[----:B------:R-:W2:Y:S02]  /*10620*/  @!P0 SYNCS.PHASECHK.TRANS64 P0, [R0+URZ+0x33800], R8 ;  /* 0x03380008000085a7 */ /* 0x000ea400080010ff */
[----:B--2---:R-:W-:Y:S05]  /*10630*/  @!P0 BRA `(.L_x_268) ;  /* 0xfffffffc00f08947 */ /* 0x004fea000383ffff */
[----:B------:R-:W-:Y:S05]  /*10640*/  BRA `(.L_x_269) ;  /* 0xffffff4400187947 */ /* 0x000fea000383ffff */
.L_x_104:
[----:B------:R-:W-:-:S07]  /*10650*/  MOV R4, UR24 ;  /* 0x0000001800047c02 */ /* 0x000fce0008000f00 */
.L_x_270:
[----:B-1----:R1:W2:Y:S02]  /*10660*/  SYNCS.PHASECHK.TRANS64.TRYWAIT P0, [R4+URZ+0x33858], R7 ;  /* 0x03385807040075a7 */ /* 0x0022a400080011ff */
[----:B--2---:R-:W-:Y:S05]  /*10670*/  @!P0 NANOSLEEP.SYNCS 0x989680 ;  /* 0x009896800000895d */ /* 0x004fea0003900000 */
[----:B------:R-:W2:Y:S02]  /*10680*/  @!P0 SYNCS.PHASECHK.TRANS64 P0, [R4+URZ+0x33858], R7 ;  /* 0x03385807040085a7 */ /* 0x000ea400080010ff */
[----:B--2---:R-:W-:Y:S05]  /*10690*/  @!P0 BRA `(.L_x_270) ;  /* 0xfffffffc00f08947 */ /* 0x004fea000383ffff */
[----:B------:R-:W-:Y:S05]  /*106a0*/  BRA `(.L_x_271) ;  /* 0xffffff4400147947 */ /* 0x000fea000383ffff */
.L_x_107:
[----:B------:R-:W-:-:S07]  /*106b0*/  MOV R0, UR24 ;  /* 0x0000001800007c02 */ /* 0x000fce0008000f00 */
.L_x_272:
[----:B---3--:R3:W4:Y:S02]  /*106c0*/  SYNCS.PHASECHK.TRANS64.TRYWAIT P0, [R0+URZ+0x33820], R8 ;  /* 0x03382008000075a7 */ /* 0x00872400080011ff */
[----:B----4-:R-:W-:Y:S05]  /*106d0*/  @!P0 NANOSLEEP.SYNCS 0x989680 ;  /* 0x009896800000895d */ /* 0x010fea0003900000 */
[----:B------:R-:W4:Y:S02]  /*106e0*/  @!P0 SYNCS.PHASECHK.TRANS64 P0, [R0+URZ+0x33820], R8 ;  /* 0x03382008000085a7 */ /* 0x000f2400080010ff */
[----:B----4-:R-:W-:Y:S05]  /*106f0*/  @!P0 BRA `(.L_x_272) ;  /* 0xfffffffc00f08947 */ /* 0x010fea000383ffff */
[----:B------:R-:W-:Y:S05]  /*10700*/  BRA `(.L_x_273) ;  /* 0xffffff48000c7947 */ /* 0x000fea000383ffff */
.L_x_109:
[----:B---3--:R-:W-:-:S07]  /*10710*/  MOV R0, UR24 ;  /* 0x0000001800007c02 */ /* 0x008fce0008000f00 */
.L_x_274:
[----:B---3--:R3:W4:Y:S02]  /*10720*/  SYNCS.PHASECHK.TRANS64.TRYWAIT P0, [R0+URZ+0x33868], R7 ;  /* 0x03386807000075a7 */ /* 0x00872400080011ff */
[----:B----4-:R-:W-:Y:S05]  /*10730*/  @!P0 NANOSLEEP.SYNCS 0x989680 ;  /* 0x009896800000895d */ /* 0x010fea0003900000 */
[----:B------:R-:W4:Y:S02]  /*10740*/  @!P0 SYNCS.PHASECHK.TRANS64 P0, [R0+URZ+0x33868], R7 ;  /* 0x03386807000085a7 */ /* 0x000f2400080010ff */
[----:B----4-:R-:W-:Y:S05]  /*10750*/  @!P0 BRA `(.L_x_274) ;  /* 0xfffffffc00f08947 */ /* 0x010fea000383ffff */
[----:B------:R-:W-:Y:S05]  /*10760*/  BRA `(.L_x_275) ;  /* 0xffffff4800047947 */ /* 0x000fea000383ffff */
.L_x_111:
[----:B------:R-:W-:-:S07]  /*10770*/  MOV R3, UR24 ;  /* 0x0000001800037c02 */ /* 0x000fce0008000f00 */
.L_x_276:
[----:B---3--:R3:W4:Y:S02]  /*10780*/  SYNCS.PHASECHK.TRANS64.TRYWAIT P0, [R3+URZ+0x33878], R7 ;  /* 0x03387807030075a7 */ /* 0x00872400080011ff */
[----:B----4-:R-:W-:Y:S05]  /*10790*/  @!P0 NANOSLEEP.SYNCS 0x989680 ;  /* 0x009896800000895d */ /* 0x010fea0003900000 */
[----:B------:R-:W4:Y:S02]  /*107a0*/  @!P0 SYNCS.PHASECHK.TRANS64 P0, [R3+URZ+0x33878], R7 ;  /* 0x03387807030085a7 */ /* 0x000f2400080010ff */
[----:B----4-:R-:W-:Y:S05]  /*107b0*/  @!P0 BRA `(.L_x_276) ;  /* 0xfffffffc00f08947 */ /* 0x010fea000383ffff */
[----:B------:R-:W-:Y:S05]  /*107c0*/  BRA `(.L_x_277) ;  /* 0xffffff4800047947 */ /* 0x000fea000383ffff */
.L_x_114:
[----:B------:R-:W-:-:S07]  /*107d0*/  MOV R3, UR24 ;  /* 0x0000001800037c02 */ /* 0x000fce0008000f00 */
.L_x_278:
[----:B---3--:R3:W4:Y:S02]  /*107e0*/  SYNCS.PHASECHK.TRANS64.TRYWAIT P0, [R3+URZ+0x33880], R8 ;  /* 0x03388008030075a7 */ /* 0x00872400080011ff */
[----:B----4-:R-:W-:Y:S05]  /*107f0*/  @!P0 NANOSLEEP.SYNCS 0x989680 ;  /* 0x009896800000895d */ /* 0x010fea0003900000 */
[----:B------:R-:W4:Y:S02]  /*10800*/  @!P0 SYNCS.PHASECHK.TRANS64 P0, [R3+URZ+0x33880], R8 ;  /* 0x03388008030085a7 */ /* 0x000f2400080010ff */
[----:B----4-:R-:W-:Y:S05]  /*10810*/  @!P0 BRA `(.L_x_278) ;  /* 0xfffffffc00f08947 */ /* 0x010fea000383ffff */
[----:B------:R-:W-:Y:S05]  /*10820*/  BRA `(.L_x_279) ;  /* 0xffffff4800f07947 */ /* 0x000fea000383ffff */
.L_x_120:
[----:B------:R-:W-:Y:S07]  /*10830*/  MOV R0, UR6 ;  /* 0x0000000600007c02 */ /* 0x000fee0008000f00 */
.L_x_280:
[----:B-1----:R1:W2:Y:S02]  /*10840*/  SYNCS.PHASECHK.TRANS64.TRYWAIT P0, [R0+URZ+0x33800], R2 ;  /* 0x03380002000075a7 */ /* 0x0022a400080011ff */
[----:B--2---:R-:W-:Y:S05]  /*10850*/  @!P0 NANOSLEEP.SYNCS 0x989680 ;  /* 0x009896800000895d */ /* 0x004fea0003900000 */
[----:B------:R-:W2:Y:S02]  /*10860*/  @!P0 SYNCS.PHASECHK.TRANS64 P0, [R0+URZ+0x33800], R2 ;  /* 0x03380002000085a7 */ /* 0x000ea400080010ff */
[----:B--2---:R-:W-:Y:S05]  /*10870*/  @!P0 BRA `(.L_x_280) ;  /* 0xfffffffc00f08947 */ /* 0x004fea000383ffff */
[----:B------:R-:W-:Y:S05]  /*10880*/  BRA `(.L_x_281) ;  /* 0xffffff5400487947 */ /* 0x000fea000383ffff */
.L_x_122:
[----:B------:R-:W-:Y:S07]  /*10890*/  MOV R3, UR24 ;  /* 0x0000001800037c02 */ /* 0x000fee0008000f00 */
.L_x_282:
[----:B-1----:R1:W2:Y:S02]  /*108a0*/  SYNCS.PHASECHK.TRANS64.TRYWAIT P0, [R3+URZ+0x33858], R4 ;  /* 0x03385804030075a7 */ /* 0x0022a400080011ff */
[----:B--2---:R-:W-:Y:S05]  /*108b0*/  @!P0 NANOSLEEP.SYNCS 0x989680 ;  /* 0x009896800000895d */ /* 0x004fea0003900000 */
[----:B------:R-:W2:Y:S02]  /*108c0*/  @!P0 SYNCS.PHASECHK.TRANS64 P0, [R3+URZ+0x33858], R4 ;  /* 0x03385804030085a7 */ /* 0x000ea400080010ff */
[----:B--2---:R-:W-:Y:S05]  /*108d0*/  @!P0 BRA `(.L_x_282) ;  /* 0xfffffffc00f08947 */ /* 0x004fea000383ffff */
[----:B------:R-:W-:Y:S05]  /*108e0*/  BRA `(.L_x_283) ;  /* 0xffffff54004c7947 */ /* 0x000fea000383ffff */
.L_x_125:
[----:B------:R-:W-:Y:S07]  /*108f0*/  MOV R0, UR24 ;  /* 0x0000001800007c02 */ /* 0x000fee0008000f00 */
.L_x_284:
[----:B--2---:R2:W3:Y:S02]  /*10900*/  SYNCS.PHASECHK.TRANS64.TRYWAIT P0, [R0+URZ+0x33890], R2 ;  /* 0x03389002000075a7 */ /* 0x0044e400080011ff */
[----:B---3--:R-:W-:Y:S05]  /*10910*/  @!P0 NANOSLEEP.SYNCS 0x989680 ;  /* 0x009896800000895d */ /* 0x008fea0003900000 */
[----:B------:R-:W3:Y:S02]  /*10920*/  @!P0 SYNCS.PHASECHK.TRANS64 P0, [R0+URZ+0x33890], R2 ;  /* 0x03389002000085a7 */ /* 0x000ee400080010ff */
[----:B---3--:R-:W-:Y:S05]  /*10930*/  @!P0 BRA `(.L_x_284) ;  /* 0xfffffffc00f08947 */ /* 0x008fea000383ffff */
[----:B------:R-:W-:Y:S05]  /*10940*/  BRA `(.L_x_285) ;  /* 0xffffff5800287947 */ /* 0x000fea000383ffff */
.L_x_127:
[----:B------:R-:W-:Y:S07]  /*10950*/  MOV R0, UR24 ;  /* 0x0000001800007c02 */ /* 0x000fee0008000f00 */
.L_x_286:
[----:B--2---:R2:W3:Y:S02]  /*10960*/  SYNCS.PHASECHK.TRANS64.TRYWAIT P0, [R0+URZ+0x33868], R2 ;  /* 0x03386802000075a7 */ /* 0x0044e400080011ff */
[----:B---3--:R-:W-:Y:S05]  /*10970*/  @!P0 NANOSLEEP.SYNCS 0x989680 ;  /* 0x009896800000895d */ /* 0x008fea0003900000 */
[----:B------:R-:W3:Y:S02]  /*10980*/  @!P0 SYNCS.PHASECHK.TRANS64 P0, [R0+URZ+0x33868], R2 ;  /* 0x03386802000085a7 */ /* 0x000ee400080010ff */
[----:B---3--:R-:W-:Y:S05]  /*10990*/  @!P0 BRA `(.L_x_286) ;  /* 0xfffffffc00f08947 */ /* 0x008fea000383ffff */
[----:B------:R-:W-:Y:S05]  /*109a0*/  BRA `(.L_x_287) ;  /* 0xffffff5800247947 */ /* 0x000fea000383ffff */
.L_x_133:
[----:B------:R-:W-:Y:S07]  /*109b0*/  MOV R0, UR24 ;  /* 0x0000001800007c02 */ /* 0x000fee0008000f00 */
.L_x_288:
[----:B--2---:R2:W3:Y:S02]  /*109c0*/  SYNCS.PHASECHK.TRANS64.TRYWAIT P0, [R0+URZ+0x33878], R2 ;  /* 0x03387802000075a7 */ /* 0x0044e400080011ff */
[----:B---3--:R-:W-:Y:S05]  /*109d0*/  @!P0 NANOSLEEP.SYNCS 0x989680 ;  /* 0x009896800000895d */ /* 0x008fea0003900000 */
[----:B------:R-:W3:Y:S02]  /*109e0*/  @!P0 SYNCS.PHASECHK.TRANS64 P0, [R0+URZ+0x33878], R2 ;  /* 0x03387802000085a7 */ /* 0x000ee400080010ff */
[----:B---3--:R-:W-:Y:S05]  /*109f0*/  @!P0 BRA `(.L_x_288) ;  /* 0xfffffffc00f08947 */ /* 0x008fea000383ffff */
[----:B------:R-:W-:Y:S05]  /*10a00*/  BRA `(.L_x_289) ;  /* 0xffffff6000007947 */ /* 0x000fea000383ffff */
.L_x_135:
[----:B------:R-:W-:Y:S07]  /*10a10*/  MOV R3, UR24 ;  /* 0x0000001800037c02 */ /* 0x000fee0008000f00 */
.L_x_290:
[----:B--2---:R2:W3:Y:S02]  /*10a20*/  SYNCS.PHASECHK.TRANS64.TRYWAIT P0, [R3+URZ+0x33820], R4 ;  /* 0x03382004030075a7 */ /* 0x0044e400080011ff */
[----:B---3--:R-:W-:Y:S05]  /*10a30*/  @!P0 NANOSLEEP.SYNCS 0x989680 ;  /* 0x009896800000895d */ /* 0x008fea0003900000 */
[----:B------:R-:W3:Y:S02]  /*10a40*/  @!P0 SYNCS.PHASECHK.TRANS64 P0, [R3+URZ+0x33820], R4 ;  /* 0x03382004030085a7 */ /* 0x000ee400080010ff */
[----:B---3--:R-:W-:Y:S05]  /*10a50*/  @!P0 BRA `(.L_x_290) ;  /* 0xfffffffc00f08947 */ /* 0x008fea000383ffff */
[----:B------:R-:W-:Y:S05]  /*10a60*/  BRA `(.L_x_291) ;  /* 0xffffff6000047947 */ /* 0x000fea000383ffff */
.L_x_138:
[----:B------:R-:W-:Y:S07]  /*10a70*/  MOV R4, UR24 ;  /* 0x0000001800047c02 */ /* 0x000fee0008000f00 */
.L_x_292:
[----:B-1----:R1:W2:Y:S02]  /*10a80*/  SYNCS.PHASECHK.TRANS64.TRYWAIT P0, [R4+URZ+0x33880], R7 ;  /* 0x03388007040075a7 */ /* 0x0022a400080011ff */
[----:B--2---:R-:W-:Y:S05]  /*10a90*/  @!P0 NANOSLEEP.SYNCS 0x989680 ;  /* 0x009896800000895d */ /* 0x004fea0003900000 */
[----:B------:R-:W2:Y:S02]  /*10aa0*/  @!P0 SYNCS.PHASECHK.TRANS64 P0, [R4+URZ+0x33880], R7 ;  /* 0x03388007040085a7 */ /* 0x000ea400080010ff */
[----:B--2---:R-:W-:Y:S05]  /*10ab0*/  @!P0 BRA `(.L_x_292) ;  /* 0xfffffffc00f08947 */ /* 0x004fea000383ffff */
[----:B------:R-:W-:Y:S05]  /*10ac0*/  BRA `(.L_x_293) ;  /* 0xffffff6000f47947 */ /* 0x000fea000383ffff */
.L_x_143:
[----:B-1----:R-:W-:-:S07]  /*10ad0*/  MOV R0, UR24 ;  /* 0x0000001800007c02 */ /* 0x002fce0008000f00 */
.L_x_294:
[----:B-1----:R1:W2:Y:S02]  /*10ae0*/  SYNCS.PHASECHK.TRANS64.TRYWAIT P0, [R0+URZ+0x338b0], R2 ;  /* 0x0338b002000075a7 */ /* 0x0022a400080011ff */
[----:B--2---:R-:W-:Y:S05]  /*10af0*/  @!P0 NANOSLEEP.SYNCS 0x989680 ;  /* 0x009896800000895d */ /* 0x004fea0003900000 */
[----:B------:R-:W2:Y:S02]  /*10b00*/  @!P0 SYNCS.PHASECHK.TRANS64 P0, [R0+URZ+0x338b0], R2 ;  /* 0x0338b002000085a7 */ /* 0x000ea400080010ff */
[----:B--2---:R-:W-:Y:S05]  /*10b10*/  @!P0 BRA `(.L_x_294) ;  /* 0xfffffffc00f08947 */ /* 0x004fea000383ffff */
[----:B------:R-:W-:Y:S05]  /*10b20*/  BRA `(.L_x_295) ;  /* 0xffffff6800347947 */ /* 0x000fea000383ffff */
.L_x_146:
[----:B-1----:R-:W-:-:S07]  /*10b30*/  MOV R0, UR24 ;  /* 0x0000001800007c02 */ /* 0x002fce0008000f00 */
.L_x_296:
[----:B-1----:R1:W3:Y:S02]  /*10b40*/  SYNCS.PHASECHK.TRANS64.TRYWAIT P0, [R0+URZ+0x338b8], R2 ;  /* 0x0338b802000075a7 */ /* 0x0022e400080011ff */
[----:B---3--:R-:W-:Y:S05]  /*10b50*/  @!P0 NANOSLEEP.SYNCS 0x989680 ;  /* 0x009896800000895d */ /* 0x008fea0003900000 */
[----:B------:R-:W3:Y:S02]  /*10b60*/  @!P0 SYNCS.PHASECHK.TRANS64 P0, [R0+URZ+0x338b8], R2 ;  /* 0x0338b802000085a7 */ /* 0x000ee400080010ff */
[----:B---3--:R-:W-:Y:S05]  /*10b70*/  @!P0 BRA `(.L_x_296) ;  /* 0xfffffffc00f08947 */ /* 0x008fea000383ffff */
[----:B------:R-:W-:Y:S05]  /*10b80*/  BRA `(.L_x_297) ;  /* 0xffffff68003c7947 */ /* 0x000fea000383ffff */
.L_x_148:
[----:B-1----:R-:W-:-:S07]  /*10b90*/  MOV R0, UR24 ;  /* 0x0000001800007c02 */ /* 0x002fce0008000f00 */
.L_x_298:
[----:B-1----:R1:W3:Y:S02]  /*10ba0*/  SYNCS.PHASECHK.TRANS64.TRYWAIT P0, [R0+URZ+0x33890], R14 ;  /* 0x0338900e000075a7 */ /* 0x0022e400080011ff */
[----:B---3--:R-:W-:Y:S05]  /*10bb0*/  @!P0 NANOSLEEP.SYNCS 0x989680 ;  /* 0x009896800000895d */ /* 0x008fea0003900000 */
[----:B------:R-:W3:Y:S02]  /*10bc0*/  @!P0 SYNCS.PHASECHK.TRANS64 P0, [R0+URZ+0x33890], R14 ;  /* 0x0338900e000085a7 */ /* 0x000ee400080010ff */
[----:B---3--:R-:W-:Y:S05]  /*10bd0*/  @!P0 BRA `(.L_x_298) ;  /* 0xfffffffc00f08947 */ /* 0x008fea000383ffff */
[----:B------:R-:W-:Y:S05]  /*10be0*/  BRA `(.L_x_299) ;  /* 0xffffff6800407947 */ /* 0x000fea000383ffff */
.L_x_156:
[----:B------:R-:W-:-:S07]  /*10bf0*/  MOV R2, UR14 ;  /* 0x0000000e00027c02 */ /* 0x000fce0008000f00 */
.L_x_300:
[----:B-1----:R1:W2:Y:S02]  /*10c00*/  SYNCS.PHASECHK.TRANS64.TRYWAIT P0, [R2+URZ+0x33870], R3 ;  /* 0x03387003020075a7 */ /* 0x0022a400080011ff */
[----:B--2---:R-:W-:Y:S05]  /*10c10*/  @!P0 NANOSLEEP.SYNCS 0x989680 ;  /* 0x009896800000895d */ /* 0x004fea0003900000 */
[----:B------:R-:W2:Y:S02]  /*10c20*/  @!P0 SYNCS.PHASECHK.TRANS64 P0, [R2+URZ+0x33870], R3 ;  /* 0x03387003020085a7 */ /* 0x000ea400080010ff */
[----:B--2---:R-:W-:Y:S05]  /*10c30*/  @!P0 BRA `(.L_x_300) ;  /* 0xfffffffc00f08947 */ /* 0x004fea000383ffff */
[----:B------:R-:W-:Y:S05]  /*10c40*/  BRA `(.L_x_301) ;  /* 0xffffff7400a07947 */ /* 0x000fea000383ffff */
.L_x_178:
[----:B-1----:R1:W2:Y:S02]  /*10c50*/  SYNCS.PHASECHK.TRANS64.TRYWAIT P1, [R2+URZ+0x33850], R0 ;  /* 0x03385000020075a7 */ /* 0x0022a400080211ff */
[----:B--2---:R-:W-:Y:S05]  /*10c60*/  @!P1 NANOSLEEP.SYNCS 0x989680 ;  /* 0x009896800000995d */ /* 0x004fea0003900000 */
[----:B------:R-:W2:Y:S02]  /*10c70*/  @!P1 SYNCS.PHASECHK.TRANS64 P1, [R2+URZ+0x33850], R0 ;  /* 0x03385000020095a7 */ /* 0x000ea400080210ff */
[----:B--2---:R-:W-:Y:S05]  /*10c80*/  @!P1 BRA `(.L_x_178) ;  /* 0xfffffffc00f09947 */ /* 0x004fea000383ffff */
[----:B------:R-:W-:Y:S05]  /*10c90*/  BRA `(.L_x_302) ;  /* 0xffffff8400d47947 */ /* 0x000fea000383ffff */
.L_x_181:
[----:B-1----:R1:W2:Y:S02]  /*10ca0*/  SYNCS.PHASECHK.TRANS64.TRYWAIT P1, [R2+URZ+0x33888], R0 ;  /* 0x03388800020075a7 */ /* 0x0022a400080211ff */
[----:B--2---:R-:W-:Y:S05]  /*10cb0*/  @!P1 NANOSLEEP.SYNCS 0x989680 ;  /* 0x009896800000995d */ /* 0x004fea0003900000 */
[----:B------:R-:W2:Y:S02]  /*10cc0*/  @!P1 SYNCS.PHASECHK.TRANS64 P1, [R2+URZ+0x33888], R0 ;  /* 0x03388800020095a7 */ /* 0x000ea400080210ff */
[----:B--2---:R-:W-:Y:S05]  /*10cd0*/  @!P1 BRA `(.L_x_181) ;  /* 0xfffffffc00f09947 */ /* 0x004fea000383ffff */
[----:B------:R-:W-:Y:S05]  /*10ce0*/  BRA `(.L_x_303) ;  /* 0xffffff8400e07947 */ /* 0x000fea000383ffff */
.L_x_183:
[----:B-1----:R1:W2:Y:S02]  /*10cf0*/  SYNCS.PHASECHK.TRANS64.TRYWAIT P0, [R2+URZ+0x33830], R4 ;  /* 0x03383004020075a7 */ /* 0x0022a400080011ff */
[----:B--2---:R-:W-:Y:S05]  /*10d00*/  @!P0 NANOSLEEP.SYNCS 0x989680 ;  /* 0x009896800000895d */ /* 0x004fea0003900000 */
[----:B------:R-:W2:Y:S02]  /*10d10*/  @!P0 SYNCS.PHASECHK.TRANS64 P0, [R2+URZ+0x33830], R4 ;  /* 0x03383004020085a7 */ /* 0x000ea400080010ff */
[----:B--2---:R-:W-:Y:S05]  /*10d20*/  @!P0 BRA `(.L_x_183) ;  /* 0xfffffffc00f08947 */ /* 0x004fea000383ffff */
[----:B------:R-:W-:Y:S05]  /*10d30*/  BRA `(.L_x_304) ;  /* 0xffffff8400f87947 */ /* 0x000fea000383ffff */
.L_x_197:
[----:B------:R1:W1:Y:S02]  /*10d40*/  SYNCS.PHASECHK.TRANS64.TRYWAIT P1, [R2+URZ+0x33840], R0 ;  /* 0x03384000020075a7 */ /* 0x00026400080211ff */
[----:B-1----:R-:W-:Y:S05]  /*10d50*/  @!P1 NANOSLEEP.SYNCS 0x989680 ;  /* 0x009896800000995d */ /* 0x002fea0003900000 */
[----:B------:R-:W1:Y:S02]  /*10d60*/  @!P1 SYNCS.PHASECHK.TRANS64 P1, [R2+URZ+0x33840], R0 ;  /* 0x03384000020095a7 */ /* 0x000e6400080210ff */
[----:B-1----:R-:W-:Y:S05]  /*10d70*/  @!P1 BRA `(.L_x_197) ;  /* 0xfffffffc00f09947 */ /* 0x002fea000383ffff */
[----:B------:R-:W-:Y:S05]  /*10d80*/  BRA `(.L_x_305) ;  /* 0xffffffa800987947 */ /* 0x000fea000383ffff */
.L_x_200:
[----:B------:R1:W1:Y:S02]  /*10d90*/  SYNCS.PHASECHK.TRANS64.TRYWAIT P1, [R2+URZ+0x33860], R0 ;  /* 0x03386000020075a7 */ /* 0x00026400080211ff */
[----:B-1----:R-:W-:Y:S05]  /*10da0*/  @!P1 NANOSLEEP.SYNCS 0x989680 ;  /* 0x009896800000995d */ /* 0x002fea0003900000 */
[----:B------:R-:W1:Y:S02]  /*10db0*/  @!P1 SYNCS.PHASECHK.TRANS64 P1, [R2+URZ+0x33860], R0 ;  /* 0x03386000020095a7 */ /* 0x000e6400080210ff */
[----:B-1----:R-:W-:Y:S05]  /*10dc0*/  @!P1 BRA `(.L_x_200) ;  /* 0xfffffffc00f09947 */ /* 0x002fea000383ffff */
[----:B------:R-:W-:Y:S05]  /*10dd0*/  BRA `(.L_x_306) ;  /* 0xffffffa800a47947 */ /* 0x000fea000383ffff */
.L_x_203:
[----:B------:R1:W1:Y:S02]  /*10de0*/  SYNCS.PHASECHK.TRANS64.TRYWAIT P1, [R2+URZ+0x33898], R0 ;  /* 0x03389800020075a7 */ /* 0x00026400080211ff */
[----:B-1----:R-:W-:Y:S05]  /*10df0*/  @!P1 NANOSLEEP.SYNCS 0x989680 ;  /* 0x009896800000995d */ /* 0x002fea0003900000 */
[----:B------:R-:W1:Y:S02]  /*10e00*/  @!P1 SYNCS.PHASECHK.TRANS64 P1, [R2+URZ+0x33898], R0 ;  /* 0x03389800020095a7 */ /* 0x000e6400080210ff */
[----:B-1----:R-:W-:Y:S05]  /*10e10*/  @!P1 BRA `(.L_x_203) ;  /* 0xfffffffc00f09947 */ /* 0x002fea000383ffff */
[----:B------:R-:W-:Y:S05]  /*10e20*/  BRA `(.L_x_307) ;  /* 0xffffffa800cc7947 */ /* 0x000fea000383ffff */
.L_x_214:
[----:B-1----:R-:W-:-:S04]  /*10e30*/  MOV R3, UR36 ;  /* 0x0000002400037c02 */ /* 0x002fc80008000f00 */
[----:B------:R1:W2:Y:S03]  /*10e40*/  SYNCS.PHASECHK.TRANS64.TRYWAIT P1, [R3+URZ+0x338a0], R0 ;  /* 0x0338a000030075a7 */ /* 0x0002a600080211ff */
[----:B--2---:R-:W-:Y:S05]  /*10e50*/  @!P1 NANOSLEEP.SYNCS 0x989680 ;  /* 0x009896800000995d */ /* 0x004fea0003900000 */
[----:B------:R-:W2:Y:S02]  /*10e60*/  @!P1 SYNCS.PHASECHK.TRANS64 P1, [R3+URZ+0x338a0], R0 ;  /* 0x0338a000030095a7 */ /* 0x000ea400080210ff */
[----:B--2---:R-:W-:Y:S05]  /*10e70*/  @!P1 BRA `(.L_x_214) ;  /* 0xfffffffc00ec9947 */ /* 0x004fea000383ffff */
[----:B------:R-:W-:Y:S05]  /*10e80*/  BRA `(.L_x_308) ;  /* 0xffffffcc00507947 */ /* 0x000fea000383ffff */
.L_x_232:
[----:B------:R-:W-:-:S07]  /*10e90*/  MOV R0, UR36 ;  /* 0x0000002400007c02 */ /* 0x000fce0008000f00 */
.L_x_309:
[----:B------:R1:W1:Y:S02]  /*10ea0*/  SYNCS.PHASECHK.TRANS64.TRYWAIT P1, [R0+URZ+0x338a8], R3 ;  /* 0x0338a803000075a7 */ /* 0x00026400080211ff */
[----:B-1----:R-:W-:Y:S05]  /*10eb0*/  @!P1 NANOSLEEP.SYNCS 0x989680 ;  /* 0x009896800000995d */ /* 0x002fea0003900000 */
[----:B------:R-:W1:Y:S02]  /*10ec0*/  @!P1 SYNCS.PHASECHK.TRANS64 P1, [R0+URZ+0x338a8], R3 ;  /* 0x0338a803000095a7 */ /* 0x000e6400080210ff */
[----:B-1----:R-:W-:Y:S05]  /*10ed0*/  @!P1 BRA `(.L_x_309) ;  /* 0xfffffffc00f09947 */ /* 0x002fea000383ffff */
[----:B------:R-:W-:Y:S05]  /*10ee0*/  BRA `(.L_x_310) ;  /* 0xffffffdc00547947 */ /* 0x000fea000383ffff */
        .weak           $__internal_0_$__cuda_sm10x_tcgen05_guardrail_trap_col_being_dealloced_not_returned_by_alloc
        .type           $__internal_0_$__cuda_sm10x_tcgen05_guardrail_trap_col_being_dealloced_not_returned_by_alloc,@function
        .size           $__internal_0_$__cuda_sm10x_tcgen05_guardrail_trap_col_being_dealloced_not_returned_by_alloc,($__internal_1_$__cuda_sm10x_tcgen05_guardrail_trap_phase_invalid_during_alloc - $__internal_0_$__cuda_sm10x_tcgen05_guardrail_trap_col_being_dealloced_not_returned_by_alloc)
$__internal_0_$__cuda_sm10x_tcgen05_guardrail_trap_col_being_dealloced_not_returned_by_alloc:
[----:B------:R-:W-:Y:S05]  /*10ef0*/  BPT.TRAP 0x1 ;  /* 0x000000040000795c */ /* 0x000fea0000300000 */
[----:B------:R-:W-:-:S04]  /*10f00*/  MOV R3, 0x0 ;  /* 0x0000000000037802 */ /* 0x000fc80000000f00 */
[----:B------:R-:W-:Y:S05]  /*10f10*/  RET.REL.NODEC R2 `(_ZN7cutlass13device_kernelINS_4fmha6kernel36Sm100FmhaBwdKernelTmaWarpSpecializedIN4cute5tupleIJiiiiNS5_IJNS5_IJiiEEEiEEEEEENS_10bfloat16_tEfNS5_IJNS4_1CILi128EEESB_NSA_ILi112EEESC_EEENS1_10collective6NoMaskEEEEEvNT_6ParamsE) ;  /* 0xfffffef002387950 */ /* 0x000fea0003c3ffff */
        .weak           $__internal_1_$__cuda_sm10x_tcgen05_guardrail_trap_phase_invalid_during_alloc
        .type           $__internal_1_$__cuda_sm10x_tcgen05_guardrail_trap_phase_invalid_during_alloc,@function
        .size           $__internal_1_$__cuda_sm10x_tcgen05_guardrail_trap_phase_invalid_during_alloc,($__internal_2_$__cuda_sm10x_tcgen05_guardrail_trap_unallocated_columns_being_dealloced - $__internal_1_$__cuda_sm10x_tcgen05_guardrail_trap_phase_invalid_during_alloc)
$__internal_1_$__cuda_sm10x_tcgen05_guardrail_trap_phase_invalid_during_alloc:
[----:B------:R-:W-:Y:S05]  /*10f20*/  BPT.TRAP 0x1 ;  /* 0x000000040000795c */ /* 0x000fea0000300000 */
[----:B------:R-:W-:-:S04]  /*10f30*/  HFMA2 R3, -RZ, RZ, 0, 0 ;  /* 0x00000000ff037431 */ /* 0x000fc800000001ff */
[----:B------:R-:W-:Y:S05]  /*10f40*/  RET.REL.NODEC R2 `(_ZN7cutlass13device_kernelINS_4fmha6kernel36Sm100FmhaBwdKernelTmaWarpSpecializedIN4cute5tupleIJiiiiNS5_IJNS5_IJiiEEEiEEEEEENS_10bfloat16_tEfNS5_IJNS4_1CILi128EEESB_NSA_ILi112EEESC_EEENS1_10collective6NoMaskEEEEEvNT_6ParamsE) ;  /* 0xfffffef0022c7950 */ /* 0x000fea0003c3ffff */
        .weak           $__internal_2_$__cuda_sm10x_tcgen05_guardrail_trap_unallocated_columns_being_dealloced
        .type           $__internal_2_$__cuda_sm10x_tcgen05_guardrail_trap_unallocated_columns_being_dealloced,@function
        .size           $__internal_2_$__cuda_sm10x_tcgen05_guardrail_trap_unallocated_columns_being_dealloced,($__internal_3_$__cuda_sm20_div_u16 - $__internal_2_$__cuda_sm10x_tcgen05_guardrail_trap_unallocated_columns_being_dealloced)
$__internal_2_$__cuda_sm10x_tcgen05_guardrail_trap_unallocated_columns_being_dealloced:
[----:B------:R-:W-:Y:S05]  /*10f50*/  BPT.TRAP 0x1 ;  /* 0x000000040000795c */ /* 0x000fea0000300000 */
[----:B------:R-:W-:-:S04]  /*10f60*/  MOV R3, 0x0 ;  /* 0x0000000000037802 */ /* 0x000fc80000000f00 */
[----:B------:R-:W-:Y:S05]  /*10f70*/  RET.REL.NODEC R2 `(_ZN7cutlass13device_kernelINS_4fmha6kernel36Sm100FmhaBwdKernelTmaWarpSpecializedIN4cute5tupleIJiiiiNS5_IJNS5_IJiiEEEiEEEEEENS_10bfloat16_tEfNS5_IJNS4_1CILi128EEESB_NSA_ILi112EEESC_EEENS1_10collective6NoMaskEEEEEvNT_6ParamsE) ;  /* 0xfffffef002207950 */ /* 0x000fea0003c3ffff */
        .weak           $__internal_3_$__cuda_sm20_div_u16
        .type           $__internal_3_$__cuda_sm20_div_u16,@function
        .size           $__internal_3_$__cuda_sm20_div_u16,(.L_x_320 - $__internal_3_$__cuda_sm20_div_u16)
$__internal_3_$__cuda_sm20_div_u16:
[----:B------:R-:W1:Y:S01]  /*10f80*/  I2F.U16 R5, R6 ;  /* 0x0000000600057306 */ /* 0x000e620000101000 */
[----:B------:R-:W-:Y:S01]  /*10f90*/  IMAD.MOV.U32 R3, RZ, RZ, 0x4b800000 ;  /* 0x4b800000ff037424 */ /* 0x000fe200078e00ff */
[----:B------:R-:W-:-:S04]  /*10fa0*/  LOP3.LUT R0, R0, 0xffff, RZ, 0xc0, !PT ;  /* 0x0000ffff00007812 */ /* 0x000fc800078ec0ff */
[----:B------:R-:W-:Y:S02]  /*10fb0*/  I2FP.F32.U32.RZ R0, R0 ;  /* 0x0000000000007245 */ /* 0x000fe4000020d000 */
[C---:B-1----:R-:W-:Y:S02]  /*10fc0*/  FSETP.GEU.AND P0, PT, |R5|.reuse, 1.175494350822287508e-38, PT ;  /* 0x008000000500780b */ /* 0x042fe40003f0e200 */
[----:B------:R-:W-:Y:S02]  /*10fd0*/  FSETP.GT.AND P1, PT, |R5|, 8.50705917302346158658e+37, PT ;  /* 0x7e8000000500780b */ /* 0x000fe40003f24200 */
[----:B------:R-:W-:Y:S02]  /*10fe0*/  FSEL R3, R3, 1, !P0 ;  /* 0x3f80000003037808 */ /* 0x000fe40004000000 */
[----:B------:R-:W-:Y:S02]  /*10ff0*/  ISETP.NE.U32.AND P0, PT, R6, RZ, PT ;  /* 0x000000ff0600720c */ /* 0x000fe40003f05070 */
[----:B------:R-:W-:-:S05]  /*11000*/  FSEL R3, R3, 0.25, !P1 ;  /* 0x3e80000003037808 */ /* 0x000fca0004800000 */
[----:B------:R-:W-:-:S06]  /*11010*/  FMUL R5, R5, R3 ;  /* 0x0000000305057220 */ /* 0x000fcc0000400000 */
[----:B------:R-:W1:Y:S02]  /*11020*/  MUFU.RCP R5, R5 ;  /* 0x0000000500057308 */ /* 0x000e640000001000 */
[----:B-1----:R-:W-:-:S04]  /*11030*/  FMUL R5, R3, R5 ;  /* 0x0000000503057220 */ /* 0x002fc80000400000 */
[----:B------:R-:W-:-:S04]  /*11040*/  VIADD R5, R5, 0x2 ;  /* 0x0000000205057836 */ /* 0x000fc80000000000 */
[----:B------:R-:W-:Y:S01]  /*11050*/  FMUL.RZ R0, R0, R5 ;  /* 0x0000000500007220 */ /* 0x000fe2000040c000 */
[----:B------:R-:W-:-:S05]  /*11060*/  IMAD.MOV.U32 R5, RZ, RZ, 0x0 ;  /* 0x00000000ff057424 */ /* 0x000fca00078e00ff */
[----:B------:R-:W1:Y:S02]  /*11070*/  F2I.U32.TRUNC.NTZ R0, R0 ;  /* 0x0000000000007305 */ /* 0x000e64000020f000 */
[----:B-1----:R-:W-:Y:S01]  /*11080*/  LOP3.LUT R16, R0, 0xffff, RZ, 0xc0, !PT ;  /* 0x0000ffff00107812 */ /* 0x002fe200078ec0ff */
[----:B------:R-:W-:Y:S01]  /*11090*/  @!P0 IMAD.MOV.U32 R16, RZ, RZ, -0x1 ;  /* 0xffffffffff108424 */ /* 0x000fe200078e00ff */
[----:B------:R-:W-:Y:S06]  /*110a0*/  RET.REL.NODEC R4 `(_ZN7cutlass13device_kernelINS_4fmha6kernel36Sm100FmhaBwdKernelTmaWarpSpecializedIN4cute5tupleIJiiiiNS5_IJNS5_IJiiEEEiEEEEEENS_10bfloat16_tEfNS5_IJNS4_1CILi128EEESB_NSA_ILi112EEESC_EEENS1_10collective6NoMaskEEEEEvNT_6ParamsE) ;  /* 0xfffffeec04d47950 */ /* 0x000fec0003c3ffff */
.L_x_311:
[----:B------:R-:W-:-:S00]  /*110b0*/  BRA `(.L_x_311) ;  /* 0xfffffffc00fc7947 */ /* 0x000fc0000383ffff */
[----:B------:R-:W-:-:S00]  /*110c0*/  NOP ;  /* 0x0000000000007918 */ /* 0x000fc00000000000 */
        /* <DEDUP_REMOVED lines=11> */
.L_x_320:


//--------------------- .nv.global.init           --------------------------
	.section	.nv.global.init,"aw",@progbits
.nv.global.init:
	.type		$str$25,@object
	.size		$str$25,($str$26 - $str$25)
$str$25:
        /*0000*/ 	.byte	0x28, 0x61, 0x64, 0x64, 0x72, 0x65, 0x73, 0x73, 0x20, 0x26, 0x20, 0x6d, 0x61, 0x73, 0x6b, 0x29
        /*0010*/ 	.byte	0x20, 0x3d, 0x3d, 0x20, 0x30, 0x00
	.type		$str$26,@object
	.size		$str$26,($str$24 - $str$26)
$str$26:
        /*0016*/ 	.byte	0x2f, 0x74, 0x6d, 0x70, 0x2f, 0x63, 0x75, 0x74, 0x6c, 0x61, 0x73, 0x73, 0x5f, 0x73, 0x77, 0x65
        /*0026*/ 	.byte	0x65, 0x70, 0x5f, 0x73, 0x72, 0x63, 0x2f, 0x69, 0x6e, 0x63, 0x6c, 0x75, 0x64, 0x65, 0x2f, 0x63
        /*0036*/ 	.byte	0x75, 0x74, 0x65, 0x2f, 0x70, 0x6f, 0x69, 0x6e, 0x74, 0x65, 0x72, 0x5f, 0x66, 0x6c, 0x61, 0x67
        /*0046*/ 	.byte	0x67, 0x65, 0x64, 0x2e, 0x68, 0x70, 0x70, 0x00
	.type		$str$24,@object
	.size		$str$24,($str$23 - $str$24)
$str$24:
        /*004e*/ 	.byte	0x2f, 0x74, 0x6d, 0x70, 0x2f, 0x63, 0x75, 0x74, 0x6c, 0x61, 0x73, 0x73, 0x5f, 0x73, 0x77, 0x65
        /*005e*/ 	.byte	0x65, 0x70, 0x5f, 0x73, 0x72, 0x63, 0x2f, 0x69, 0x6e, 0x63, 0x6c, 0x75, 0x64, 0x65, 0x2f, 0x63
        /*006e*/ 	.byte	0x75, 0x74, 0x65, 0x2f, 0x61, 0x74, 0x6f, 0x6d, 0x2f, 0x63, 0x6f, 0x70, 0x79, 0x5f, 0x74, 0x72
        /*007e*/ 	.byte	0x61, 0x69, 0x74, 0x73, 0x5f, 0x73, 0x6d, 0x31, 0x30, 0x30, 0x2e, 0x68, 0x70, 0x70, 0x00
	.type		$str$23,@object
	.size		$str$23,(__unnamed_3 - $str$23)
$str$23:
        /*008d*/ 	.byte	0x28, 0x28, 0x75, 0x69, 0x6e, 0x74, 0x33, 0x32, 0x5f, 0x74, 0x28, 0x74, 0x68, 0x72, 0x65, 0x61
        /*009d*/ 	.byte	0x64, 0x49, 0x64, 0x78, 0x2e, 0x78, 0x29, 0x20, 0x2f, 0x20, 0x33, 0x32, 0x29, 0x20, 0x25, 0x20
        /*00ad*/ 	.byte	0x34, 0x29, 0x20, 0x3d, 0x3d, 0x20, 0x28, 0x28, 0x28, 0x74, 0x6d, 0x65, 0x6d, 0x5f, 0x61, 0x64
        /*00bd*/ 	.byte	0x64, 0x72, 0x20, 0x3e, 0x3e, 0x20, 0x31, 0x36, 0x29, 0x20, 0x2f, 0x20, 0x33, 0x32, 0x29, 0x20
        /*00cd*/ 	.byte	0x25, 0x20, 0x34, 0x29, 0x00
	.type		__unnamed_3,@object
	.size		__unnamed_3,(__unnamed_1 - __unnamed_3)
__unnamed_3:
        /* <DEDUP_REMOVED lines=25> */
        /*0262*/ 	.byte	0x3c, 0x31, 0x30, 0x32, 0x34, 0x3e, 0x3e, 0x3e, 0x3e, 0x20, 0x26, 0x5d, 0x00
	.type		__unnamed_1,@object
	.size		__unnamed_1,(__unnamed_2 - __unnamed_1)
__unnamed_1:
        /* <DEDUP_REMOVED lines=31> */
        /*045f*/ 	.byte	0x31, 0x3e, 0x3e, 0x3e, 0x5d, 0x00
	.type		__unnamed_2,@object
	.size		__unnamed_2,(__unnamed_4 - __unnamed_2)
__unnamed_2:
        /* <DEDUP_REMOVED lines=33> */
        /*0675*/ 	.byte	0x3e, 0x3e, 0x3e, 0x5d, 0x00
	.type		__unnamed_4,@object
	.size		__unnamed_4,(.L_4 - __unnamed_4)
__unnamed_4:
        /* <DEDUP_REMOVED lines=37> */
        /*08ca*/ 	.byte	0x3a, 0x43, 0x3c, 0x30, 0x3e, 0x3e, 0x3e, 0x3e, 0x5d, 0x00
.L_4:


//--------------------- .nv.shared._ZN7cutlass13device_kernelINS_4fmha6kernel36Sm100FmhaBwdKernelTmaWarpSpecializedIN4cute5tupleIJiiiiNS5_IJNS5_IJiiEEEiEEEEEENS_10bfloat16_tEfNS5_IJNS4_1CILi128EEESB_NSA_ILi112EEESC_EEENS1_10collective6NoMaskEEEEEvNT_6ParamsE --------------------------
	.section	.nv.shared._ZN7cutlass13device_kernelINS_4fmha6kernel36Sm100FmhaBwdKernelTmaWarpSpecializedIN4cute5tupleIJiiiiNS5_IJNS5_IJiiEEEiEEEEEENS_10bfloat16_tEfNS5_IJNS4_1CILi128EEESB_NSA_ILi112EEESC_EEENS1_10collective6NoMaskEEEEEvNT_6ParamsE,"aw",@nobits
	.sectionflags	@""
	.align	16
	.zero		1024


//--------------------- .nv.shared.reserved.0     --------------------------
	.section	.nv.shared.reserved.0,"aw",@nobits
	.weak		__nv_reservedSMEM_offset_0_alias
	.size		__nv_reservedSMEM_offset_0_alias, 0, 64
	.other		__nv_reservedSMEM_offset_0_alias,@"STO_CUDA_RESERVED_SHARED STV_DEFAULT"
__nv_reservedSMEM_offset_0_alias:
	.zero		0
.nv.shared.reserved.0:
	.zero		64
	.weak		__nv_reservedSMEM_tcgen05_partition
	.type		__nv_reservedSMEM_tcgen05_partition,@object
	.size		__nv_reservedSMEM_tcgen05_partition,(.L_0 - __nv_reservedSMEM_tcgen05_partition)
__nv_reservedSMEM_tcgen05_partition:
	.zero		32
.L_0:


//--------------------- .nv.global                --------------------------
	.section	.nv.global,"aw",@nobits
.nv.global:
	.type		_ZN39_INTERNAL_b3aece75_4_k_cu_673de839_37404cute1_E,@object
	.size		_ZN39_INTERNAL_b3aece75_4_k_cu_673de839_37404cute1_E,(_ZN39_INTERNAL_b3aece75_4_k_cu_673de839_37404cuda3std3__45__cpo6cbeginE - _ZN39_INTERNAL_b3aece75_4_k_cu_673de839_37404cute1_E)
_ZN39_INTERNAL_b3aece75_4_k_cu_673de839_37404cute1_E:
	.zero		1
	.type		_ZN39_INTERNAL_b3aece75_4_k_cu_673de839_37404cuda3std3__45__cpo6cbeginE,@object
	.size		_ZN39_INTERNAL_b3aece75_4_k_cu_673de839_37404cuda3std3__45__cpo6cbeginE,(_ZN39_INTERNAL_b3aece75_4_k_cu_673de839_37404cuda3std3__48in_placeE - _ZN39_INTERNAL_b3aece75_4_k_cu_673de839_37404cuda3std3__45__cpo6cbeginE)
_ZN39_INTERNAL_b3aece75_4_k_cu_673de839_37404cuda3std3__45__cpo6cbeginE:
	.zero		1
	.type		_ZN39_INTERNAL_b3aece75_4_k_cu_673de839_37404cuda3std3__48in_placeE,@object
	.size		_ZN39_INTERNAL_b3aece75_4_k_cu_673de839_37404cuda3std3__48in_placeE,(_ZN39_INTERNAL_b3aece75_4_k_cu_673de839_37404cuda3std6ranges3__45__cpo9iter_moveE - _ZN39_INTERNAL_b3aece75_4_k_cu_673de839_37404cuda3std3__48in_placeE)
_ZN39_INTERNAL_b3aece75_4_k_cu_673de839_37404cuda3std3__48in_placeE:
	.zero		1
	.type		_ZN39_INTERNAL_b3aece75_4_k_cu_673de839_37404cuda3std6ranges3__45__cpo9iter_moveE,@object
	.size		_ZN39_INTERNAL_b3aece75_4_k_cu_673de839_37404cuda3std6ranges3__45__cpo9iter_moveE,(_ZN39_INTERNAL_b3aece75_4_k_cu_673de839_37404cuda3std3__45__cpo5beginE - _ZN39_INTERNAL_b3aece75_4_k_cu_673de839_37404cuda3std6ranges3__45__cpo9iter_moveE)
_ZN39_INTERNAL_b3aece75_4_k_cu_673de839_37404cuda3std6ranges3__45__cpo9iter_moveE:
	.zero		1
	.type		_ZN39_INTERNAL_b3aece75_4_k_cu_673de839_37404cuda3std3__45__cpo5beginE,@object
	.size		_ZN39_INTERNAL_b3aece75_4_k_cu_673de839_37404cuda3std3__45__cpo5beginE,(_ZN39_INTERNAL_b3aece75_4_k_cu_673de839_37404cuda3std3__441_GLOBAL__N__b3aece75_4_k_cu_673de839_37406ignoreE - _ZN39_INTERNAL_b3aece75_4_k_cu_673de839_37404cuda3std3__45__cpo5beginE)
_ZN39_INTERNAL_b3aece75_4_k_cu_673de839_37404cuda3std3__45__cpo5beginE:
	.zero		1
	.type		_ZN39_INTERNAL_b3aece75_4_k_cu_673de839_37404cuda3std3__441_GLOBAL__N__b3aece75_4_k_cu_673de839_37406ignoreE,@object
	.size		_ZN39_INTERNAL_b3aece75_4_k_cu_673de839_37404cuda3std3__441_GLOBAL__N__b3aece75_4_k_cu_673de839_37406ignoreE,(_ZN39_INTERNAL_b3aece75_4_k_cu_673de839_37404cute7productE - _ZN39_INTERNAL_b3aece75_4_k_cu_673de839_37404cuda3std3__441_GLOBAL__N__b3aece75_4_k_cu_673de839_37406ignoreE)
_ZN39_INTERNAL_b3aece75_4_k_cu_673de839_37404cuda3std3__441_GLOBAL__N__b3aece75_4_k_cu_673de839_37406ignoreE:
	.zero		1
	.type		_ZN39_INTERNAL_b3aece75_4_k_cu_673de839_37404cute7productE,@object
	.size		_ZN39_INTERNAL_b3aece75_4_k_cu_673de839_37404cute7productE,(_ZN39_INTERNAL_b3aece75_4_k_cu_673de839_37404cuda3std3__45__cpo3endE - _ZN39_INTERNAL_b3aece75_4_k_cu_673de839_37404cute7productE)
_ZN39_INTERNAL_b3aece75_4_k_cu_673de839_37404cute7productE:
	.zero		1
	.type		_ZN39_INTERNAL_b3aece75_4_k_cu_673de839_37404cuda3std3__45__cpo3endE,@object
	.size		_ZN39_INTERNAL_b3aece75_4_k_cu_673de839_37404cuda3std3__45__cpo3endE,(_ZN39_INTERNAL_b3aece75_4_k_cu_673de839_37404cuda3std3__419piecewise_constructE - _ZN39_INTERNAL_b3aece75_4_k_cu_673de839_37404cuda3std3__45__cpo3endE)
_ZN39_INTERNAL_b3aece75_4_k_cu_673de839_37404cuda3std3__45__cpo3endE:
	.zero		1
	.type		_ZN39_INTERNAL_b3aece75_4_k_cu_673de839_37404cuda3std3__419piecewise_constructE,@object
	.size		_ZN39_INTERNAL_b3aece75_4_k_cu_673de839_37404cuda3std3__419piecewise_constructE,(_ZN39_INTERNAL_b3aece75_4_k_cu_673de839_37404cuda3std3__45__cpo4cendE - _ZN39_INTERNAL_b3aece75_4_k_cu_673de839_37404cuda3std3__419piecewise_constructE)
_ZN39_INTERNAL_b3aece75_4_k_cu_673de839_37404cuda3std3__419piecewise_constructE:
	.zero		1
	.type		_ZN39_INTERNAL_b3aece75_4_k_cu_673de839_37404cuda3std3__45__cpo4cendE,@object
	.size		_ZN39_INTERNAL_b3aece75_4_k_cu_673de839_37404cuda3std3__45__cpo4cendE,(_ZN39_INTERNAL_b3aece75_4_k_cu_673de839_37404cuda3std6ranges3__45__cpo4swapE - _ZN39_INTERNAL_b3aece75_4_k_cu_673de839_37404cuda3std3__45__cpo4cendE)
_ZN39_INTERNAL_b3aece75_4_k_cu_673de839_37404cuda3std3__45__cpo4cendE:
	.zero		1
	.type		_ZN39_INTERNAL_b3aece75_4_k_cu_673de839_37404cuda3std6ranges3__45__cpo4swapE,@object
	.size		_ZN39_INTERNAL_b3aece75_4_k_cu_673de839_37404cuda3std6ranges3__45__cpo4swapE,(.L_12 - _ZN39_INTERNAL_b3aece75_4_k_cu_673de839_37404cuda3std6ranges3__45__cpo4swapE)
_ZN39_INTERNAL_b3aece75_4_k_cu_673de839_37404cuda3std6ranges3__45__cpo4swapE:
	.zero		1
.L_12:


//--------------------- .nv.constant0._ZN7cutlass13device_kernelINS_4fmha6kernel36Sm100FmhaBwdKernelTmaWarpSpecializedIN4cute5tupleIJiiiiNS5_IJNS5_IJiiEEEiEEEEEENS_10bfloat16_tEfNS5_IJNS4_1CILi128EEESB_NSA_ILi112EEESC_EEENS1_10collective6NoMaskEEEEEvNT_6ParamsE --------------------------
	.section	.nv.constant0._ZN7cutlass13device_kernelINS_4fmha6kernel36Sm100FmhaBwdKernelTmaWarpSpecializedIN4cute5tupleIJiiiiNS5_IJNS5_IJiiEEEiEEEEEENS_10bfloat16_tEfNS5_IJNS4_1CILi128EEESB_NSA_ILi112EEESC_EEENS1_10collective6NoMaskEEEEEvNT_6ParamsE,"a",@progbits
	.sectionflags	@""
	.align	4
.nv.constant0._ZN7cutlass13device_kernelINS_4fmha6kernel36Sm100FmhaBwdKernelTmaWarpSpecializedIN4cute5tupleIJiiiiNS5_IJNS5_IJiiEEEiEEEEEENS_10bfloat16_tEfNS5_IJNS4_1CILi128EEESB_NSA_ILi112EEESC_EEENS1_10collective6NoMaskEEEEEvNT_6ParamsE:
	.zero		2560


//--------------------- SYMBOLS --------------------------

	.type		.nv.reservedSmem.offset0,@object
	.size		.nv.reservedSmem.offset0,0x4
	.type		.nv.reservedSmem.cap,@object
	.size		.nv.reservedSmem.cap,0x4
	.type		__assertfail,@function
